//
// Generated by NVIDIA NVVM Compiler
//
// Compiler Build ID: CL-36424714
// Cuda compilation tools, release 13.0, V13.0.88
// Based on NVVM 20.0.0
//

.version 9.0
.target sm_100
.address_size 64

	// .globl	sigmoid_forward_float
.extern .shared .align 16 .b8 smem[];

.visible .entry sigmoid_forward_float(
	.param .u64 .ptr .align 1 sigmoid_forward_float_param_0,
	.param .u64 sigmoid_forward_float_param_1,
	.param .u64 sigmoid_forward_float_param_2
)
{
	.reg .pred 	%p<5>;
	.reg .b32 	%r<11>;
	.reg .b32 	%f<5>;
	.reg .b64 	%rd<13>;
	.reg .b64 	%fd<4>;

	ld.param.u64 	%rd3, [sigmoid_forward_float_param_0];
	ld.param.u64 	%rd4, [sigmoid_forward_float_param_1];
	ld.param.u64 	%rd5, [sigmoid_forward_float_param_2];
	mov.u32 	%r1, %ntid.x;
	mov.u32 	%r2, %ctaid.x;
	mov.u32 	%r3, %tid.x;
	mad.lo.s32 	%r4, %r1, %r2, %r3;
	cvt.u64.u32 	%rd1, %r4;
	mov.u32 	%r5, %ntid.y;
	mov.u32 	%r6, %ctaid.y;
	mov.u32 	%r7, %tid.y;
	mad.lo.s32 	%r8, %r5, %r6, %r7;
	cvt.u64.u32 	%rd2, %r8;
	setp.le.u64 	%p1, %rd4, %rd1;
	setp.le.u64 	%p2, %rd5, %rd2;
	or.pred  	%p3, %p1, %p2;
	@%p3 bra 	$L__BB0_2;
	cvt.u32.u64 	%r10, %rd2;
	cvta.to.global.u64 	%rd7, %rd3;
	setp.eq.s32 	%p4, %r10, 0;
	mul.lo.s64 	%rd8, %rd4, %rd2;
	selp.b64 	%rd9, 0, %rd8, %p4;
	add.s64 	%rd10, %rd9, %rd1;
	shl.b64 	%rd11, %rd10, 2;
	add.s64 	%rd12, %rd7, %rd11;
	ld.global.f32 	%f1, [%rd12];
	mul.f32 	%f2, %f1, 0fBFB8AA3B;
	ex2.approx.f32 	%f3, %f2;
	cvt.f64.f32 	%fd1, %f3;
	add.f64 	%fd2, %fd1, 0d3FF0000000000000;
	rcp.rn.f64 	%fd3, %fd2;
	cvt.rn.f32.f64 	%f4, %fd3;
	st.global.f32 	[%rd12], %f4;
$L__BB0_2:
	ret;

}
	// .globl	relu_forward_float
.visible .entry relu_forward_float(
	.param .u64 .ptr .align 1 relu_forward_float_param_0,
	.param .u64 relu_forward_float_param_1,
	.param .u64 relu_forward_float_param_2
)
{
	.reg .pred 	%p<6>;
	.reg .b32 	%r<12>;
	.reg .b32 	%f<2>;
	.reg .b64 	%rd<13>;

	ld.param.u64 	%rd4, [relu_forward_float_param_0];
	ld.param.u64 	%rd5, [relu_forward_float_param_1];
	ld.param.u64 	%rd6, [relu_forward_float_param_2];
	mov.u32 	%r1, %ntid.x;
	mov.u32 	%r2, %ctaid.x;
	mov.u32 	%r3, %tid.x;
	mad.lo.s32 	%r4, %r1, %r2, %r3;
	cvt.u64.u32 	%rd1, %r4;
	mov.u32 	%r5, %ntid.y;
	mov.u32 	%r6, %ctaid.y;
	mov.u32 	%r7, %tid.y;
	mad.lo.s32 	%r8, %r5, %r6, %r7;
	cvt.u64.u32 	%rd2, %r8;
	setp.le.u64 	%p1, %rd5, %rd1;
	setp.le.u64 	%p2, %rd6, %rd2;
	or.pred  	%p3, %p1, %p2;
	@%p3 bra 	$L__BB1_3;
	cvt.u32.u64 	%r10, %rd2;
	cvta.to.global.u64 	%rd8, %rd4;
	setp.eq.s32 	%p4, %r10, 0;
	mul.lo.s64 	%rd9, %rd5, %rd2;
	selp.b64 	%rd10, 0, %rd9, %p4;
	add.s64 	%rd11, %rd10, %rd1;
	shl.b64 	%rd12, %rd11, 2;
	add.s64 	%rd3, %rd8, %rd12;
	ld.global.f32 	%f1, [%rd3];
	setp.gt.f32 	%p5, %f1, 0f00000000;
	@%p5 bra 	$L__BB1_3;
	mov.b32 	%r11, 0;
	st.global.u32 	[%rd3], %r11;
$L__BB1_3:
	ret;

}
	// .globl	swish_forward_float
.visible .entry swish_forward_float(
	.param .u64 .ptr .align 1 swish_forward_float_param_0,
	.param .u64 swish_forward_float_param_1,
	.param .u64 swish_forward_float_param_2
)
{
	.reg .pred 	%p<5>;
	.reg .b32 	%r<11>;
	.reg .b32 	%f<5>;
	.reg .b64 	%rd<13>;
	.reg .b64 	%fd<6>;

	ld.param.u64 	%rd3, [swish_forward_float_param_0];
	ld.param.u64 	%rd4, [swish_forward_float_param_1];
	ld.param.u64 	%rd5, [swish_forward_float_param_2];
	mov.u32 	%r1, %ntid.x;
	mov.u32 	%r2, %ctaid.x;
	mov.u32 	%r3, %tid.x;
	mad.lo.s32 	%r4, %r1, %r2, %r3;
	cvt.u64.u32 	%rd1, %r4;
	mov.u32 	%r5, %ntid.y;
	mov.u32 	%r6, %ctaid.y;
	mov.u32 	%r7, %tid.y;
	mad.lo.s32 	%r8, %r5, %r6, %r7;
	cvt.u64.u32 	%rd2, %r8;
	setp.le.u64 	%p1, %rd4, %rd1;
	setp.le.u64 	%p2, %rd5, %rd2;
	or.pred  	%p3, %p1, %p2;
	@%p3 bra 	$L__BB2_2;
	cvt.u32.u64 	%r10, %rd2;
	cvta.to.global.u64 	%rd7, %rd3;
	setp.eq.s32 	%p4, %r10, 0;
	mul.lo.s64 	%rd8, %rd4, %rd2;
	selp.b64 	%rd9, 0, %rd8, %p4;
	add.s64 	%rd10, %rd9, %rd1;
	shl.b64 	%rd11, %rd10, 2;
	add.s64 	%rd12, %rd7, %rd11;
	ld.global.f32 	%f1, [%rd12];
	cvt.f64.f32 	%fd1, %f1;
	mul.f32 	%f2, %f1, 0fBFB8AA3B;
	ex2.approx.f32 	%f3, %f2;
	cvt.f64.f32 	%fd2, %f3;
	add.f64 	%fd3, %fd2, 0d3FF0000000000000;
	rcp.rn.f64 	%fd4, %fd3;
	mul.f64 	%fd5, %fd4, %fd1;
	cvt.rn.f32.f64 	%f4, %fd5;
	st.global.f32 	[%rd12], %f4;
$L__BB2_2:
	ret;

}
	// .globl	tanh_forward_float
.visible .entry tanh_forward_float(
	.param .u64 .ptr .align 1 tanh_forward_float_param_0,
	.param .u64 tanh_forward_float_param_1,
	.param .u64 tanh_forward_float_param_2
)
{
	.reg .pred 	%p<5>;
	.reg .b32 	%r<11>;
	.reg .b32 	%f<9>;
	.reg .b64 	%rd<13>;

	ld.param.u64 	%rd3, [tanh_forward_float_param_0];
	ld.param.u64 	%rd4, [tanh_forward_float_param_1];
	ld.param.u64 	%rd5, [tanh_forward_float_param_2];
	mov.u32 	%r1, %ntid.x;
	mov.u32 	%r2, %ctaid.x;
	mov.u32 	%r3, %tid.x;
	mad.lo.s32 	%r4, %r1, %r2, %r3;
	cvt.u64.u32 	%rd1, %r4;
	mov.u32 	%r5, %ntid.y;
	mov.u32 	%r6, %ctaid.y;
	mov.u32 	%r7, %tid.y;
	mad.lo.s32 	%r8, %r5, %r6, %r7;
	cvt.u64.u32 	%rd2, %r8;
	setp.le.u64 	%p1, %rd4, %rd1;
	setp.le.u64 	%p2, %rd5, %rd2;
	or.pred  	%p3, %p1, %p2;
	@%p3 bra 	$L__BB3_2;
	cvt.u32.u64 	%r10, %rd2;
	cvta.to.global.u64 	%rd7, %rd3;
	setp.eq.s32 	%p4, %r10, 0;
	mul.lo.s64 	%rd8, %rd4, %rd2;
	selp.b64 	%rd9, 0, %rd8, %p4;
	add.s64 	%rd10, %rd9, %rd1;
	shl.b64 	%rd11, %rd10, 2;
	add.s64 	%rd12, %rd7, %rd11;
	ld.global.f32 	%f1, [%rd12];
	mul.f32 	%f2, %f1, 0f3FB8AA3B;
	ex2.approx.f32 	%f3, %f2;
	mul.f32 	%f4, %f1, 0fBFB8AA3B;
	ex2.approx.f32 	%f5, %f4;
	sub.f32 	%f6, %f3, %f5;
	add.f32 	%f7, %f3, %f5;
	div.rn.f32 	%f8, %f6, %f7;
	st.global.f32 	[%rd12], %f8;
$L__BB3_2:
	ret;

}
	// .globl	softmax_forward_float
.visible .entry softmax_forward_float(
	.param .u64 .ptr .align 1 softmax_forward_float_param_0,
	.param .u64 softmax_forward_float_param_1,
	.param .u64 softmax_forward_float_param_2
)
{
	.reg .pred 	%p<27>;
	.reg .b32 	%r<30>;
	.reg .b32 	%f<72>;
	.reg .b64 	%rd<27>;

	ld.param.u64 	%rd14, [softmax_forward_float_param_0];
	ld.param.u64 	%rd13, [softmax_forward_float_param_1];
	ld.param.u64 	%rd15, [softmax_forward_float_param_2];
	cvta.to.global.u64 	%rd1, %rd14;
	mov.u32 	%r2, %tid.x;
	cvt.u64.u32 	%rd2, %r2;
	mov.u32 	%r3, %ctaid.x;
	cvt.u64.u32 	%rd3, %r3;
	setp.le.u64 	%p1, %rd13, %rd2;
	setp.le.u64 	%p2, %rd15, %rd3;
	or.pred  	%p3, %p1, %p2;
	@%p3 bra 	$L__BB4_46;
	cvt.u32.u64 	%r5, %rd2;
	mul.lo.s64 	%rd17, %rd13, %rd3;
	add.s64 	%rd4, %rd17, %rd13;
	mov.u32 	%r6, %ntid.x;
	cvt.u64.u32 	%rd5, %r6;
	shl.b32 	%r7, %r5, 2;
	mov.u32 	%r8, smem;
	add.s32 	%r9, %r8, %r7;
	add.s32 	%r1, %r9, 4096;
	mov.b32 	%r10, 0;
	st.shared.u32 	[%r9+4096], %r10;
	mov.b32 	%r11, 2143289344;
	st.shared.u32 	[%r9], %r11;
	add.s64 	%rd26, %rd17, %rd2;
	setp.ge.u64 	%p4, %rd26, %rd4;
	@%p4 bra 	$L__BB4_5;
	mov.f32 	%f70, 0f7FC00000;
	mov.u64 	%rd24, %rd26;
$L__BB4_3:
	shl.b64 	%rd18, %rd24, 2;
	add.s64 	%rd19, %rd1, %rd18;
	ld.global.f32 	%f9, [%rd19];
	max.f32 	%f70, %f70, %f9;
	add.s64 	%rd24, %rd24, %rd5;
	setp.lt.u64 	%p5, %rd24, %rd4;
	@%p5 bra 	$L__BB4_3;
	st.shared.f32 	[%r1+-4096], %f70;
$L__BB4_5:
	bar.sync 	0;
	setp.gt.u32 	%p6, %r5, 511;
	@%p6 bra 	$L__BB4_7;
	ld.shared.f32 	%f10, [%r1+-4096];
	ld.shared.f32 	%f11, [%r1+-2048];
	max.f32 	%f12, %f10, %f11;
	st.shared.f32 	[%r1+-4096], %f12;
$L__BB4_7:
	bar.sync 	0;
	setp.gt.u32 	%p7, %r5, 255;
	@%p7 bra 	$L__BB4_9;
	ld.shared.f32 	%f13, [%r1+-4096];
	ld.shared.f32 	%f14, [%r1+-3072];
	max.f32 	%f15, %f13, %f14;
	st.shared.f32 	[%r1+-4096], %f15;
$L__BB4_9:
	bar.sync 	0;
	setp.gt.u32 	%p8, %r5, 127;
	@%p8 bra 	$L__BB4_11;
	ld.shared.f32 	%f16, [%r1+-4096];
	ld.shared.f32 	%f17, [%r1+-3584];
	max.f32 	%f18, %f16, %f17;
	st.shared.f32 	[%r1+-4096], %f18;
$L__BB4_11:
	bar.sync 	0;
	setp.gt.u32 	%p9, %r5, 63;
	@%p9 bra 	$L__BB4_13;
	ld.shared.f32 	%f19, [%r1+-4096];
	ld.shared.f32 	%f20, [%r1+-3840];
	max.f32 	%f21, %f19, %f20;
	st.shared.f32 	[%r1+-4096], %f21;
$L__BB4_13:
	bar.sync 	0;
	setp.gt.u32 	%p10, %r5, 31;
	@%p10 bra 	$L__BB4_15;
	ld.shared.f32 	%f22, [%r1+-4096];
	ld.shared.f32 	%f23, [%r1+-3968];
	max.f32 	%f24, %f22, %f23;
	st.shared.f32 	[%r1+-4096], %f24;
$L__BB4_15:
	bar.sync 	0;
	add.s32 	%r18, %r5, -1;
	setp.gt.u32 	%p11, %r18, 30;
	@%p11 bra 	$L__BB4_17;
	ld.shared.f32 	%f25, [%r1+-4096];
	ld.shared.f32 	%f26, [smem];
	max.f32 	%f27, %f25, %f26;
	st.shared.f32 	[smem], %f27;
$L__BB4_17:
	setp.ge.u64 	%p12, %rd26, %rd4;
	bar.sync 	0;
	ld.shared.f32 	%f3, [smem];
	@%p12 bra 	$L__BB4_21;
	ld.shared.f32 	%f71, [%r1];
	mov.u64 	%rd25, %rd26;
$L__BB4_19:
	shl.b64 	%rd20, %rd25, 2;
	add.s64 	%rd21, %rd1, %rd20;
	ld.global.f32 	%f28, [%rd21];
	sub.f32 	%f29, %f28, %f3;
	mul.f32 	%f30, %f29, 0f3FB8AA3B;
	ex2.approx.f32 	%f31, %f30;
	add.f32 	%f71, %f31, %f71;
	add.s64 	%rd25, %rd25, %rd5;
	setp.lt.u64 	%p13, %rd25, %rd4;
	@%p13 bra 	$L__BB4_19;
	st.shared.f32 	[%r1], %f71;
$L__BB4_21:
	setp.gt.u32 	%p14, %r5, 511;
	bar.sync 	0;
	@%p14 bra 	$L__BB4_23;
	ld.shared.f32 	%f32, [%r1+2048];
	ld.shared.f32 	%f33, [%r1];
	add.f32 	%f34, %f32, %f33;
	st.shared.f32 	[%r1], %f34;
$L__BB4_23:
	setp.gt.u32 	%p15, %r5, 255;
	bar.sync 	0;
	@%p15 bra 	$L__BB4_25;
	ld.shared.f32 	%f35, [%r1+1024];
	ld.shared.f32 	%f36, [%r1];
	add.f32 	%f37, %f35, %f36;
	st.shared.f32 	[%r1], %f37;
$L__BB4_25:
	setp.gt.u32 	%p16, %r5, 127;
	bar.sync 	0;
	@%p16 bra 	$L__BB4_27;
	ld.shared.f32 	%f38, [%r1+512];
	ld.shared.f32 	%f39, [%r1];
	add.f32 	%f40, %f38, %f39;
	st.shared.f32 	[%r1], %f40;
$L__BB4_27:
	setp.gt.u32 	%p17, %r5, 63;
	bar.sync 	0;
	@%p17 bra 	$L__BB4_29;
	ld.shared.f32 	%f41, [%r1+256];
	ld.shared.f32 	%f42, [%r1];
	add.f32 	%f43, %f41, %f42;
	st.shared.f32 	[%r1], %f43;
$L__BB4_29:
	setp.gt.u32 	%p18, %r5, 31;
	bar.sync 	0;
	@%p18 bra 	$L__BB4_31;
	ld.shared.f32 	%f44, [%r1+128];
	ld.shared.f32 	%f45, [%r1];
	add.f32 	%f46, %f44, %f45;
	st.shared.f32 	[%r1], %f46;
$L__BB4_31:
	setp.gt.u32 	%p19, %r5, 31;
	bar.sync 	0;
	@%p19 bra 	$L__BB4_33;
	ld.shared.f32 	%f47, [%r1+128];
	ld.shared.f32 	%f48, [%r1];
	add.f32 	%f49, %f47, %f48;
	st.shared.f32 	[%r1], %f49;
$L__BB4_33:
	bar.sync 	0;
	setp.gt.u32 	%p20, %r5, 15;
	@%p20 bra 	$L__BB4_35;
	ld.shared.f32 	%f50, [%r1+64];
	ld.shared.f32 	%f51, [%r1];
	add.f32 	%f52, %f50, %f51;
	st.shared.f32 	[%r1], %f52;
$L__BB4_35:
	bar.sync 	0;
	setp.gt.u32 	%p21, %r5, 7;
	@%p21 bra 	$L__BB4_37;
	ld.shared.f32 	%f53, [%r1+32];
	ld.shared.f32 	%f54, [%r1];
	add.f32 	%f55, %f53, %f54;
	st.shared.f32 	[%r1], %f55;
$L__BB4_37:
	bar.sync 	0;
	setp.gt.u32 	%p22, %r5, 3;
	@%p22 bra 	$L__BB4_39;
	ld.shared.f32 	%f56, [%r1+16];
	ld.shared.f32 	%f57, [%r1];
	add.f32 	%f58, %f56, %f57;
	st.shared.f32 	[%r1], %f58;
$L__BB4_39:
	bar.sync 	0;
	setp.gt.u32 	%p23, %r5, 1;
	@%p23 bra 	$L__BB4_41;
	ld.shared.f32 	%f59, [%r1+8];
	ld.shared.f32 	%f60, [%r1];
	add.f32 	%f61, %f59, %f60;
	st.shared.f32 	[%r1], %f61;
$L__BB4_41:
	bar.sync 	0;
	setp.ne.s32 	%p24, %r5, 0;
	@%p24 bra 	$L__BB4_43;
	ld.shared.v2.f32 	{%f62, %f63}, [smem+4096];
	add.f32 	%f64, %f63, %f62;
	st.shared.f32 	[smem+4096], %f64;
$L__BB4_43:
	setp.ge.u64 	%p25, %rd26, %rd4;
	bar.sync 	0;
	@%p25 bra 	$L__BB4_46;
	ld.shared.f32 	%f7, [smem+4096];
$L__BB4_45:
	shl.b64 	%rd22, %rd26, 2;
	add.s64 	%rd23, %rd1, %rd22;
	ld.global.f32 	%f65, [%rd23];
	sub.f32 	%f66, %f65, %f3;
	mul.f32 	%f67, %f66, 0f3FB8AA3B;
	ex2.approx.f32 	%f68, %f67;
	div.rn.f32 	%f69, %f68, %f7;
	st.global.f32 	[%rd23], %f69;
	add.s64 	%rd26, %rd26, %rd5;
	setp.lt.u64 	%p26, %rd26, %rd4;
	@%p26 bra 	$L__BB4_45;
$L__BB4_46:
	ret;

}
	// .globl	sigmoid_backward_float
.visible .entry sigmoid_backward_float(
	.param .u64 .ptr .align 1 sigmoid_backward_float_param_0,
	.param .u64 .ptr .align 1 sigmoid_backward_float_param_1,
	.param .u64 .ptr .align 1 sigmoid_backward_float_param_2,
	.param .u64 sigmoid_backward_float_param_3,
	.param .u64 sigmoid_backward_float_param_4
)
{
	.reg .pred 	%p<5>;
	.reg .b32 	%r<11>;
	.reg .b32 	%f<5>;
	.reg .b64 	%rd<16>;
	.reg .b64 	%fd<5>;

	ld.param.u64 	%rd3, [sigmoid_backward_float_param_0];
	ld.param.u64 	%rd4, [sigmoid_backward_float_param_2];
	ld.param.u64 	%rd5, [sigmoid_backward_float_param_3];
	ld.param.u64 	%rd6, [sigmoid_backward_float_param_4];
	mov.u32 	%r1, %ntid.x;
	mov.u32 	%r2, %ctaid.x;
	mov.u32 	%r3, %tid.x;
	mad.lo.s32 	%r4, %r1, %r2, %r3;
	cvt.u64.u32 	%rd1, %r4;
	mov.u32 	%r5, %ntid.y;
	mov.u32 	%r6, %ctaid.y;
	mov.u32 	%r7, %tid.y;
	mad.lo.s32 	%r8, %r5, %r6, %r7;
	cvt.u64.u32 	%rd2, %r8;
	setp.le.u64 	%p1, %rd5, %rd1;
	setp.le.u64 	%p2, %rd6, %rd2;
	or.pred  	%p3, %p1, %p2;
	@%p3 bra 	$L__BB5_2;
	cvt.u32.u64 	%r10, %rd2;
	cvta.to.global.u64 	%rd8, %rd3;
	cvta.to.global.u64 	%rd9, %rd4;
	setp.eq.s32 	%p4, %r10, 0;
	mul.lo.s64 	%rd10, %rd5, %rd2;
	selp.b64 	%rd11, 0, %rd10, %p4;
	add.s64 	%rd12, %rd11, %rd1;
	shl.b64 	%rd13, %rd12, 2;
	add.s64 	%rd14, %rd8, %rd13;
	ld.global.f32 	%f1, [%rd14];
	cvt.f64.f32 	%fd1, %f1;
	mov.f64 	%fd2, 0d3FF0000000000000;
	sub.f64 	%fd3, %fd2, %fd1;
	mul.f64 	%fd4, %fd3, %fd1;
	cvt.rn.f32.f64 	%f2, %fd4;
	add.s64 	%rd15, %rd9, %rd13;
	ld.global.f32 	%f3, [%rd15];
	mul.f32 	%f4, %f3, %f2;
	st.global.f32 	[%rd15], %f4;
$L__BB5_2:
	ret;

}
	// .globl	relu_backward_float
.visible .entry relu_backward_float(
	.param .u64 .ptr .align 1 relu_backward_float_param_0,
	.param .u64 .ptr .align 1 relu_backward_float_param_1,
	.param .u64 .ptr .align 1 relu_backward_float_param_2,
	.param .u64 relu_backward_float_param_3,
	.param .u64 relu_backward_float_param_4
)
{
	.reg .pred 	%p<6>;
	.reg .b32 	%r<12>;
	.reg .b32 	%f<2>;
	.reg .b64 	%rd<17>;

	ld.param.u64 	%rd4, [relu_backward_float_param_1];
	ld.param.u64 	%rd5, [relu_backward_float_param_2];
	ld.param.u64 	%rd6, [relu_backward_float_param_3];
	ld.param.u64 	%rd7, [relu_backward_float_param_4];
	mov.u32 	%r1, %ntid.x;
	mov.u32 	%r2, %ctaid.x;
	mov.u32 	%r3, %tid.x;
	mad.lo.s32 	%r4, %r1, %r2, %r3;
	cvt.u64.u32 	%rd1, %r4;
	mov.u32 	%r5, %ntid.y;
	mov.u32 	%r6, %ctaid.y;
	mov.u32 	%r7, %tid.y;
	mad.lo.s32 	%r8, %r5, %r6, %r7;
	cvt.u64.u32 	%rd2, %r8;
	setp.le.u64 	%p1, %rd6, %rd1;
	setp.le.u64 	%p2, %rd7, %rd2;
	or.pred  	%p3, %p1, %p2;
	@%p3 bra 	$L__BB6_3;
	cvt.u32.u64 	%r10, %rd2;
	cvta.to.global.u64 	%rd9, %rd4;
	setp.eq.s32 	%p4, %r10, 0;
	mul.lo.s64 	%rd10, %rd6, %rd2;
	selp.b64 	%rd11, 0, %rd10, %p4;
	add.s64 	%rd3, %rd11, %rd1;
	shl.b64 	%rd12, %rd3, 2;
	add.s64 	%rd13, %rd9, %rd12;
	ld.global.f32 	%f1, [%rd13];
	setp.gt.f32 	%p5, %f1, 0f00000000;
	@%p5 bra 	$L__BB6_3;
	cvta.to.global.u64 	%rd14, %rd5;
	add.s64 	%rd16, %rd14, %rd12;
	mov.b32 	%r11, 0;
	st.global.u32 	[%rd16], %r11;
$L__BB6_3:
	ret;

}
	// .globl	swish_backward_float
.visible .entry swish_backward_float(
	.param .u64 .ptr .align 1 swish_backward_float_param_0,
	.param .u64 .ptr .align 1 swish_backward_float_param_1,
	.param .u64 .ptr .align 1 swish_backward_float_param_2,
	.param .u64 swish_backward_float_param_3,
	.param .u64 swish_backward_float_param_4
)
{
	.reg .pred 	%p<5>;
	.reg .b32 	%r<11>;
	.reg .b32 	%f<8>;
	.reg .b64 	%rd<19>;
	.reg .b64 	%fd<8>;

	ld.param.u64 	%rd3, [swish_backward_float_param_0];
	ld.param.u64 	%rd4, [swish_backward_float_param_1];
	ld.param.u64 	%rd5, [swish_backward_float_param_2];
	ld.param.u64 	%rd6, [swish_backward_float_param_3];
	ld.param.u64 	%rd7, [swish_backward_float_param_4];
	mov.u32 	%r1, %ntid.x;
	mov.u32 	%r2, %ctaid.x;
	mov.u32 	%r3, %tid.x;
	mad.lo.s32 	%r4, %r1, %r2, %r3;
	cvt.u64.u32 	%rd1, %r4;
	mov.u32 	%r5, %ntid.y;
	mov.u32 	%r6, %ctaid.y;
	mov.u32 	%r7, %tid.y;
	mad.lo.s32 	%r8, %r5, %r6, %r7;
	cvt.u64.u32 	%rd2, %r8;
	setp.le.u64 	%p1, %rd6, %rd1;
	setp.le.u64 	%p2, %rd7, %rd2;
	or.pred  	%p3, %p1, %p2;
	@%p3 bra 	$L__BB7_2;
	cvt.u32.u64 	%r10, %rd2;
	cvta.to.global.u64 	%rd9, %rd3;
	cvta.to.global.u64 	%rd10, %rd4;
	cvta.to.global.u64 	%rd11, %rd5;
	setp.eq.s32 	%p4, %r10, 0;
	mul.lo.s64 	%rd12, %rd6, %rd2;
	selp.b64 	%rd13, 0, %rd12, %p4;
	add.s64 	%rd14, %rd13, %rd1;
	shl.b64 	%rd15, %rd14, 2;
	add.s64 	%rd16, %rd9, %rd15;
	ld.global.f32 	%f1, [%rd16];
	cvt.f64.f32 	%fd1, %f1;
	add.s64 	%rd17, %rd10, %rd15;
	ld.global.f32 	%f2, [%rd17];
	mul.f32 	%f3, %f2, 0fBFB8AA3B;
	ex2.approx.f32 	%f4, %f3;
	cvt.f64.f32 	%fd2, %f4;
	add.f64 	%fd3, %fd2, 0d3FF0000000000000;
	rcp.rn.f64 	%fd4, %fd3;
	mov.f64 	%fd5, 0d3FF0000000000000;
	sub.f64 	%fd6, %fd5, %fd1;
	fma.rn.f64 	%fd7, %fd6, %fd4, %fd1;
	cvt.rn.f32.f64 	%f5, %fd7;
	add.s64 	%rd18, %rd11, %rd15;
	ld.global.f32 	%f6, [%rd18];
	mul.f32 	%f7, %f6, %f5;
	st.global.f32 	[%rd18], %f7;
$L__BB7_2:
	ret;

}
	// .globl	tanh_backward_float
.visible .entry tanh_backward_float(
	.param .u64 .ptr .align 1 tanh_backward_float_param_0,
	.param .u64 .ptr .align 1 tanh_backward_float_param_1,
	.param .u64 .ptr .align 1 tanh_backward_float_param_2,
	.param .u64 tanh_backward_float_param_3,
	.param .u64 tanh_backward_float_param_4
)
{
	.reg .pred 	%p<5>;
	.reg .b32 	%r<11>;
	.reg .b32 	%f<7>;
	.reg .b64 	%rd<16>;

	ld.param.u64 	%rd3, [tanh_backward_float_param_0];
	ld.param.u64 	%rd4, [tanh_backward_float_param_2];
	ld.param.u64 	%rd5, [tanh_backward_float_param_3];
	ld.param.u64 	%rd6, [tanh_backward_float_param_4];
	mov.u32 	%r1, %ntid.x;
	mov.u32 	%r2, %ctaid.x;
	mov.u32 	%r3, %tid.x;
	mad.lo.s32 	%r4, %r1, %r2, %r3;
	cvt.u64.u32 	%rd1, %r4;
	mov.u32 	%r5, %ntid.y;
	mov.u32 	%r6, %ctaid.y;
	mov.u32 	%r7, %tid.y;
	mad.lo.s32 	%r8, %r5, %r6, %r7;
	cvt.u64.u32 	%rd2, %r8;
	setp.le.u64 	%p1, %rd5, %rd1;
	setp.le.u64 	%p2, %rd6, %rd2;
	or.pred  	%p3, %p1, %p2;
	@%p3 bra 	$L__BB8_2;
	cvt.u32.u64 	%r10, %rd2;
	cvta.to.global.u64 	%rd8, %rd3;
	cvta.to.global.u64 	%rd9, %rd4;
	setp.eq.s32 	%p4, %r10, 0;
	mul.lo.s64 	%rd10, %rd5, %rd2;
	selp.b64 	%rd11, 0, %rd10, %p4;
	add.s64 	%rd12, %rd11, %rd1;
	shl.b64 	%rd13, %rd12, 2;
	add.s64 	%rd14, %rd8, %rd13;
	ld.global.f32 	%f1, [%rd14];
	mul.f32 	%f2, %f1, %f1;
	mov.f32 	%f3, 0f3F800000;
	sub.f32 	%f4, %f3, %f2;
	add.s64 	%rd15, %rd9, %rd13;
	ld.global.f32 	%f5, [%rd15];
	mul.f32 	%f6, %f5, %f4;
	st.global.f32 	[%rd15], %f6;
$L__BB8_2:
	ret;

}
	// .globl	softmax_backward_float
.visible .entry softmax_backward_float(
	.param .u64 .ptr .align 1 softmax_backward_float_param_0,
	.param .u64 .ptr .align 1 softmax_backward_float_param_1,
	.param .u64 .ptr .align 1 softmax_backward_float_param_2,
	.param .u64 softmax_backward_float_param_3,
	.param .u64 softmax_backward_float_param_4
)
{
	.reg .pred 	%p<19>;
	.reg .b32 	%r<21>;
	.reg .b32 	%f<48>;
	.reg .b64 	%rd<26>;
	.reg .b64 	%fd<9>;

	ld.param.u64 	%rd13, [softmax_backward_float_param_0];
	ld.param.u64 	%rd14, [softmax_backward_float_param_2];
	ld.param.u64 	%rd12, [softmax_backward_float_param_3];
	ld.param.u64 	%rd15, [softmax_backward_float_param_4];
	cvta.to.global.u64 	%rd1, %rd14;
	cvta.to.global.u64 	%rd2, %rd13;
	mov.u32 	%r2, %tid.x;
	cvt.u64.u32 	%rd3, %r2;
	mov.u32 	%r3, %ctaid.x;
	cvt.u64.u32 	%rd4, %r3;
	setp.le.u64 	%p1, %rd12, %rd3;
	setp.le.u64 	%p2, %rd15, %rd4;
	or.pred  	%p3, %p1, %p2;
	@%p3 bra 	$L__BB9_30;
	cvt.u32.u64 	%r5, %rd3;
	mul.lo.s64 	%rd17, %rd12, %rd4;
	add.s64 	%rd5, %rd17, %rd12;
	mov.u32 	%r6, %ntid.x;
	cvt.u64.u32 	%rd6, %r6;
	shl.b32 	%r7, %r5, 2;
	mov.u32 	%r8, smem;
	add.s32 	%r1, %r8, %r7;
	mov.b32 	%r9, 0;
	st.shared.u32 	[%r1], %r9;
	add.s64 	%rd25, %rd17, %rd3;
	setp.ge.u64 	%p4, %rd25, %rd5;
	@%p4 bra 	$L__BB9_5;
	mov.f32 	%f47, 0f00000000;
	mov.u64 	%rd24, %rd25;
$L__BB9_3:
	shl.b64 	%rd18, %rd24, 2;
	add.s64 	%rd19, %rd1, %rd18;
	ld.global.f32 	%f5, [%rd19];
	add.s64 	%rd20, %rd2, %rd18;
	ld.global.f32 	%f6, [%rd20];
	mul.f32 	%f7, %f5, %f6;
	fma.rn.f32 	%f47, %f7, 0fCB189680, %f47;
	add.s64 	%rd24, %rd24, %rd6;
	setp.lt.u64 	%p5, %rd24, %rd5;
	@%p5 bra 	$L__BB9_3;
	st.shared.f32 	[%r1], %f47;
$L__BB9_5:
	bar.sync 	0;
	setp.gt.u32 	%p6, %r5, 511;
	@%p6 bra 	$L__BB9_7;
	ld.shared.f32 	%f8, [%r1+2048];
	ld.shared.f32 	%f9, [%r1];
	add.f32 	%f10, %f8, %f9;
	st.shared.f32 	[%r1], %f10;
$L__BB9_7:
	bar.sync 	0;
	setp.gt.u32 	%p7, %r5, 255;
	@%p7 bra 	$L__BB9_9;
	ld.shared.f32 	%f11, [%r1+1024];
	ld.shared.f32 	%f12, [%r1];
	add.f32 	%f13, %f11, %f12;
	st.shared.f32 	[%r1], %f13;
$L__BB9_9:
	bar.sync 	0;
	setp.gt.u32 	%p8, %r5, 127;
	@%p8 bra 	$L__BB9_11;
	ld.shared.f32 	%f14, [%r1+512];
	ld.shared.f32 	%f15, [%r1];
	add.f32 	%f16, %f14, %f15;
	st.shared.f32 	[%r1], %f16;
$L__BB9_11:
	bar.sync 	0;
	setp.gt.u32 	%p9, %r5, 63;
	@%p9 bra 	$L__BB9_13;
	ld.shared.f32 	%f17, [%r1+256];
	ld.shared.f32 	%f18, [%r1];
	add.f32 	%f19, %f17, %f18;
	st.shared.f32 	[%r1], %f19;
$L__BB9_13:
	bar.sync 	0;
	setp.gt.u32 	%p10, %r5, 31;
	@%p10 bra 	$L__BB9_15;
	ld.shared.f32 	%f20, [%r1+128];
	ld.shared.f32 	%f21, [%r1];
	add.f32 	%f22, %f20, %f21;
	st.shared.f32 	[%r1], %f22;
$L__BB9_15:
	setp.gt.u32 	%p11, %r5, 31;
	bar.sync 	0;
	@%p11 bra 	$L__BB9_17;
	ld.shared.f32 	%f23, [%r1+128];
	ld.shared.f32 	%f24, [%r1];
	add.f32 	%f25, %f23, %f24;
	st.shared.f32 	[%r1], %f25;
$L__BB9_17:
	bar.sync 	0;
	setp.gt.u32 	%p12, %r5, 15;
	@%p12 bra 	$L__BB9_19;
	ld.shared.f32 	%f26, [%r1+64];
	ld.shared.f32 	%f27, [%r1];
	add.f32 	%f28, %f26, %f27;
	st.shared.f32 	[%r1], %f28;
$L__BB9_19:
	bar.sync 	0;
	setp.gt.u32 	%p13, %r5, 7;
	@%p13 bra 	$L__BB9_21;
	ld.shared.f32 	%f29, [%r1+32];
	ld.shared.f32 	%f30, [%r1];
	add.f32 	%f31, %f29, %f30;
	st.shared.f32 	[%r1], %f31;
$L__BB9_21:
	bar.sync 	0;
	setp.gt.u32 	%p14, %r5, 3;
	@%p14 bra 	$L__BB9_23;
	ld.shared.f32 	%f32, [%r1+16];
	ld.shared.f32 	%f33, [%r1];
	add.f32 	%f34, %f32, %f33;
	st.shared.f32 	[%r1], %f34;
$L__BB9_23:
	bar.sync 	0;
	setp.gt.u32 	%p15, %r5, 1;
	@%p15 bra 	$L__BB9_25;
	ld.shared.f32 	%f35, [%r1+8];
	ld.shared.f32 	%f36, [%r1];
	add.f32 	%f37, %f35, %f36;
	st.shared.f32 	[%r1], %f37;
$L__BB9_25:
	bar.sync 	0;
	setp.ne.s32 	%p16, %r5, 0;
	@%p16 bra 	$L__BB9_27;
	ld.shared.v2.f32 	{%f38, %f39}, [smem];
	add.f32 	%f40, %f39, %f38;
	st.shared.f32 	[smem], %f40;
$L__BB9_27:
	setp.ge.u64 	%p17, %rd25, %rd5;
	bar.sync 	0;
	@%p17 bra 	$L__BB9_30;
	ld.shared.f32 	%f41, [smem];
	div.rn.f32 	%f3, %f41, 0f4B189680;
$L__BB9_29:
	shl.b64 	%rd21, %rd25, 2;
	add.s64 	%rd22, %rd2, %rd21;
	ld.global.f32 	%f42, [%rd22];
	add.s64 	%rd23, %rd1, %rd21;
	ld.global.f32 	%f43, [%rd23];
	mul.f32 	%f44, %f3, %f42;
	cvt.f64.f32 	%fd1, %f44;
	cvt.f64.f32 	%fd2, %f43;
	mul.f32 	%f45, %f42, %f42;
	cvt.f64.f32 	%fd3, %f45;
	cvt.f64.f32 	%fd4, %f42;
	mov.f64 	%fd5, 0d3FF0000000000000;
	sub.f64 	%fd6, %fd5, %fd4;
	fma.rn.f64 	%fd7, %fd6, %fd4, %fd3;
	fma.rn.f64 	%fd8, %fd7, %fd2, %fd1;
	cvt.rn.f32.f64 	%f46, %fd8;
	st.global.f32 	[%rd23], %f46;
	add.s64 	%rd25, %rd25, %rd6;
	setp.lt.u64 	%p18, %rd25, %rd5;
	@%p18 bra 	$L__BB9_29;
$L__BB9_30:
	ret;

}
	// .globl	sigmoid_forward_double
.visible .entry sigmoid_forward_double(
	.param .u64 .ptr .align 1 sigmoid_forward_double_param_0,
	.param .u64 sigmoid_forward_double_param_1,
	.param .u64 sigmoid_forward_double_param_2
)
{
	.reg .pred 	%p<8>;
	.reg .b32 	%r<26>;
	.reg .b32 	%f<3>;
	.reg .b64 	%rd<13>;
	.reg .b64 	%fd<30>;

	ld.param.u64 	%rd4, [sigmoid_forward_double_param_0];
	ld.param.u64 	%rd5, [sigmoid_forward_double_param_1];
	ld.param.u64 	%rd6, [sigmoid_forward_double_param_2];
	mov.u32 	%r4, %ntid.x;
	mov.u32 	%r5, %ctaid.x;
	mov.u32 	%r6, %tid.x;
	mad.lo.s32 	%r7, %r4, %r5, %r6;
	cvt.u64.u32 	%rd1, %r7;
	mov.u32 	%r8, %ntid.y;
	mov.u32 	%r9, %ctaid.y;
	mov.u32 	%r10, %tid.y;
	mad.lo.s32 	%r11, %r8, %r9, %r10;
	cvt.u64.u32 	%rd2, %r11;
	setp.le.u64 	%p1, %rd5, %rd1;
	setp.le.u64 	%p2, %rd6, %rd2;
	or.pred  	%p3, %p1, %p2;
	@%p3 bra 	$L__BB10_5;
	cvt.u32.u64 	%r13, %rd2;
	cvta.to.global.u64 	%rd8, %rd4;
	setp.eq.s32 	%p4, %r13, 0;
	mul.lo.s64 	%rd9, %rd5, %rd2;
	selp.b64 	%rd10, 0, %rd9, %p4;
	add.s64 	%rd11, %rd10, %rd1;
	shl.b64 	%rd12, %rd11, 3;
	add.s64 	%rd3, %rd8, %rd12;
	ld.global.f64 	%fd1, [%rd3];
	neg.f64 	%fd6, %fd1;
	fma.rn.f64 	%fd7, %fd1, 0dBFF71547652B82FE, 0d4338000000000000;
	{
	.reg .b32 %temp; 
	mov.b64 	{%r1, %temp}, %fd7;
	}
	mov.f64 	%fd8, 0dC338000000000000;
	add.rn.f64 	%fd9, %fd7, %fd8;
	fma.rn.f64 	%fd10, %fd9, 0dBFE62E42FEFA39EF, %fd6;
	fma.rn.f64 	%fd11, %fd9, 0dBC7ABC9E3B39803F, %fd10;
	fma.rn.f64 	%fd12, %fd11, 0d3E5ADE1569CE2BDF, 0d3E928AF3FCA213EA;
	fma.rn.f64 	%fd13, %fd12, %fd11, 0d3EC71DEE62401315;
	fma.rn.f64 	%fd14, %fd13, %fd11, 0d3EFA01997C89EB71;
	fma.rn.f64 	%fd15, %fd14, %fd11, 0d3F2A01A014761F65;
	fma.rn.f64 	%fd16, %fd15, %fd11, 0d3F56C16C1852B7AF;
	fma.rn.f64 	%fd17, %fd16, %fd11, 0d3F81111111122322;
	fma.rn.f64 	%fd18, %fd17, %fd11, 0d3FA55555555502A1;
	fma.rn.f64 	%fd19, %fd18, %fd11, 0d3FC5555555555511;
	fma.rn.f64 	%fd20, %fd19, %fd11, 0d3FE000000000000B;
	fma.rn.f64 	%fd21, %fd20, %fd11, 0d3FF0000000000000;
	fma.rn.f64 	%fd22, %fd21, %fd11, 0d3FF0000000000000;
	{
	.reg .b32 %temp; 
	mov.b64 	{%r2, %temp}, %fd22;
	}
	{
	.reg .b32 %temp; 
	mov.b64 	{%temp, %r3}, %fd22;
	}
	shl.b32 	%r14, %r1, 20;
	add.s32 	%r15, %r14, %r3;
	mov.b64 	%fd29, {%r2, %r15};
	{
	.reg .b32 %temp; 
	mov.b64 	{%temp, %r16}, %fd6;
	}
	mov.b32 	%f2, %r16;
	abs.f32 	%f1, %f2;
	setp.lt.f32 	%p5, %f1, 0f4086232B;
	@%p5 bra 	$L__BB10_4;
	setp.gt.f64 	%p6, %fd1, 0d0000000000000000;
	mov.f64 	%fd23, 0d7FF0000000000000;
	sub.f64 	%fd24, %fd23, %fd1;
	selp.f64 	%fd29, 0d0000000000000000, %fd24, %p6;
	setp.geu.f32 	%p7, %f1, 0f40874800;
	@%p7 bra 	$L__BB10_4;
	shr.u32 	%r17, %r1, 31;
	add.s32 	%r18, %r1, %r17;
	shr.s32 	%r19, %r18, 1;
	shl.b32 	%r20, %r19, 20;
	add.s32 	%r21, %r3, %r20;
	mov.b64 	%fd25, {%r2, %r21};
	sub.s32 	%r22, %r1, %r19;
	shl.b32 	%r23, %r22, 20;
	add.s32 	%r24, %r23, 1072693248;
	mov.b32 	%r25, 0;
	mov.b64 	%fd26, {%r25, %r24};
	mul.f64 	%fd29, %fd26, %fd25;
$L__BB10_4:
	add.f64 	%fd27, %fd29, 0d3FF0000000000000;
	rcp.rn.f64 	%fd28, %fd27;
	st.global.f64 	[%rd3], %fd28;
$L__BB10_5:
	ret;

}
	// .globl	relu_forward_double
.visible .entry relu_forward_double(
	.param .u64 .ptr .align 1 relu_forward_double_param_0,
	.param .u64 relu_forward_double_param_1,
	.param .u64 relu_forward_double_param_2
)
{
	.reg .pred 	%p<6>;
	.reg .b32 	%r<11>;
	.reg .b64 	%rd<14>;
	.reg .b64 	%fd<2>;

	ld.param.u64 	%rd4, [relu_forward_double_param_0];
	ld.param.u64 	%rd5, [relu_forward_double_param_1];
	ld.param.u64 	%rd6, [relu_forward_double_param_2];
	mov.u32 	%r1, %ntid.x;
	mov.u32 	%r2, %ctaid.x;
	mov.u32 	%r3, %tid.x;
	mad.lo.s32 	%r4, %r1, %r2, %r3;
	cvt.u64.u32 	%rd1, %r4;
	mov.u32 	%r5, %ntid.y;
	mov.u32 	%r6, %ctaid.y;
	mov.u32 	%r7, %tid.y;
	mad.lo.s32 	%r8, %r5, %r6, %r7;
	cvt.u64.u32 	%rd2, %r8;
	setp.le.u64 	%p1, %rd5, %rd1;
	setp.le.u64 	%p2, %rd6, %rd2;
	or.pred  	%p3, %p1, %p2;
	@%p3 bra 	$L__BB11_3;
	cvt.u32.u64 	%r10, %rd2;
	cvta.to.global.u64 	%rd8, %rd4;
	setp.eq.s32 	%p4, %r10, 0;
	mul.lo.s64 	%rd9, %rd5, %rd2;
	selp.b64 	%rd10, 0, %rd9, %p4;
	add.s64 	%rd11, %rd10, %rd1;
	shl.b64 	%rd12, %rd11, 3;
	add.s64 	%rd3, %rd8, %rd12;
	ld.global.f64 	%fd1, [%rd3];
	setp.gt.f64 	%p5, %fd1, 0d0000000000000000;
	@%p5 bra 	$L__BB11_3;
	mov.b64 	%rd13, 0;
	st.global.u64 	[%rd3], %rd13;
$L__BB11_3:
	ret;

}
	// .globl	swish_forward_double
.visible .entry swish_forward_double(
	.param .u64 .ptr .align 1 swish_forward_double_param_0,
	.param .u64 swish_forward_double_param_1,
	.param .u64 swish_forward_double_param_2
)
{
	.reg .pred 	%p<8>;
	.reg .b32 	%r<26>;
	.reg .b32 	%f<3>;
	.reg .b64 	%rd<13>;
	.reg .b64 	%fd<31>;

	ld.param.u64 	%rd4, [swish_forward_double_param_0];
	ld.param.u64 	%rd5, [swish_forward_double_param_1];
	ld.param.u64 	%rd6, [swish_forward_double_param_2];
	mov.u32 	%r4, %ntid.x;
	mov.u32 	%r5, %ctaid.x;
	mov.u32 	%r6, %tid.x;
	mad.lo.s32 	%r7, %r4, %r5, %r6;
	cvt.u64.u32 	%rd1, %r7;
	mov.u32 	%r8, %ntid.y;
	mov.u32 	%r9, %ctaid.y;
	mov.u32 	%r10, %tid.y;
	mad.lo.s32 	%r11, %r8, %r9, %r10;
	cvt.u64.u32 	%rd2, %r11;
	setp.le.u64 	%p1, %rd5, %rd1;
	setp.le.u64 	%p2, %rd6, %rd2;
	or.pred  	%p3, %p1, %p2;
	@%p3 bra 	$L__BB12_5;
	cvt.u32.u64 	%r13, %rd2;
	cvta.to.global.u64 	%rd8, %rd4;
	setp.eq.s32 	%p4, %r13, 0;
	mul.lo.s64 	%rd9, %rd5, %rd2;
	selp.b64 	%rd10, 0, %rd9, %p4;
	add.s64 	%rd11, %rd10, %rd1;
	shl.b64 	%rd12, %rd11, 3;
	add.s64 	%rd3, %rd8, %rd12;
	ld.global.f64 	%fd1, [%rd3];
	neg.f64 	%fd6, %fd1;
	fma.rn.f64 	%fd7, %fd1, 0dBFF71547652B82FE, 0d4338000000000000;
	{
	.reg .b32 %temp; 
	mov.b64 	{%r1, %temp}, %fd7;
	}
	mov.f64 	%fd8, 0dC338000000000000;
	add.rn.f64 	%fd9, %fd7, %fd8;
	fma.rn.f64 	%fd10, %fd9, 0dBFE62E42FEFA39EF, %fd6;
	fma.rn.f64 	%fd11, %fd9, 0dBC7ABC9E3B39803F, %fd10;
	fma.rn.f64 	%fd12, %fd11, 0d3E5ADE1569CE2BDF, 0d3E928AF3FCA213EA;
	fma.rn.f64 	%fd13, %fd12, %fd11, 0d3EC71DEE62401315;
	fma.rn.f64 	%fd14, %fd13, %fd11, 0d3EFA01997C89EB71;
	fma.rn.f64 	%fd15, %fd14, %fd11, 0d3F2A01A014761F65;
	fma.rn.f64 	%fd16, %fd15, %fd11, 0d3F56C16C1852B7AF;
	fma.rn.f64 	%fd17, %fd16, %fd11, 0d3F81111111122322;
	fma.rn.f64 	%fd18, %fd17, %fd11, 0d3FA55555555502A1;
	fma.rn.f64 	%fd19, %fd18, %fd11, 0d3FC5555555555511;
	fma.rn.f64 	%fd20, %fd19, %fd11, 0d3FE000000000000B;
	fma.rn.f64 	%fd21, %fd20, %fd11, 0d3FF0000000000000;
	fma.rn.f64 	%fd22, %fd21, %fd11, 0d3FF0000000000000;
	{
	.reg .b32 %temp; 
	mov.b64 	{%r2, %temp}, %fd22;
	}
	{
	.reg .b32 %temp; 
	mov.b64 	{%temp, %r3}, %fd22;
	}
	shl.b32 	%r14, %r1, 20;
	add.s32 	%r15, %r14, %r3;
	mov.b64 	%fd30, {%r2, %r15};
	{
	.reg .b32 %temp; 
	mov.b64 	{%temp, %r16}, %fd6;
	}
	mov.b32 	%f2, %r16;
	abs.f32 	%f1, %f2;
	setp.lt.f32 	%p5, %f1, 0f4086232B;
	@%p5 bra 	$L__BB12_4;
	setp.gt.f64 	%p6, %fd1, 0d0000000000000000;
	mov.f64 	%fd23, 0d7FF0000000000000;
	sub.f64 	%fd24, %fd23, %fd1;
	selp.f64 	%fd30, 0d0000000000000000, %fd24, %p6;
	setp.geu.f32 	%p7, %f1, 0f40874800;
	@%p7 bra 	$L__BB12_4;
	shr.u32 	%r17, %r1, 31;
	add.s32 	%r18, %r1, %r17;
	shr.s32 	%r19, %r18, 1;
	shl.b32 	%r20, %r19, 20;
	add.s32 	%r21, %r3, %r20;
	mov.b64 	%fd25, {%r2, %r21};
	sub.s32 	%r22, %r1, %r19;
	shl.b32 	%r23, %r22, 20;
	add.s32 	%r24, %r23, 1072693248;
	mov.b32 	%r25, 0;
	mov.b64 	%fd26, {%r25, %r24};
	mul.f64 	%fd30, %fd26, %fd25;
$L__BB12_4:
	add.f64 	%fd27, %fd30, 0d3FF0000000000000;
	rcp.rn.f64 	%fd28, %fd27;
	mul.f64 	%fd29, %fd1, %fd28;
	st.global.f64 	[%rd3], %fd29;
$L__BB12_5:
	ret;

}
	// .globl	tanh_forward_double
.visible .entry tanh_forward_double(
	.param .u64 .ptr .align 1 tanh_forward_double_param_0,
	.param .u64 tanh_forward_double_param_1,
	.param .u64 tanh_forward_double_param_2
)
{
	.reg .pred 	%p<11>;
	.reg .b32 	%r<41>;
	.reg .b32 	%f<5>;
	.reg .b64 	%rd<13>;
	.reg .b64 	%fd<55>;

	ld.param.u64 	%rd4, [tanh_forward_double_param_0];
	ld.param.u64 	%rd5, [tanh_forward_double_param_1];
	ld.param.u64 	%rd6, [tanh_forward_double_param_2];
	mov.u32 	%r7, %ntid.x;
	mov.u32 	%r8, %ctaid.x;
	mov.u32 	%r9, %tid.x;
	mad.lo.s32 	%r10, %r7, %r8, %r9;
	cvt.u64.u32 	%rd1, %r10;
	mov.u32 	%r11, %ntid.y;
	mov.u32 	%r12, %ctaid.y;
	mov.u32 	%r13, %tid.y;
	mad.lo.s32 	%r14, %r11, %r12, %r13;
	cvt.u64.u32 	%rd2, %r14;
	setp.le.u64 	%p1, %rd5, %rd1;
	setp.le.u64 	%p2, %rd6, %rd2;
	or.pred  	%p3, %p1, %p2;
	@%p3 bra 	$L__BB13_8;
	cvt.u32.u64 	%r16, %rd2;
	cvta.to.global.u64 	%rd8, %rd4;
	setp.eq.s32 	%p4, %r16, 0;
	mul.lo.s64 	%rd9, %rd5, %rd2;
	selp.b64 	%rd10, 0, %rd9, %p4;
	add.s64 	%rd11, %rd10, %rd1;
	shl.b64 	%rd12, %rd11, 3;
	add.s64 	%rd3, %rd8, %rd12;
	ld.global.f64 	%fd1, [%rd3];
	fma.rn.f64 	%fd10, %fd1, 0d3FF71547652B82FE, 0d4338000000000000;
	{
	.reg .b32 %temp; 
	mov.b64 	{%r1, %temp}, %fd10;
	}
	mov.f64 	%fd11, 0dC338000000000000;
	add.rn.f64 	%fd12, %fd10, %fd11;
	fma.rn.f64 	%fd13, %fd12, 0dBFE62E42FEFA39EF, %fd1;
	fma.rn.f64 	%fd14, %fd12, 0dBC7ABC9E3B39803F, %fd13;
	fma.rn.f64 	%fd15, %fd14, 0d3E5ADE1569CE2BDF, 0d3E928AF3FCA213EA;
	fma.rn.f64 	%fd16, %fd15, %fd14, 0d3EC71DEE62401315;
	fma.rn.f64 	%fd17, %fd16, %fd14, 0d3EFA01997C89EB71;
	fma.rn.f64 	%fd18, %fd17, %fd14, 0d3F2A01A014761F65;
	fma.rn.f64 	%fd19, %fd18, %fd14, 0d3F56C16C1852B7AF;
	fma.rn.f64 	%fd20, %fd19, %fd14, 0d3F81111111122322;
	fma.rn.f64 	%fd21, %fd20, %fd14, 0d3FA55555555502A1;
	fma.rn.f64 	%fd22, %fd21, %fd14, 0d3FC5555555555511;
	fma.rn.f64 	%fd23, %fd22, %fd14, 0d3FE000000000000B;
	fma.rn.f64 	%fd24, %fd23, %fd14, 0d3FF0000000000000;
	fma.rn.f64 	%fd25, %fd24, %fd14, 0d3FF0000000000000;
	{
	.reg .b32 %temp; 
	mov.b64 	{%r2, %temp}, %fd25;
	}
	{
	.reg .b32 %temp; 
	mov.b64 	{%temp, %r3}, %fd25;
	}
	shl.b32 	%r17, %r1, 20;
	add.s32 	%r18, %r17, %r3;
	mov.b64 	%fd53, {%r2, %r18};
	{
	.reg .b32 %temp; 
	mov.b64 	{%temp, %r19}, %fd1;
	}
	mov.b32 	%f3, %r19;
	abs.f32 	%f1, %f3;
	setp.lt.f32 	%p5, %f1, 0f4086232B;
	@%p5 bra 	$L__BB13_4;
	setp.lt.f64 	%p6, %fd1, 0d0000000000000000;
	add.f64 	%fd26, %fd1, 0d7FF0000000000000;
	selp.f64 	%fd53, 0d0000000000000000, %fd26, %p6;
	setp.geu.f32 	%p7, %f1, 0f40874800;
	@%p7 bra 	$L__BB13_4;
	shr.u32 	%r20, %r1, 31;
	add.s32 	%r21, %r1, %r20;
	shr.s32 	%r22, %r21, 1;
	shl.b32 	%r23, %r22, 20;
	add.s32 	%r24, %r3, %r23;
	mov.b64 	%fd27, {%r2, %r24};
	sub.s32 	%r25, %r1, %r22;
	shl.b32 	%r26, %r25, 20;
	add.s32 	%r27, %r26, 1072693248;
	mov.b32 	%r28, 0;
	mov.b64 	%fd28, {%r28, %r27};
	mul.f64 	%fd53, %fd28, %fd27;
$L__BB13_4:
	neg.f64 	%fd29, %fd1;
	fma.rn.f64 	%fd30, %fd1, 0dBFF71547652B82FE, 0d4338000000000000;
	{
	.reg .b32 %temp; 
	mov.b64 	{%r4, %temp}, %fd30;
	}
	mov.f64 	%fd31, 0dC338000000000000;
	add.rn.f64 	%fd32, %fd30, %fd31;
	fma.rn.f64 	%fd33, %fd32, 0dBFE62E42FEFA39EF, %fd29;
	fma.rn.f64 	%fd34, %fd32, 0dBC7ABC9E3B39803F, %fd33;
	fma.rn.f64 	%fd35, %fd34, 0d3E5ADE1569CE2BDF, 0d3E928AF3FCA213EA;
	fma.rn.f64 	%fd36, %fd35, %fd34, 0d3EC71DEE62401315;
	fma.rn.f64 	%fd37, %fd36, %fd34, 0d3EFA01997C89EB71;
	fma.rn.f64 	%fd38, %fd37, %fd34, 0d3F2A01A014761F65;
	fma.rn.f64 	%fd39, %fd38, %fd34, 0d3F56C16C1852B7AF;
	fma.rn.f64 	%fd40, %fd39, %fd34, 0d3F81111111122322;
	fma.rn.f64 	%fd41, %fd40, %fd34, 0d3FA55555555502A1;
	fma.rn.f64 	%fd42, %fd41, %fd34, 0d3FC5555555555511;
	fma.rn.f64 	%fd43, %fd42, %fd34, 0d3FE000000000000B;
	fma.rn.f64 	%fd44, %fd43, %fd34, 0d3FF0000000000000;
	fma.rn.f64 	%fd45, %fd44, %fd34, 0d3FF0000000000000;
	{
	.reg .b32 %temp; 
	mov.b64 	{%r5, %temp}, %fd45;
	}
	{
	.reg .b32 %temp; 
	mov.b64 	{%temp, %r6}, %fd45;
	}
	shl.b32 	%r29, %r4, 20;
	add.s32 	%r30, %r29, %r6;
	mov.b64 	%fd54, {%r5, %r30};
	{
	.reg .b32 %temp; 
	mov.b64 	{%temp, %r31}, %fd29;
	}
	mov.b32 	%f4, %r31;
	abs.f32 	%f2, %f4;
	setp.lt.f32 	%p8, %f2, 0f4086232B;
	@%p8 bra 	$L__BB13_7;
	setp.gt.f64 	%p9, %fd1, 0d0000000000000000;
	mov.f64 	%fd46, 0d7FF0000000000000;
	sub.f64 	%fd47, %fd46, %fd1;
	selp.f64 	%fd54, 0d0000000000000000, %fd47, %p9;
	setp.geu.f32 	%p10, %f2, 0f40874800;
	@%p10 bra 	$L__BB13_7;
	shr.u32 	%r32, %r4, 31;
	add.s32 	%r33, %r4, %r32;
	shr.s32 	%r34, %r33, 1;
	shl.b32 	%r35, %r34, 20;
	add.s32 	%r36, %r6, %r35;
	mov.b64 	%fd48, {%r5, %r36};
	sub.s32 	%r37, %r4, %r34;
	shl.b32 	%r38, %r37, 20;
	add.s32 	%r39, %r38, 1072693248;
	mov.b32 	%r40, 0;
	mov.b64 	%fd49, {%r40, %r39};
	mul.f64 	%fd54, %fd49, %fd48;
$L__BB13_7:
	sub.f64 	%fd50, %fd53, %fd54;
	add.f64 	%fd51, %fd53, %fd54;
	div.rn.f64 	%fd52, %fd50, %fd51;
	st.global.f64 	[%rd3], %fd52;
$L__BB13_8:
	ret;

}
	// .globl	softmax_forward_double
.visible .entry softmax_forward_double(
	.param .u64 .ptr .align 1 softmax_forward_double_param_0,
	.param .u64 softmax_forward_double_param_1,
	.param .u64 softmax_forward_double_param_2
)
{
	.reg .pred 	%p<33>;
	.reg .b32 	%r<58>;
	.reg .b32 	%f<5>;
	.reg .b64 	%rd<29>;
	.reg .b64 	%fd<116>;

	ld.param.u64 	%rd15, [softmax_forward_double_param_0];
	ld.param.u64 	%rd14, [softmax_forward_double_param_1];
	ld.param.u64 	%rd16, [softmax_forward_double_param_2];
	cvta.to.global.u64 	%rd1, %rd15;
	mov.u32 	%r8, %tid.x;
	cvt.u64.u32 	%rd2, %r8;
	mov.u32 	%r9, %ctaid.x;
	cvt.u64.u32 	%rd3, %r9;
	setp.le.u64 	%p1, %rd14, %rd2;
	setp.le.u64 	%p2, %rd16, %rd3;
	or.pred  	%p3, %p1, %p2;
	@%p3 bra 	$L__BB14_52;
	cvt.u32.u64 	%r11, %rd2;
	mul.lo.s64 	%rd18, %rd14, %rd3;
	add.s64 	%rd4, %rd18, %rd14;
	mov.u32 	%r12, %ntid.x;
	cvt.u64.u32 	%rd5, %r12;
	shl.b32 	%r13, %r11, 3;
	mov.u32 	%r14, smem;
	add.s32 	%r15, %r14, %r13;
	add.s32 	%r1, %r15, 8192;
	mov.b64 	%rd19, 0;
	st.shared.u64 	[%r15+8192], %rd19;
	mov.b64 	%rd20, 9221120237041090560;
	st.shared.u64 	[%r15], %rd20;
	add.s64 	%rd28, %rd18, %rd2;
	setp.ge.u64 	%p4, %rd28, %rd4;
	@%p4 bra 	$L__BB14_5;
	mov.f64 	%fd112, 0d7FF8000000000000;
	mov.u64 	%rd26, %rd28;
$L__BB14_3:
	shl.b64 	%rd21, %rd26, 3;
	add.s64 	%rd22, %rd1, %rd21;
	ld.global.f64 	%fd19, [%rd22];
	max.f64 	%fd112, %fd112, %fd19;
	add.s64 	%rd26, %rd26, %rd5;
	setp.lt.u64 	%p5, %rd26, %rd4;
	@%p5 bra 	$L__BB14_3;
	st.shared.f64 	[%r1+-8192], %fd112;
$L__BB14_5:
	bar.sync 	0;
	setp.gt.u32 	%p6, %r11, 511;
	@%p6 bra 	$L__BB14_7;
	ld.shared.f64 	%fd20, [%r1+-8192];
	ld.shared.f64 	%fd21, [%r1+-4096];
	max.f64 	%fd22, %fd20, %fd21;
	st.shared.f64 	[%r1+-8192], %fd22;
$L__BB14_7:
	bar.sync 	0;
	setp.gt.u32 	%p7, %r11, 255;
	@%p7 bra 	$L__BB14_9;
	ld.shared.f64 	%fd23, [%r1+-8192];
	ld.shared.f64 	%fd24, [%r1+-6144];
	max.f64 	%fd25, %fd23, %fd24;
	st.shared.f64 	[%r1+-8192], %fd25;
$L__BB14_9:
	bar.sync 	0;
	setp.gt.u32 	%p8, %r11, 127;
	@%p8 bra 	$L__BB14_11;
	ld.shared.f64 	%fd26, [%r1+-8192];
	ld.shared.f64 	%fd27, [%r1+-7168];
	max.f64 	%fd28, %fd26, %fd27;
	st.shared.f64 	[%r1+-8192], %fd28;
$L__BB14_11:
	bar.sync 	0;
	setp.gt.u32 	%p9, %r11, 63;
	@%p9 bra 	$L__BB14_13;
	ld.shared.f64 	%fd29, [%r1+-8192];
	ld.shared.f64 	%fd30, [%r1+-7680];
	max.f64 	%fd31, %fd29, %fd30;
	st.shared.f64 	[%r1+-8192], %fd31;
$L__BB14_13:
	bar.sync 	0;
	setp.gt.u32 	%p10, %r11, 31;
	@%p10 bra 	$L__BB14_15;
	ld.shared.f64 	%fd32, [%r1+-8192];
	ld.shared.f64 	%fd33, [%r1+-7936];
	max.f64 	%fd34, %fd32, %fd33;
	st.shared.f64 	[%r1+-8192], %fd34;
$L__BB14_15:
	bar.sync 	0;
	add.s32 	%r22, %r11, -1;
	setp.gt.u32 	%p11, %r22, 30;
	@%p11 bra 	$L__BB14_17;
	ld.shared.f64 	%fd35, [%r1+-8192];
	ld.shared.f64 	%fd36, [smem];
	max.f64 	%fd37, %fd35, %fd36;
	st.shared.f64 	[smem], %fd37;
$L__BB14_17:
	setp.ge.u64 	%p12, %rd28, %rd4;
	bar.sync 	0;
	ld.shared.f64 	%fd3, [smem];
	@%p12 bra 	$L__BB14_24;
	ld.shared.f64 	%fd113, [%r1];
	mov.u64 	%rd27, %rd28;
$L__BB14_19:
	shl.b64 	%rd23, %rd27, 3;
	add.s64 	%rd24, %rd1, %rd23;
	ld.global.f64 	%fd38, [%rd24];
	sub.f64 	%fd6, %fd38, %fd3;
	fma.rn.f64 	%fd39, %fd6, 0d3FF71547652B82FE, 0d4338000000000000;
	{
	.reg .b32 %temp; 
	mov.b64 	{%r2, %temp}, %fd39;
	}
	mov.f64 	%fd40, 0dC338000000000000;
	add.rn.f64 	%fd41, %fd39, %fd40;
	fma.rn.f64 	%fd42, %fd41, 0dBFE62E42FEFA39EF, %fd6;
	fma.rn.f64 	%fd43, %fd41, 0dBC7ABC9E3B39803F, %fd42;
	fma.rn.f64 	%fd44, %fd43, 0d3E5ADE1569CE2BDF, 0d3E928AF3FCA213EA;
	fma.rn.f64 	%fd45, %fd44, %fd43, 0d3EC71DEE62401315;
	fma.rn.f64 	%fd46, %fd45, %fd43, 0d3EFA01997C89EB71;
	fma.rn.f64 	%fd47, %fd46, %fd43, 0d3F2A01A014761F65;
	fma.rn.f64 	%fd48, %fd47, %fd43, 0d3F56C16C1852B7AF;
	fma.rn.f64 	%fd49, %fd48, %fd43, 0d3F81111111122322;
	fma.rn.f64 	%fd50, %fd49, %fd43, 0d3FA55555555502A1;
	fma.rn.f64 	%fd51, %fd50, %fd43, 0d3FC5555555555511;
	fma.rn.f64 	%fd52, %fd51, %fd43, 0d3FE000000000000B;
	fma.rn.f64 	%fd53, %fd52, %fd43, 0d3FF0000000000000;
	fma.rn.f64 	%fd54, %fd53, %fd43, 0d3FF0000000000000;
	{
	.reg .b32 %temp; 
	mov.b64 	{%r3, %temp}, %fd54;
	}
	{
	.reg .b32 %temp; 
	mov.b64 	{%temp, %r4}, %fd54;
	}
	shl.b32 	%r23, %r2, 20;
	add.s32 	%r24, %r23, %r4;
	mov.b64 	%fd114, {%r3, %r24};
	{
	.reg .b32 %temp; 
	mov.b64 	{%temp, %r25}, %fd6;
	}
	mov.b32 	%f3, %r25;
	abs.f32 	%f1, %f3;
	setp.lt.f32 	%p13, %f1, 0f4086232B;
	@%p13 bra 	$L__BB14_22;
	setp.lt.f64 	%p14, %fd6, 0d0000000000000000;
	add.f64 	%fd55, %fd6, 0d7FF0000000000000;
	selp.f64 	%fd114, 0d0000000000000000, %fd55, %p14;
	setp.geu.f32 	%p15, %f1, 0f40874800;
	@%p15 bra 	$L__BB14_22;
	shr.u32 	%r26, %r2, 31;
	add.s32 	%r27, %r2, %r26;
	shr.s32 	%r28, %r27, 1;
	shl.b32 	%r29, %r28, 20;
	add.s32 	%r30, %r4, %r29;
	mov.b64 	%fd56, {%r3, %r30};
	sub.s32 	%r31, %r2, %r28;
	shl.b32 	%r32, %r31, 20;
	add.s32 	%r33, %r32, 1072693248;
	mov.b32 	%r34, 0;
	mov.b64 	%fd57, {%r34, %r33};
	mul.f64 	%fd114, %fd57, %fd56;
$L__BB14_22:
	add.f64 	%fd113, %fd114, %fd113;
	add.s64 	%rd27, %rd27, %rd5;
	setp.lt.u64 	%p16, %rd27, %rd4;
	@%p16 bra 	$L__BB14_19;
	st.shared.f64 	[%r1], %fd113;
$L__BB14_24:
	setp.gt.u32 	%p17, %r11, 511;
	bar.sync 	0;
	@%p17 bra 	$L__BB14_26;
	ld.shared.f64 	%fd58, [%r1+4096];
	ld.shared.f64 	%fd59, [%r1];
	add.f64 	%fd60, %fd58, %fd59;
	st.shared.f64 	[%r1], %fd60;
$L__BB14_26:
	setp.gt.u32 	%p18, %r11, 255;
	bar.sync 	0;
	@%p18 bra 	$L__BB14_28;
	ld.shared.f64 	%fd61, [%r1+2048];
	ld.shared.f64 	%fd62, [%r1];
	add.f64 	%fd63, %fd61, %fd62;
	st.shared.f64 	[%r1], %fd63;
$L__BB14_28:
	setp.gt.u32 	%p19, %r11, 127;
	bar.sync 	0;
	@%p19 bra 	$L__BB14_30;
	ld.shared.f64 	%fd64, [%r1+1024];
	ld.shared.f64 	%fd65, [%r1];
	add.f64 	%fd66, %fd64, %fd65;
	st.shared.f64 	[%r1], %fd66;
$L__BB14_30:
	setp.gt.u32 	%p20, %r11, 63;
	bar.sync 	0;
	@%p20 bra 	$L__BB14_32;
	ld.shared.f64 	%fd67, [%r1+512];
	ld.shared.f64 	%fd68, [%r1];
	add.f64 	%fd69, %fd67, %fd68;
	st.shared.f64 	[%r1], %fd69;
$L__BB14_32:
	setp.gt.u32 	%p21, %r11, 31;
	bar.sync 	0;
	@%p21 bra 	$L__BB14_34;
	ld.shared.f64 	%fd70, [%r1+256];
	ld.shared.f64 	%fd71, [%r1];
	add.f64 	%fd72, %fd70, %fd71;
	st.shared.f64 	[%r1], %fd72;
$L__BB14_34:
	setp.gt.u32 	%p22, %r11, 31;
	bar.sync 	0;
	@%p22 bra 	$L__BB14_36;
	ld.shared.f64 	%fd73, [%r1+256];
	ld.shared.f64 	%fd74, [%r1];
	add.f64 	%fd75, %fd73, %fd74;
	st.shared.f64 	[%r1], %fd75;
$L__BB14_36:
	bar.sync 	0;
	setp.gt.u32 	%p23, %r11, 15;
	@%p23 bra 	$L__BB14_38;
	ld.shared.f64 	%fd76, [%r1+128];
	ld.shared.f64 	%fd77, [%r1];
	add.f64 	%fd78, %fd76, %fd77;
	st.shared.f64 	[%r1], %fd78;
$L__BB14_38:
	bar.sync 	0;
	setp.gt.u32 	%p24, %r11, 7;
	@%p24 bra 	$L__BB14_40;
	ld.shared.f64 	%fd79, [%r1+64];
	ld.shared.f64 	%fd80, [%r1];
	add.f64 	%fd81, %fd79, %fd80;
	st.shared.f64 	[%r1], %fd81;
$L__BB14_40:
	bar.sync 	0;
	setp.gt.u32 	%p25, %r11, 3;
	@%p25 bra 	$L__BB14_42;
	ld.shared.f64 	%fd82, [%r1+32];
	ld.shared.f64 	%fd83, [%r1];
	add.f64 	%fd84, %fd82, %fd83;
	st.shared.f64 	[%r1], %fd84;
$L__BB14_42:
	bar.sync 	0;
	setp.gt.u32 	%p26, %r11, 1;
	@%p26 bra 	$L__BB14_44;
	ld.shared.f64 	%fd85, [%r1+16];
	ld.shared.f64 	%fd86, [%r1];
	add.f64 	%fd87, %fd85, %fd86;
	st.shared.f64 	[%r1], %fd87;
$L__BB14_44:
	bar.sync 	0;
	setp.ne.s32 	%p27, %r11, 0;
	@%p27 bra 	$L__BB14_46;
	ld.shared.v2.f64 	{%fd88, %fd89}, [smem+8192];
	add.f64 	%fd90, %fd89, %fd88;
	st.shared.f64 	[smem+8192], %fd90;
$L__BB14_46:
	setp.ge.u64 	%p28, %rd28, %rd4;
	bar.sync 	0;
	@%p28 bra 	$L__BB14_52;
	ld.shared.f64 	%fd12, [smem+8192];
$L__BB14_48:
	shl.b64 	%rd25, %rd28, 3;
	add.s64 	%rd12, %rd1, %rd25;
	ld.global.f64 	%fd91, [%rd12];
	sub.f64 	%fd13, %fd91, %fd3;
	fma.rn.f64 	%fd92, %fd13, 0d3FF71547652B82FE, 0d4338000000000000;
	{
	.reg .b32 %temp; 
	mov.b64 	{%r5, %temp}, %fd92;
	}
	mov.f64 	%fd93, 0dC338000000000000;
	add.rn.f64 	%fd94, %fd92, %fd93;
	fma.rn.f64 	%fd95, %fd94, 0dBFE62E42FEFA39EF, %fd13;
	fma.rn.f64 	%fd96, %fd94, 0dBC7ABC9E3B39803F, %fd95;
	fma.rn.f64 	%fd97, %fd96, 0d3E5ADE1569CE2BDF, 0d3E928AF3FCA213EA;
	fma.rn.f64 	%fd98, %fd97, %fd96, 0d3EC71DEE62401315;
	fma.rn.f64 	%fd99, %fd98, %fd96, 0d3EFA01997C89EB71;
	fma.rn.f64 	%fd100, %fd99, %fd96, 0d3F2A01A014761F65;
	fma.rn.f64 	%fd101, %fd100, %fd96, 0d3F56C16C1852B7AF;
	fma.rn.f64 	%fd102, %fd101, %fd96, 0d3F81111111122322;
	fma.rn.f64 	%fd103, %fd102, %fd96, 0d3FA55555555502A1;
	fma.rn.f64 	%fd104, %fd103, %fd96, 0d3FC5555555555511;
	fma.rn.f64 	%fd105, %fd104, %fd96, 0d3FE000000000000B;
	fma.rn.f64 	%fd106, %fd105, %fd96, 0d3FF0000000000000;
	fma.rn.f64 	%fd107, %fd106, %fd96, 0d3FF0000000000000;
	{
	.reg .b32 %temp; 
	mov.b64 	{%r6, %temp}, %fd107;
	}
	{
	.reg .b32 %temp; 
	mov.b64 	{%temp, %r7}, %fd107;
	}
	shl.b32 	%r46, %r5, 20;
	add.s32 	%r47, %r46, %r7;
	mov.b64 	%fd115, {%r6, %r47};
	{
	.reg .b32 %temp; 
	mov.b64 	{%temp, %r48}, %fd13;
	}
	mov.b32 	%f4, %r48;
	abs.f32 	%f2, %f4;
	setp.lt.f32 	%p29, %f2, 0f4086232B;
	@%p29 bra 	$L__BB14_51;
	setp.lt.f64 	%p30, %fd13, 0d0000000000000000;
	add.f64 	%fd108, %fd13, 0d7FF0000000000000;
	selp.f64 	%fd115, 0d0000000000000000, %fd108, %p30;
	setp.geu.f32 	%p31, %f2, 0f40874800;
	@%p31 bra 	$L__BB14_51;
	shr.u32 	%r49, %r5, 31;
	add.s32 	%r50, %r5, %r49;
	shr.s32 	%r51, %r50, 1;
	shl.b32 	%r52, %r51, 20;
	add.s32 	%r53, %r7, %r52;
	mov.b64 	%fd109, {%r6, %r53};
	sub.s32 	%r54, %r5, %r51;
	shl.b32 	%r55, %r54, 20;
	add.s32 	%r56, %r55, 1072693248;
	mov.b32 	%r57, 0;
	mov.b64 	%fd110, {%r57, %r56};
	mul.f64 	%fd115, %fd110, %fd109;
$L__BB14_51:
	div.rn.f64 	%fd111, %fd115, %fd12;
	st.global.f64 	[%rd12], %fd111;
	add.s64 	%rd28, %rd28, %rd5;
	setp.lt.u64 	%p32, %rd28, %rd4;
	@%p32 bra 	$L__BB14_48;
$L__BB14_52:
	ret;

}
	// .globl	sigmoid_backward_double
.visible .entry sigmoid_backward_double(
	.param .u64 .ptr .align 1 sigmoid_backward_double_param_0,
	.param .u64 .ptr .align 1 sigmoid_backward_double_param_1,
	.param .u64 .ptr .align 1 sigmoid_backward_double_param_2,
	.param .u64 sigmoid_backward_double_param_3,
	.param .u64 sigmoid_backward_double_param_4
)
{
	.reg .pred 	%p<5>;
	.reg .b32 	%r<11>;
	.reg .b64 	%rd<16>;
	.reg .b64 	%fd<7>;

	ld.param.u64 	%rd3, [sigmoid_backward_double_param_0];
	ld.param.u64 	%rd4, [sigmoid_backward_double_param_2];
	ld.param.u64 	%rd5, [sigmoid_backward_double_param_3];
	ld.param.u64 	%rd6, [sigmoid_backward_double_param_4];
	mov.u32 	%r1, %ntid.x;
	mov.u32 	%r2, %ctaid.x;
	mov.u32 	%r3, %tid.x;
	mad.lo.s32 	%r4, %r1, %r2, %r3;
	cvt.u64.u32 	%rd1, %r4;
	mov.u32 	%r5, %ntid.y;
	mov.u32 	%r6, %ctaid.y;
	mov.u32 	%r7, %tid.y;
	mad.lo.s32 	%r8, %r5, %r6, %r7;
	cvt.u64.u32 	%rd2, %r8;
	setp.le.u64 	%p1, %rd5, %rd1;
	setp.le.u64 	%p2, %rd6, %rd2;
	or.pred  	%p3, %p1, %p2;
	@%p3 bra 	$L__BB15_2;
	cvt.u32.u64 	%r10, %rd2;
	cvta.to.global.u64 	%rd8, %rd3;
	cvta.to.global.u64 	%rd9, %rd4;
	setp.eq.s32 	%p4, %r10, 0;
	mul.lo.s64 	%rd10, %rd5, %rd2;
	selp.b64 	%rd11, 0, %rd10, %p4;
	add.s64 	%rd12, %rd11, %rd1;
	shl.b64 	%rd13, %rd12, 3;
	add.s64 	%rd14, %rd8, %rd13;
	ld.global.f64 	%fd1, [%rd14];
	mov.f64 	%fd2, 0d3FF0000000000000;
	sub.f64 	%fd3, %fd2, %fd1;
	mul.f64 	%fd4, %fd1, %fd3;
	add.s64 	%rd15, %rd9, %rd13;
	ld.global.f64 	%fd5, [%rd15];
	mul.f64 	%fd6, %fd5, %fd4;
	st.global.f64 	[%rd15], %fd6;
$L__BB15_2:
	ret;

}
	// .globl	relu_backward_double
.visible .entry relu_backward_double(
	.param .u64 .ptr .align 1 relu_backward_double_param_0,
	.param .u64 .ptr .align 1 relu_backward_double_param_1,
	.param .u64 .ptr .align 1 relu_backward_double_param_2,
	.param .u64 relu_backward_double_param_3,
	.param .u64 relu_backward_double_param_4
)
{
	.reg .pred 	%p<6>;
	.reg .b32 	%r<11>;
	.reg .b64 	%rd<18>;
	.reg .b64 	%fd<2>;

	ld.param.u64 	%rd4, [relu_backward_double_param_1];
	ld.param.u64 	%rd5, [relu_backward_double_param_2];
	ld.param.u64 	%rd6, [relu_backward_double_param_3];
	ld.param.u64 	%rd7, [relu_backward_double_param_4];
	mov.u32 	%r1, %ntid.x;
	mov.u32 	%r2, %ctaid.x;
	mov.u32 	%r3, %tid.x;
	mad.lo.s32 	%r4, %r1, %r2, %r3;
	cvt.u64.u32 	%rd1, %r4;
	mov.u32 	%r5, %ntid.y;
	mov.u32 	%r6, %ctaid.y;
	mov.u32 	%r7, %tid.y;
	mad.lo.s32 	%r8, %r5, %r6, %r7;
	cvt.u64.u32 	%rd2, %r8;
	setp.le.u64 	%p1, %rd6, %rd1;
	setp.le.u64 	%p2, %rd7, %rd2;
	or.pred  	%p3, %p1, %p2;
	@%p3 bra 	$L__BB16_3;
	cvt.u32.u64 	%r10, %rd2;
	cvta.to.global.u64 	%rd9, %rd4;
	setp.eq.s32 	%p4, %r10, 0;
	mul.lo.s64 	%rd10, %rd6, %rd2;
	selp.b64 	%rd11, 0, %rd10, %p4;
	add.s64 	%rd3, %rd11, %rd1;
	shl.b64 	%rd12, %rd3, 3;
	add.s64 	%rd13, %rd9, %rd12;
	ld.global.f64 	%fd1, [%rd13];
	setp.gt.f64 	%p5, %fd1, 0d0000000000000000;
	@%p5 bra 	$L__BB16_3;
	cvta.to.global.u64 	%rd14, %rd5;
	add.s64 	%rd16, %rd14, %rd12;
	mov.b64 	%rd17, 0;
	st.global.u64 	[%rd16], %rd17;
$L__BB16_3:
	ret;

}
	// .globl	swish_backward_double
.visible .entry swish_backward_double(
	.param .u64 .ptr .align 1 swish_backward_double_param_0,
	.param .u64 .ptr .align 1 swish_backward_double_param_1,
	.param .u64 .ptr .align 1 swish_backward_double_param_2,
	.param .u64 swish_backward_double_param_3,
	.param .u64 swish_backward_double_param_4
)
{
	.reg .pred 	%p<8>;
	.reg .b32 	%r<26>;
	.reg .b32 	%f<3>;
	.reg .b64 	%rd<20>;
	.reg .b64 	%fd<36>;

	ld.param.u64 	%rd4, [swish_backward_double_param_0];
	ld.param.u64 	%rd5, [swish_backward_double_param_1];
	ld.param.u64 	%rd6, [swish_backward_double_param_2];
	ld.param.u64 	%rd7, [swish_backward_double_param_3];
	ld.param.u64 	%rd8, [swish_backward_double_param_4];
	mov.u32 	%r4, %ntid.x;
	mov.u32 	%r5, %ctaid.x;
	mov.u32 	%r6, %tid.x;
	mad.lo.s32 	%r7, %r4, %r5, %r6;
	cvt.u64.u32 	%rd1, %r7;
	mov.u32 	%r8, %ntid.y;
	mov.u32 	%r9, %ctaid.y;
	mov.u32 	%r10, %tid.y;
	mad.lo.s32 	%r11, %r8, %r9, %r10;
	cvt.u64.u32 	%rd2, %r11;
	setp.le.u64 	%p1, %rd7, %rd1;
	setp.le.u64 	%p2, %rd8, %rd2;
	or.pred  	%p3, %p1, %p2;
	@%p3 bra 	$L__BB17_5;
	cvt.u32.u64 	%r13, %rd2;
	cvta.to.global.u64 	%rd10, %rd4;
	cvta.to.global.u64 	%rd11, %rd5;
	setp.eq.s32 	%p4, %r13, 0;
	mul.lo.s64 	%rd12, %rd7, %rd2;
	selp.b64 	%rd13, 0, %rd12, %p4;
	add.s64 	%rd3, %rd13, %rd1;
	shl.b64 	%rd14, %rd3, 3;
	add.s64 	%rd15, %rd10, %rd14;
	ld.global.f64 	%fd1, [%rd15];
	add.s64 	%rd16, %rd11, %rd14;
	ld.global.f64 	%fd2, [%rd16];
	neg.f64 	%fd7, %fd2;
	fma.rn.f64 	%fd8, %fd2, 0dBFF71547652B82FE, 0d4338000000000000;
	{
	.reg .b32 %temp; 
	mov.b64 	{%r1, %temp}, %fd8;
	}
	mov.f64 	%fd9, 0dC338000000000000;
	add.rn.f64 	%fd10, %fd8, %fd9;
	fma.rn.f64 	%fd11, %fd10, 0dBFE62E42FEFA39EF, %fd7;
	fma.rn.f64 	%fd12, %fd10, 0dBC7ABC9E3B39803F, %fd11;
	fma.rn.f64 	%fd13, %fd12, 0d3E5ADE1569CE2BDF, 0d3E928AF3FCA213EA;
	fma.rn.f64 	%fd14, %fd13, %fd12, 0d3EC71DEE62401315;
	fma.rn.f64 	%fd15, %fd14, %fd12, 0d3EFA01997C89EB71;
	fma.rn.f64 	%fd16, %fd15, %fd12, 0d3F2A01A014761F65;
	fma.rn.f64 	%fd17, %fd16, %fd12, 0d3F56C16C1852B7AF;
	fma.rn.f64 	%fd18, %fd17, %fd12, 0d3F81111111122322;
	fma.rn.f64 	%fd19, %fd18, %fd12, 0d3FA55555555502A1;
	fma.rn.f64 	%fd20, %fd19, %fd12, 0d3FC5555555555511;
	fma.rn.f64 	%fd21, %fd20, %fd12, 0d3FE000000000000B;
	fma.rn.f64 	%fd22, %fd21, %fd12, 0d3FF0000000000000;
	fma.rn.f64 	%fd23, %fd22, %fd12, 0d3FF0000000000000;
	{
	.reg .b32 %temp; 
	mov.b64 	{%r2, %temp}, %fd23;
	}
	{
	.reg .b32 %temp; 
	mov.b64 	{%temp, %r3}, %fd23;
	}
	shl.b32 	%r14, %r1, 20;
	add.s32 	%r15, %r14, %r3;
	mov.b64 	%fd35, {%r2, %r15};
	{
	.reg .b32 %temp; 
	mov.b64 	{%temp, %r16}, %fd7;
	}
	mov.b32 	%f2, %r16;
	abs.f32 	%f1, %f2;
	setp.lt.f32 	%p5, %f1, 0f4086232B;
	@%p5 bra 	$L__BB17_4;
	setp.gt.f64 	%p6, %fd2, 0d0000000000000000;
	mov.f64 	%fd24, 0d7FF0000000000000;
	sub.f64 	%fd25, %fd24, %fd2;
	selp.f64 	%fd35, 0d0000000000000000, %fd25, %p6;
	setp.geu.f32 	%p7, %f1, 0f40874800;
	@%p7 bra 	$L__BB17_4;
	shr.u32 	%r17, %r1, 31;
	add.s32 	%r18, %r1, %r17;
	shr.s32 	%r19, %r18, 1;
	shl.b32 	%r20, %r19, 20;
	add.s32 	%r21, %r3, %r20;
	mov.b64 	%fd26, {%r2, %r21};
	sub.s32 	%r22, %r1, %r19;
	shl.b32 	%r23, %r22, 20;
	add.s32 	%r24, %r23, 1072693248;
	mov.b32 	%r25, 0;
	mov.b64 	%fd27, {%r25, %r24};
	mul.f64 	%fd35, %fd27, %fd26;
$L__BB17_4:
	add.f64 	%fd28, %fd35, 0d3FF0000000000000;
	rcp.rn.f64 	%fd29, %fd28;
	mov.f64 	%fd30, 0d3FF0000000000000;
	sub.f64 	%fd31, %fd30, %fd1;
	fma.rn.f64 	%fd32, %fd31, %fd29, %fd1;
	cvta.to.global.u64 	%rd17, %rd6;
	add.s64 	%rd19, %rd17, %rd14;
	ld.global.f64 	%fd33, [%rd19];
	mul.f64 	%fd34, %fd33, %fd32;
	st.global.f64 	[%rd19], %fd34;
$L__BB17_5:
	ret;

}
	// .globl	tanh_backward_double
.visible .entry tanh_backward_double(
	.param .u64 .ptr .align 1 tanh_backward_double_param_0,
	.param .u64 .ptr .align 1 tanh_backward_double_param_1,
	.param .u64 .ptr .align 1 tanh_backward_double_param_2,
	.param .u64 tanh_backward_double_param_3,
	.param .u64 tanh_backward_double_param_4
)
{
	.reg .pred 	%p<5>;
	.reg .b32 	%r<11>;
	.reg .b64 	%rd<16>;
	.reg .b64 	%fd<7>;

	ld.param.u64 	%rd3, [tanh_backward_double_param_0];
	ld.param.u64 	%rd4, [tanh_backward_double_param_2];
	ld.param.u64 	%rd5, [tanh_backward_double_param_3];
	ld.param.u64 	%rd6, [tanh_backward_double_param_4];
	mov.u32 	%r1, %ntid.x;
	mov.u32 	%r2, %ctaid.x;
	mov.u32 	%r3, %tid.x;
	mad.lo.s32 	%r4, %r1, %r2, %r3;
	cvt.u64.u32 	%rd1, %r4;
	mov.u32 	%r5, %ntid.y;
	mov.u32 	%r6, %ctaid.y;
	mov.u32 	%r7, %tid.y;
	mad.lo.s32 	%r8, %r5, %r6, %r7;
	cvt.u64.u32 	%rd2, %r8;
	setp.le.u64 	%p1, %rd5, %rd1;
	setp.le.u64 	%p2, %rd6, %rd2;
	or.pred  	%p3, %p1, %p2;
	@%p3 bra 	$L__BB18_2;
	cvt.u32.u64 	%r10, %rd2;
	cvta.to.global.u64 	%rd8, %rd3;
	cvta.to.global.u64 	%rd9, %rd4;
	setp.eq.s32 	%p4, %r10, 0;
	mul.lo.s64 	%rd10, %rd5, %rd2;
	selp.b64 	%rd11, 0, %rd10, %p4;
	add.s64 	%rd12, %rd11, %rd1;
	shl.b64 	%rd13, %rd12, 3;
	add.s64 	%rd14, %rd8, %rd13;
	ld.global.f64 	%fd1, [%rd14];
	mul.f64 	%fd2, %fd1, %fd1;
	mov.f64 	%fd3, 0d3FF0000000000000;
	sub.f64 	%fd4, %fd3, %fd2;
	add.s64 	%rd15, %rd9, %rd13;
	ld.global.f64 	%fd5, [%rd15];
	mul.f64 	%fd6, %fd5, %fd4;
	st.global.f64 	[%rd15], %fd6;
$L__BB18_2:
	ret;

}
	// .globl	softmax_backward_double
.visible .entry softmax_backward_double(
	.param .u64 .ptr .align 1 softmax_backward_double_param_0,
	.param .u64 .ptr .align 1 softmax_backward_double_param_1,
	.param .u64 .ptr .align 1 softmax_backward_double_param_2,
	.param .u64 softmax_backward_double_param_3,
	.param .u64 softmax_backward_double_param_4
)
{
	.reg .pred 	%p<19>;
	.reg .b32 	%r<20>;
	.reg .b64 	%rd<27>;
	.reg .b64 	%fd<51>;

	ld.param.u64 	%rd13, [softmax_backward_double_param_0];
	ld.param.u64 	%rd14, [softmax_backward_double_param_2];
	ld.param.u64 	%rd12, [softmax_backward_double_param_3];
	ld.param.u64 	%rd15, [softmax_backward_double_param_4];
	cvta.to.global.u64 	%rd1, %rd14;
	cvta.to.global.u64 	%rd2, %rd13;
	mov.u32 	%r2, %tid.x;
	cvt.u64.u32 	%rd3, %r2;
	mov.u32 	%r3, %ctaid.x;
	cvt.u64.u32 	%rd4, %r3;
	setp.le.u64 	%p1, %rd12, %rd3;
	setp.le.u64 	%p2, %rd15, %rd4;
	or.pred  	%p3, %p1, %p2;
	@%p3 bra 	$L__BB19_30;
	cvt.u32.u64 	%r5, %rd3;
	mul.lo.s64 	%rd17, %rd12, %rd4;
	add.s64 	%rd5, %rd17, %rd12;
	mov.u32 	%r6, %ntid.x;
	cvt.u64.u32 	%rd6, %r6;
	shl.b32 	%r7, %r5, 3;
	mov.u32 	%r8, smem;
	add.s32 	%r1, %r8, %r7;
	mov.b64 	%rd18, 0;
	st.shared.u64 	[%r1], %rd18;
	add.s64 	%rd26, %rd17, %rd3;
	setp.ge.u64 	%p4, %rd26, %rd5;
	@%p4 bra 	$L__BB19_5;
	mov.f64 	%fd50, 0d0000000000000000;
	mov.u64 	%rd25, %rd26;
$L__BB19_3:
	shl.b64 	%rd19, %rd25, 3;
	add.s64 	%rd20, %rd1, %rd19;
	ld.global.f64 	%fd5, [%rd20];
	add.s64 	%rd21, %rd2, %rd19;
	ld.global.f64 	%fd6, [%rd21];
	mul.f64 	%fd7, %fd5, %fd6;
	fma.rn.f64 	%fd50, %fd7, 0dC16312D000000000, %fd50;
	add.s64 	%rd25, %rd25, %rd6;
	setp.lt.u64 	%p5, %rd25, %rd5;
	@%p5 bra 	$L__BB19_3;
	st.shared.f64 	[%r1], %fd50;
$L__BB19_5:
	bar.sync 	0;
	setp.gt.u32 	%p6, %r5, 511;
	@%p6 bra 	$L__BB19_7;
	ld.shared.f64 	%fd8, [%r1+4096];
	ld.shared.f64 	%fd9, [%r1];
	add.f64 	%fd10, %fd8, %fd9;
	st.shared.f64 	[%r1], %fd10;
$L__BB19_7:
	bar.sync 	0;
	setp.gt.u32 	%p7, %r5, 255;
	@%p7 bra 	$L__BB19_9;
	ld.shared.f64 	%fd11, [%r1+2048];
	ld.shared.f64 	%fd12, [%r1];
	add.f64 	%fd13, %fd11, %fd12;
	st.shared.f64 	[%r1], %fd13;
$L__BB19_9:
	bar.sync 	0;
	setp.gt.u32 	%p8, %r5, 127;
	@%p8 bra 	$L__BB19_11;
	ld.shared.f64 	%fd14, [%r1+1024];
	ld.shared.f64 	%fd15, [%r1];
	add.f64 	%fd16, %fd14, %fd15;
	st.shared.f64 	[%r1], %fd16;
$L__BB19_11:
	bar.sync 	0;
	setp.gt.u32 	%p9, %r5, 63;
	@%p9 bra 	$L__BB19_13;
	ld.shared.f64 	%fd17, [%r1+512];
	ld.shared.f64 	%fd18, [%r1];
	add.f64 	%fd19, %fd17, %fd18;
	st.shared.f64 	[%r1], %fd19;
$L__BB19_13:
	bar.sync 	0;
	setp.gt.u32 	%p10, %r5, 31;
	@%p10 bra 	$L__BB19_15;
	ld.shared.f64 	%fd20, [%r1+256];
	ld.shared.f64 	%fd21, [%r1];
	add.f64 	%fd22, %fd20, %fd21;
	st.shared.f64 	[%r1], %fd22;
$L__BB19_15:
	setp.gt.u32 	%p11, %r5, 31;
	bar.sync 	0;
	@%p11 bra 	$L__BB19_17;
	ld.shared.f64 	%fd23, [%r1+256];
	ld.shared.f64 	%fd24, [%r1];
	add.f64 	%fd25, %fd23, %fd24;
	st.shared.f64 	[%r1], %fd25;
$L__BB19_17:
	bar.sync 	0;
	setp.gt.u32 	%p12, %r5, 15;
	@%p12 bra 	$L__BB19_19;
	ld.shared.f64 	%fd26, [%r1+128];
	ld.shared.f64 	%fd27, [%r1];
	add.f64 	%fd28, %fd26, %fd27;
	st.shared.f64 	[%r1], %fd28;
$L__BB19_19:
	bar.sync 	0;
	setp.gt.u32 	%p13, %r5, 7;
	@%p13 bra 	$L__BB19_21;
	ld.shared.f64 	%fd29, [%r1+64];
	ld.shared.f64 	%fd30, [%r1];
	add.f64 	%fd31, %fd29, %fd30;
	st.shared.f64 	[%r1], %fd31;
$L__BB19_21:
	bar.sync 	0;
	setp.gt.u32 	%p14, %r5, 3;
	@%p14 bra 	$L__BB19_23;
	ld.shared.f64 	%fd32, [%r1+32];
	ld.shared.f64 	%fd33, [%r1];
	add.f64 	%fd34, %fd32, %fd33;
	st.shared.f64 	[%r1], %fd34;
$L__BB19_23:
	bar.sync 	0;
	setp.gt.u32 	%p15, %r5, 1;
	@%p15 bra 	$L__BB19_25;
	ld.shared.f64 	%fd35, [%r1+16];
	ld.shared.f64 	%fd36, [%r1];
	add.f64 	%fd37, %fd35, %fd36;
	st.shared.f64 	[%r1], %fd37;
$L__BB19_25:
	bar.sync 	0;
	setp.ne.s32 	%p16, %r5, 0;
	@%p16 bra 	$L__BB19_27;
	ld.shared.v2.f64 	{%fd38, %fd39}, [smem];
	add.f64 	%fd40, %fd39, %fd38;
	st.shared.f64 	[smem], %fd40;
$L__BB19_27:
	setp.ge.u64 	%p17, %rd26, %rd5;
	bar.sync 	0;
	@%p17 bra 	$L__BB19_30;
	ld.shared.f64 	%fd41, [smem];
	div.rn.f64 	%fd3, %fd41, 0d416312D000000000;
$L__BB19_29:
	shl.b64 	%rd22, %rd26, 3;
	add.s64 	%rd23, %rd2, %rd22;
	ld.global.f64 	%fd42, [%rd23];
	add.s64 	%rd24, %rd1, %rd22;
	ld.global.f64 	%fd43, [%rd24];
	mov.f64 	%fd44, 0d3FF0000000000000;
	sub.f64 	%fd45, %fd44, %fd42;
	mul.f64 	%fd46, %fd42, %fd45;
	fma.rn.f64 	%fd47, %fd42, %fd42, %fd46;
	mul.f64 	%fd48, %fd43, %fd47;
	fma.rn.f64 	%fd49, %fd3, %fd42, %fd48;
	st.global.f64 	[%rd24], %fd49;
	add.s64 	%rd26, %rd26, %rd6;
	setp.lt.u64 	%p18, %rd26, %rd5;
	@%p18 bra 	$L__BB19_29;
$L__BB19_30:
	ret;

}
	// .globl	reduce_linear_batch_float
.visible .entry reduce_linear_batch_float(
	.param .u64 .ptr .align 1 reduce_linear_batch_float_param_0,
	.param .u64 .ptr .align 1 reduce_linear_batch_float_param_1,
	.param .u32 reduce_linear_batch_float_param_2,
	.param .u32 reduce_linear_batch_float_param_3
)
{
	.reg .pred 	%p<17>;
	.reg .b32 	%r<40>;
	.reg .b32 	%f<30>;
	.reg .b64 	%rd<9>;

	ld.param.u64 	%rd2, [reduce_linear_batch_float_param_0];
	ld.param.u64 	%rd3, [reduce_linear_batch_float_param_1];
	ld.param.u32 	%r9, [reduce_linear_batch_float_param_2];
	ld.param.u32 	%r10, [reduce_linear_batch_float_param_3];
	mov.u32 	%r1, %ctaid.x;
	setp.ge.u32 	%p1, %r1, %r9;
	@%p1 bra 	$L__BB20_9;
	mov.u32 	%r2, %tid.x;
	mad.lo.s32 	%r39, %r9, %r2, %r1;
	mul.lo.s32 	%r4, %r10, %r9;
	shl.b32 	%r11, %r2, 2;
	mov.u32 	%r12, smem;
	add.s32 	%r5, %r12, %r11;
	mov.b32 	%r13, 0;
	st.shared.u32 	[%r5], %r13;
	setp.ge.u32 	%p2, %r39, %r4;
	mov.f32 	%f29, 0f00000000;
	@%p2 bra 	$L__BB20_4;
	cvta.to.global.u64 	%rd1, %rd2;
	mov.u32 	%r14, %ntid.x;
	mul.lo.s32 	%r6, %r9, %r14;
	mov.f32 	%f29, 0f00000000;
$L__BB20_3:
	mul.wide.u32 	%rd4, %r39, 4;
	add.s64 	%rd5, %rd1, %rd4;
	ld.global.f32 	%f8, [%rd5];
	add.f32 	%f29, %f29, %f8;
	add.s32 	%r39, %r39, %r6;
	setp.lt.u32 	%p3, %r39, %r4;
	@%p3 bra 	$L__BB20_3;
$L__BB20_4:
	bar.sync 	0;
	mov.b32 	%r15, %f29;
	shfl.sync.down.b32	%r16|%p4, %r15, 16, 31, -1;
	mov.b32 	%f9, %r16;
	add.f32 	%f10, %f29, %f9;
	mov.b32 	%r17, %f10;
	shfl.sync.down.b32	%r18|%p5, %r17, 8, 31, -1;
	mov.b32 	%f11, %r18;
	add.f32 	%f12, %f10, %f11;
	mov.b32 	%r19, %f12;
	shfl.sync.down.b32	%r20|%p6, %r19, 4, 31, -1;
	mov.b32 	%f13, %r20;
	add.f32 	%f14, %f12, %f13;
	mov.b32 	%r21, %f14;
	shfl.sync.down.b32	%r22|%p7, %r21, 2, 31, -1;
	mov.b32 	%f15, %r22;
	add.f32 	%f16, %f14, %f15;
	mov.b32 	%r23, %f16;
	shfl.sync.down.b32	%r24|%p8, %r23, 1, 31, -1;
	mov.b32 	%f17, %r24;
	add.f32 	%f4, %f16, %f17;
	and.b32  	%r25, %r2, 31;
	setp.ne.s32 	%p9, %r25, 0;
	@%p9 bra 	$L__BB20_6;
	shr.u32 	%r26, %r2, 3;
	add.s32 	%r28, %r12, %r26;
	st.shared.f32 	[%r28], %f4;
$L__BB20_6:
	bar.sync 	0;
	setp.gt.u32 	%p10, %r2, 31;
	@%p10 bra 	$L__BB20_9;
	ld.shared.f32 	%f18, [%r5];
	mov.b32 	%r29, %f18;
	shfl.sync.down.b32	%r30|%p11, %r29, 16, 31, -1;
	mov.b32 	%f19, %r30;
	add.f32 	%f20, %f18, %f19;
	mov.b32 	%r31, %f20;
	shfl.sync.down.b32	%r32|%p12, %r31, 8, 31, -1;
	mov.b32 	%f21, %r32;
	add.f32 	%f22, %f20, %f21;
	mov.b32 	%r33, %f22;
	shfl.sync.down.b32	%r34|%p13, %r33, 4, 31, -1;
	mov.b32 	%f23, %r34;
	add.f32 	%f24, %f22, %f23;
	mov.b32 	%r35, %f24;
	shfl.sync.down.b32	%r36|%p14, %r35, 2, 31, -1;
	mov.b32 	%f25, %r36;
	add.f32 	%f26, %f24, %f25;
	mov.b32 	%r37, %f26;
	shfl.sync.down.b32	%r38|%p15, %r37, 1, 31, -1;
	mov.b32 	%f27, %r38;
	add.f32 	%f5, %f26, %f27;
	setp.ne.s32 	%p16, %r2, 0;
	@%p16 bra 	$L__BB20_9;
	cvta.to.global.u64 	%rd6, %rd3;
	mul.wide.u32 	%rd7, %r1, 4;
	add.s64 	%rd8, %rd6, %rd7;
	st.global.f32 	[%rd8], %f5;
$L__BB20_9:
	ret;

}
	// .globl	reduce_linear_batch_double
.visible .entry reduce_linear_batch_double(
	.param .u64 .ptr .align 1 reduce_linear_batch_double_param_0,
	.param .u64 .ptr .align 1 reduce_linear_batch_double_param_1,
	.param .u32 reduce_linear_batch_double_param_2,
	.param .u32 reduce_linear_batch_double_param_3
)
{
	.reg .pred 	%p<27>;
	.reg .b32 	%r<59>;
	.reg .b64 	%rd<10>;
	.reg .b64 	%fd<31>;

	ld.param.u64 	%rd2, [reduce_linear_batch_double_param_0];
	ld.param.u64 	%rd3, [reduce_linear_batch_double_param_1];
	ld.param.u32 	%r9, [reduce_linear_batch_double_param_2];
	ld.param.u32 	%r10, [reduce_linear_batch_double_param_3];
	mov.u32 	%r1, %ctaid.x;
	setp.ge.u32 	%p1, %r1, %r9;
	@%p1 bra 	$L__BB21_9;
	mov.u32 	%r2, %tid.x;
	mad.lo.s32 	%r58, %r9, %r2, %r1;
	mul.lo.s32 	%r4, %r10, %r9;
	shl.b32 	%r11, %r2, 3;
	mov.u32 	%r12, smem;
	add.s32 	%r5, %r12, %r11;
	mov.b64 	%rd4, 0;
	st.shared.u64 	[%r5], %rd4;
	setp.ge.u32 	%p2, %r58, %r4;
	mov.f64 	%fd30, 0d0000000000000000;
	@%p2 bra 	$L__BB21_4;
	cvta.to.global.u64 	%rd1, %rd2;
	mov.u32 	%r13, %ntid.x;
	mul.lo.s32 	%r6, %r9, %r13;
	mov.f64 	%fd30, 0d0000000000000000;
$L__BB21_3:
	mul.wide.u32 	%rd5, %r58, 8;
	add.s64 	%rd6, %rd1, %rd5;
	ld.global.f64 	%fd8, [%rd6];
	add.f64 	%fd30, %fd30, %fd8;
	add.s32 	%r58, %r58, %r6;
	setp.lt.u32 	%p3, %r58, %r4;
	@%p3 bra 	$L__BB21_3;
$L__BB21_4:
	bar.sync 	0;
	// begin inline asm
	mov.b64 {%r14,%r15}, %fd30;
	// end inline asm
	shfl.sync.down.b32	%r17|%p4, %r15, 16, 31, -1;
	shfl.sync.down.b32	%r16|%p5, %r14, 16, 31, -1;
	// begin inline asm
	mov.b64 %fd10, {%r16,%r17};
	// end inline asm
	add.f64 	%fd11, %fd30, %fd10;
	// begin inline asm
	mov.b64 {%r18,%r19}, %fd11;
	// end inline asm
	shfl.sync.down.b32	%r21|%p6, %r19, 8, 31, -1;
	shfl.sync.down.b32	%r20|%p7, %r18, 8, 31, -1;
	// begin inline asm
	mov.b64 %fd12, {%r20,%r21};
	// end inline asm
	add.f64 	%fd13, %fd11, %fd12;
	// begin inline asm
	mov.b64 {%r22,%r23}, %fd13;
	// end inline asm
	shfl.sync.down.b32	%r25|%p8, %r23, 4, 31, -1;
	shfl.sync.down.b32	%r24|%p9, %r22, 4, 31, -1;
	// begin inline asm
	mov.b64 %fd14, {%r24,%r25};
	// end inline asm
	add.f64 	%fd15, %fd13, %fd14;
	// begin inline asm
	mov.b64 {%r26,%r27}, %fd15;
	// end inline asm
	shfl.sync.down.b32	%r29|%p10, %r27, 2, 31, -1;
	shfl.sync.down.b32	%r28|%p11, %r26, 2, 31, -1;
	// begin inline asm
	mov.b64 %fd16, {%r28,%r29};
	// end inline asm
	add.f64 	%fd17, %fd15, %fd16;
	// begin inline asm
	mov.b64 {%r30,%r31}, %fd17;
	// end inline asm
	shfl.sync.down.b32	%r33|%p12, %r31, 1, 31, -1;
	shfl.sync.down.b32	%r32|%p13, %r30, 1, 31, -1;
	// begin inline asm
	mov.b64 %fd18, {%r32,%r33};
	// end inline asm
	add.f64 	%fd4, %fd17, %fd18;
	and.b32  	%r34, %r2, 31;
	setp.ne.s32 	%p14, %r34, 0;
	@%p14 bra 	$L__BB21_6;
	shr.u32 	%r35, %r2, 2;
	mov.u32 	%r36, smem;
	add.s32 	%r37, %r36, %r35;
	st.shared.f64 	[%r37], %fd4;
$L__BB21_6:
	bar.sync 	0;
	setp.gt.u32 	%p15, %r2, 31;
	@%p15 bra 	$L__BB21_9;
	ld.shared.f64 	%fd19, [%r5];
	// begin inline asm
	mov.b64 {%r38,%r39}, %fd19;
	// end inline asm
	shfl.sync.down.b32	%r41|%p16, %r39, 16, 31, -1;
	shfl.sync.down.b32	%r40|%p17, %r38, 16, 31, -1;
	// begin inline asm
	mov.b64 %fd20, {%r40,%r41};
	// end inline asm
	add.f64 	%fd21, %fd19, %fd20;
	// begin inline asm
	mov.b64 {%r42,%r43}, %fd21;
	// end inline asm
	shfl.sync.down.b32	%r45|%p18, %r43, 8, 31, -1;
	shfl.sync.down.b32	%r44|%p19, %r42, 8, 31, -1;
	// begin inline asm
	mov.b64 %fd22, {%r44,%r45};
	// end inline asm
	add.f64 	%fd23, %fd21, %fd22;
	// begin inline asm
	mov.b64 {%r46,%r47}, %fd23;
	// end inline asm
	shfl.sync.down.b32	%r49|%p20, %r47, 4, 31, -1;
	shfl.sync.down.b32	%r48|%p21, %r46, 4, 31, -1;
	// begin inline asm
	mov.b64 %fd24, {%r48,%r49};
	// end inline asm
	add.f64 	%fd25, %fd23, %fd24;
	// begin inline asm
	mov.b64 {%r50,%r51}, %fd25;
	// end inline asm
	shfl.sync.down.b32	%r53|%p22, %r51, 2, 31, -1;
	shfl.sync.down.b32	%r52|%p23, %r50, 2, 31, -1;
	// begin inline asm
	mov.b64 %fd26, {%r52,%r53};
	// end inline asm
	add.f64 	%fd27, %fd25, %fd26;
	// begin inline asm
	mov.b64 {%r54,%r55}, %fd27;
	// end inline asm
	shfl.sync.down.b32	%r57|%p24, %r55, 1, 31, -1;
	shfl.sync.down.b32	%r56|%p25, %r54, 1, 31, -1;
	// begin inline asm
	mov.b64 %fd28, {%r56,%r57};
	// end inline asm
	add.f64 	%fd5, %fd27, %fd28;
	setp.ne.s32 	%p26, %r2, 0;
	@%p26 bra 	$L__BB21_9;
	cvta.to.global.u64 	%rd7, %rd3;
	mul.wide.u32 	%rd8, %r1, 8;
	add.s64 	%rd9, %rd7, %rd8;
	st.global.f64 	[%rd9], %fd5;
$L__BB21_9:
	ret;

}
	// .globl	forward_linear_batch_float
.visible .entry forward_linear_batch_float(
	.param .u64 .ptr .align 1 forward_linear_batch_float_param_0,
	.param .u64 .ptr .align 1 forward_linear_batch_float_param_1,
	.param .u64 .ptr .align 1 forward_linear_batch_float_param_2,
	.param .u64 .ptr .align 1 forward_linear_batch_float_param_3,
	.param .u64 forward_linear_batch_float_param_4,
	.param .u64 forward_linear_batch_float_param_5,
	.param .u64 forward_linear_batch_float_param_6
)
{
	.reg .pred 	%p<28>;
	.reg .b32 	%r<57>;
	.reg .b32 	%f<93>;
	.reg .b64 	%rd<38>;

	ld.param.u64 	%rd13, [forward_linear_batch_float_param_0];
	ld.param.u64 	%rd14, [forward_linear_batch_float_param_1];
	ld.param.u64 	%rd15, [forward_linear_batch_float_param_2];
	ld.param.u64 	%rd16, [forward_linear_batch_float_param_3];
	ld.param.u64 	%rd17, [forward_linear_batch_float_param_4];
	ld.param.u64 	%rd18, [forward_linear_batch_float_param_5];
	ld.param.u64 	%rd19, [forward_linear_batch_float_param_6];
	mov.u32 	%r2, %ctaid.x;
	cvt.u64.u32 	%rd1, %r2;
	mul.lo.s64 	%rd20, %rd19, %rd18;
	setp.le.u64 	%p1, %rd20, %rd1;
	@%p1 bra 	$L__BB22_12;
	and.b64  	%rd21, %rd18, -4294967296;
	setp.ne.s64 	%p2, %rd21, 0;
	@%p2 bra 	$L__BB22_3;
	cvt.u32.u64 	%r3, %rd18;
	cvt.u32.u64 	%r4, %rd1;
	div.u32 	%r5, %r4, %r3;
	cvt.u64.u32 	%rd36, %r5;
	bra.uni 	$L__BB22_4;
$L__BB22_3:
	div.u64 	%rd36, %rd1, %rd18;
$L__BB22_4:
	mov.u32 	%r6, %tid.x;
	cvt.u64.u32 	%rd5, %r6;
	mul.lo.s64 	%rd22, %rd36, %rd18;
	sub.s64 	%rd6, %rd1, %rd22;
	shl.b32 	%r7, %r6, 2;
	mov.u32 	%r8, smem;
	add.s32 	%r1, %r8, %r7;
	mov.b32 	%r9, 0;
	st.shared.u32 	[%r1], %r9;
	st.shared.u32 	[%r1+4096], %r9;
	setp.le.u64 	%p3, %rd17, %rd5;
	mov.f32 	%f91, 0f00000000;
	mov.f32 	%f92, %f91;
	@%p3 bra 	$L__BB22_7;
	cvta.to.global.u64 	%rd7, %rd13;
	cvta.to.global.u64 	%rd8, %rd14;
	mov.u32 	%r10, %ntid.x;
	cvt.u64.u32 	%rd9, %r10;
	mul.lo.s64 	%rd10, %rd36, %rd17;
	mov.f32 	%f92, 0f00000000;
	mov.f32 	%f90, %f92;
	mov.u64 	%rd37, %rd5;
$L__BB22_6:
	add.s64 	%rd23, %rd37, %rd10;
	shl.b64 	%rd24, %rd23, 2;
	add.s64 	%rd25, %rd7, %rd24;
	ld.global.f32 	%f13, [%rd25];
	mad.lo.s64 	%rd26, %rd37, %rd18, %rd6;
	shl.b64 	%rd27, %rd26, 2;
	add.s64 	%rd28, %rd8, %rd27;
	ld.global.f32 	%f14, [%rd28];
	mul.f32 	%f15, %f13, %f14;
	sub.f32 	%f16, %f15, %f92;
	add.f32 	%f91, %f90, %f16;
	sub.f32 	%f17, %f91, %f90;
	sub.f32 	%f92, %f17, %f16;
	add.s64 	%rd37, %rd37, %rd9;
	setp.lt.u64 	%p4, %rd37, %rd17;
	mov.f32 	%f90, %f91;
	@%p4 bra 	$L__BB22_6;
$L__BB22_7:
	mov.b32 	%r11, %f92;
	shfl.sync.down.b32	%r12|%p5, %r11, 16, 31, -1;
	mov.b32 	%f18, %r12;
	mov.b32 	%r13, %f91;
	shfl.sync.down.b32	%r14|%p6, %r13, 16, 31, -1;
	mov.b32 	%f19, %r14;
	sub.f32 	%f20, %f19, %f92;
	sub.f32 	%f21, %f20, %f18;
	add.f32 	%f22, %f91, %f21;
	sub.f32 	%f23, %f22, %f91;
	sub.f32 	%f24, %f23, %f21;
	mov.b32 	%r15, %f24;
	shfl.sync.down.b32	%r16|%p7, %r15, 8, 31, -1;
	mov.b32 	%f25, %r16;
	mov.b32 	%r17, %f22;
	shfl.sync.down.b32	%r18|%p8, %r17, 8, 31, -1;
	mov.b32 	%f26, %r18;
	sub.f32 	%f27, %f26, %f24;
	sub.f32 	%f28, %f27, %f25;
	add.f32 	%f29, %f22, %f28;
	sub.f32 	%f30, %f29, %f22;
	sub.f32 	%f31, %f30, %f28;
	mov.b32 	%r19, %f31;
	shfl.sync.down.b32	%r20|%p9, %r19, 4, 31, -1;
	mov.b32 	%f32, %r20;
	mov.b32 	%r21, %f29;
	shfl.sync.down.b32	%r22|%p10, %r21, 4, 31, -1;
	mov.b32 	%f33, %r22;
	sub.f32 	%f34, %f33, %f31;
	sub.f32 	%f35, %f34, %f32;
	add.f32 	%f36, %f29, %f35;
	sub.f32 	%f37, %f36, %f29;
	sub.f32 	%f38, %f37, %f35;
	mov.b32 	%r23, %f38;
	shfl.sync.down.b32	%r24|%p11, %r23, 2, 31, -1;
	mov.b32 	%f39, %r24;
	mov.b32 	%r25, %f36;
	shfl.sync.down.b32	%r26|%p12, %r25, 2, 31, -1;
	mov.b32 	%f40, %r26;
	sub.f32 	%f41, %f40, %f38;
	sub.f32 	%f42, %f41, %f39;
	add.f32 	%f7, %f36, %f42;
	sub.f32 	%f43, %f7, %f36;
	sub.f32 	%f44, %f43, %f42;
	mov.b32 	%r27, %f44;
	shfl.sync.down.b32	%r28|%p13, %r27, 1, 31, -1;
	mov.b32 	%f45, %r28;
	mov.b32 	%r29, %f7;
	shfl.sync.down.b32	%r30|%p14, %r29, 1, 31, -1;
	mov.b32 	%f46, %r30;
	sub.f32 	%f47, %f46, %f44;
	sub.f32 	%f8, %f47, %f45;
	and.b64  	%rd29, %rd5, 31;
	setp.ne.s64 	%p15, %rd29, 0;
	@%p15 bra 	$L__BB22_9;
	add.f32 	%f48, %f7, %f8;
	cvt.u32.u64 	%r31, %rd5;
	shr.u32 	%r32, %r31, 3;
	mov.u32 	%r33, smem;
	add.s32 	%r34, %r33, %r32;
	sub.f32 	%f49, %f48, %f7;
	sub.f32 	%f50, %f49, %f8;
	st.shared.f32 	[%r34+4096], %f50;
	st.shared.f32 	[%r34], %f48;
$L__BB22_9:
	cvt.u32.u64 	%r35, %rd5;
	bar.sync 	0;
	setp.gt.u32 	%p16, %r35, 31;
	@%p16 bra 	$L__BB22_12;
	cvt.u32.u64 	%r36, %rd5;
	ld.shared.f32 	%f51, [%r1+4096];
	ld.shared.f32 	%f52, [%r1];
	mov.b32 	%r37, %f51;
	shfl.sync.down.b32	%r38|%p17, %r37, 16, 31, -1;
	mov.b32 	%f53, %r38;
	mov.b32 	%r39, %f52;
	shfl.sync.down.b32	%r40|%p18, %r39, 16, 31, -1;
	mov.b32 	%f54, %r40;
	sub.f32 	%f55, %f54, %f51;
	sub.f32 	%f56, %f55, %f53;
	add.f32 	%f57, %f52, %f56;
	sub.f32 	%f58, %f57, %f52;
	sub.f32 	%f59, %f58, %f56;
	mov.b32 	%r41, %f59;
	shfl.sync.down.b32	%r42|%p19, %r41, 8, 31, -1;
	mov.b32 	%f60, %r42;
	mov.b32 	%r43, %f57;
	shfl.sync.down.b32	%r44|%p20, %r43, 8, 31, -1;
	mov.b32 	%f61, %r44;
	sub.f32 	%f62, %f61, %f59;
	sub.f32 	%f63, %f62, %f60;
	add.f32 	%f64, %f57, %f63;
	sub.f32 	%f65, %f64, %f57;
	sub.f32 	%f66, %f65, %f63;
	mov.b32 	%r45, %f66;
	shfl.sync.down.b32	%r46|%p21, %r45, 4, 31, -1;
	mov.b32 	%f67, %r46;
	mov.b32 	%r47, %f64;
	shfl.sync.down.b32	%r48|%p22, %r47, 4, 31, -1;
	mov.b32 	%f68, %r48;
	sub.f32 	%f69, %f68, %f66;
	sub.f32 	%f70, %f69, %f67;
	add.f32 	%f71, %f64, %f70;
	sub.f32 	%f72, %f71, %f64;
	sub.f32 	%f73, %f72, %f70;
	mov.b32 	%r49, %f73;
	shfl.sync.down.b32	%r50|%p23, %r49, 2, 31, -1;
	mov.b32 	%f74, %r50;
	mov.b32 	%r51, %f71;
	shfl.sync.down.b32	%r52|%p24, %r51, 2, 31, -1;
	mov.b32 	%f75, %r52;
	sub.f32 	%f76, %f75, %f73;
	sub.f32 	%f77, %f76, %f74;
	add.f32 	%f9, %f71, %f77;
	sub.f32 	%f78, %f9, %f71;
	sub.f32 	%f79, %f78, %f77;
	mov.b32 	%r53, %f79;
	shfl.sync.down.b32	%r54|%p25, %r53, 1, 31, -1;
	mov.b32 	%f80, %r54;
	mov.b32 	%r55, %f9;
	shfl.sync.down.b32	%r56|%p26, %r55, 1, 31, -1;
	mov.b32 	%f81, %r56;
	sub.f32 	%f82, %f81, %f79;
	sub.f32 	%f10, %f82, %f80;
	setp.ne.s32 	%p27, %r36, 0;
	@%p27 bra 	$L__BB22_12;
	add.f32 	%f83, %f9, %f10;
	cvta.to.global.u64 	%rd30, %rd15;
	shl.b64 	%rd31, %rd6, 2;
	add.s64 	%rd32, %rd30, %rd31;
	ld.global.f32 	%f84, [%rd32];
	sub.f32 	%f85, %f83, %f9;
	sub.f32 	%f86, %f85, %f10;
	sub.f32 	%f87, %f84, %f86;
	add.f32 	%f88, %f83, %f87;
	cvta.to.global.u64 	%rd33, %rd16;
	shl.b64 	%rd34, %rd1, 2;
	add.s64 	%rd35, %rd33, %rd34;
	st.global.f32 	[%rd35], %f88;
$L__BB22_12:
	ret;

}
	// .globl	forward_linear_batch_double
.visible .entry forward_linear_batch_double(
	.param .u64 .ptr .align 1 forward_linear_batch_double_param_0,
	.param .u64 .ptr .align 1 forward_linear_batch_double_param_1,
	.param .u64 .ptr .align 1 forward_linear_batch_double_param_2,
	.param .u64 .ptr .align 1 forward_linear_batch_double_param_3,
	.param .u64 forward_linear_batch_double_param_4,
	.param .u64 forward_linear_batch_double_param_5,
	.param .u64 forward_linear_batch_double_param_6
)
{
	.reg .pred 	%p<48>;
	.reg .b32 	%r<96>;
	.reg .b64 	%rd<41>;
	.reg .b64 	%fd<97>;

	ld.param.u64 	%rd13, [forward_linear_batch_double_param_0];
	ld.param.u64 	%rd14, [forward_linear_batch_double_param_1];
	ld.param.u64 	%rd17, [forward_linear_batch_double_param_4];
	ld.param.u64 	%rd18, [forward_linear_batch_double_param_5];
	ld.param.u64 	%rd19, [forward_linear_batch_double_param_6];
	mov.u32 	%r2, %ctaid.x;
	cvt.u64.u32 	%rd1, %r2;
	mul.lo.s64 	%rd20, %rd19, %rd18;
	setp.le.u64 	%p1, %rd20, %rd1;
	@%p1 bra 	$L__BB23_12;
	and.b64  	%rd21, %rd18, -4294967296;
	setp.ne.s64 	%p2, %rd21, 0;
	@%p2 bra 	$L__BB23_3;
	cvt.u32.u64 	%r3, %rd18;
	cvt.u32.u64 	%r4, %rd1;
	div.u32 	%r5, %r4, %r3;
	cvt.u64.u32 	%rd39, %r5;
	bra.uni 	$L__BB23_4;
$L__BB23_3:
	div.u64 	%rd39, %rd1, %rd18;
$L__BB23_4:
	mov.u32 	%r6, %tid.x;
	cvt.u64.u32 	%rd5, %r6;
	mul.lo.s64 	%rd22, %rd39, %rd18;
	sub.s64 	%rd6, %rd1, %rd22;
	shl.b32 	%r7, %r6, 3;
	mov.u32 	%r8, smem;
	add.s32 	%r1, %r8, %r7;
	mov.b64 	%rd23, 0;
	st.shared.u64 	[%r1], %rd23;
	st.shared.u64 	[%r1+8192], %rd23;
	setp.le.u64 	%p3, %rd17, %rd5;
	mov.f64 	%fd95, 0d0000000000000000;
	mov.f64 	%fd96, %fd95;
	@%p3 bra 	$L__BB23_7;
	cvta.to.global.u64 	%rd7, %rd13;
	cvta.to.global.u64 	%rd8, %rd14;
	mov.u32 	%r9, %ntid.x;
	cvt.u64.u32 	%rd9, %r9;
	mul.lo.s64 	%rd10, %rd39, %rd17;
	mov.f64 	%fd96, 0d0000000000000000;
	mov.f64 	%fd94, %fd96;
	mov.u64 	%rd40, %rd5;
$L__BB23_6:
	add.s64 	%rd24, %rd40, %rd10;
	shl.b64 	%rd25, %rd24, 3;
	add.s64 	%rd26, %rd7, %rd25;
	ld.global.f64 	%fd13, [%rd26];
	mad.lo.s64 	%rd27, %rd40, %rd18, %rd6;
	shl.b64 	%rd28, %rd27, 3;
	add.s64 	%rd29, %rd8, %rd28;
	ld.global.f64 	%fd14, [%rd29];
	mul.f64 	%fd15, %fd13, %fd14;
	sub.f64 	%fd16, %fd15, %fd96;
	add.f64 	%fd95, %fd94, %fd16;
	sub.f64 	%fd17, %fd95, %fd94;
	sub.f64 	%fd96, %fd17, %fd16;
	add.s64 	%rd40, %rd40, %rd9;
	setp.lt.u64 	%p4, %rd40, %rd17;
	mov.f64 	%fd94, %fd95;
	@%p4 bra 	$L__BB23_6;
$L__BB23_7:
	// begin inline asm
	mov.b64 {%r10,%r11}, %fd96;
	// end inline asm
	shfl.sync.down.b32	%r13|%p5, %r11, 16, 31, -1;
	shfl.sync.down.b32	%r12|%p6, %r10, 16, 31, -1;
	// begin inline asm
	mov.b64 %fd19, {%r12,%r13};
	// end inline asm
	// begin inline asm
	mov.b64 {%r14,%r15}, %fd95;
	// end inline asm
	shfl.sync.down.b32	%r17|%p7, %r15, 16, 31, -1;
	shfl.sync.down.b32	%r16|%p8, %r14, 16, 31, -1;
	// begin inline asm
	mov.b64 %fd21, {%r16,%r17};
	// end inline asm
	sub.f64 	%fd38, %fd21, %fd96;
	sub.f64 	%fd39, %fd38, %fd19;
	add.f64 	%fd24, %fd95, %fd39;
	sub.f64 	%fd40, %fd24, %fd95;
	sub.f64 	%fd22, %fd40, %fd39;
	// begin inline asm
	mov.b64 {%r18,%r19}, %fd22;
	// end inline asm
	shfl.sync.down.b32	%r21|%p9, %r19, 8, 31, -1;
	shfl.sync.down.b32	%r20|%p10, %r18, 8, 31, -1;
	// begin inline asm
	mov.b64 %fd23, {%r20,%r21};
	// end inline asm
	// begin inline asm
	mov.b64 {%r22,%r23}, %fd24;
	// end inline asm
	shfl.sync.down.b32	%r25|%p11, %r23, 8, 31, -1;
	shfl.sync.down.b32	%r24|%p12, %r22, 8, 31, -1;
	// begin inline asm
	mov.b64 %fd25, {%r24,%r25};
	// end inline asm
	sub.f64 	%fd41, %fd25, %fd22;
	sub.f64 	%fd42, %fd41, %fd23;
	add.f64 	%fd28, %fd24, %fd42;
	sub.f64 	%fd43, %fd28, %fd24;
	sub.f64 	%fd26, %fd43, %fd42;
	// begin inline asm
	mov.b64 {%r26,%r27}, %fd26;
	// end inline asm
	shfl.sync.down.b32	%r29|%p13, %r27, 4, 31, -1;
	shfl.sync.down.b32	%r28|%p14, %r26, 4, 31, -1;
	// begin inline asm
	mov.b64 %fd27, {%r28,%r29};
	// end inline asm
	// begin inline asm
	mov.b64 {%r30,%r31}, %fd28;
	// end inline asm
	shfl.sync.down.b32	%r33|%p15, %r31, 4, 31, -1;
	shfl.sync.down.b32	%r32|%p16, %r30, 4, 31, -1;
	// begin inline asm
	mov.b64 %fd29, {%r32,%r33};
	// end inline asm
	sub.f64 	%fd44, %fd29, %fd26;
	sub.f64 	%fd45, %fd44, %fd27;
	add.f64 	%fd32, %fd28, %fd45;
	sub.f64 	%fd46, %fd32, %fd28;
	sub.f64 	%fd30, %fd46, %fd45;
	// begin inline asm
	mov.b64 {%r34,%r35}, %fd30;
	// end inline asm
	shfl.sync.down.b32	%r37|%p17, %r35, 2, 31, -1;
	shfl.sync.down.b32	%r36|%p18, %r34, 2, 31, -1;
	// begin inline asm
	mov.b64 %fd31, {%r36,%r37};
	// end inline asm
	// begin inline asm
	mov.b64 {%r38,%r39}, %fd32;
	// end inline asm
	shfl.sync.down.b32	%r41|%p19, %r39, 2, 31, -1;
	shfl.sync.down.b32	%r40|%p20, %r38, 2, 31, -1;
	// begin inline asm
	mov.b64 %fd33, {%r40,%r41};
	// end inline asm
	sub.f64 	%fd47, %fd33, %fd30;
	sub.f64 	%fd48, %fd47, %fd31;
	add.f64 	%fd36, %fd32, %fd48;
	sub.f64 	%fd49, %fd36, %fd32;
	sub.f64 	%fd34, %fd49, %fd48;
	// begin inline asm
	mov.b64 {%r42,%r43}, %fd34;
	// end inline asm
	shfl.sync.down.b32	%r45|%p21, %r43, 1, 31, -1;
	shfl.sync.down.b32	%r44|%p22, %r42, 1, 31, -1;
	// begin inline asm
	mov.b64 %fd35, {%r44,%r45};
	// end inline asm
	// begin inline asm
	mov.b64 {%r46,%r47}, %fd36;
	// end inline asm
	shfl.sync.down.b32	%r49|%p23, %r47, 1, 31, -1;
	shfl.sync.down.b32	%r48|%p24, %r46, 1, 31, -1;
	// begin inline asm
	mov.b64 %fd37, {%r48,%r49};
	// end inline asm
	sub.f64 	%fd50, %fd37, %fd34;
	sub.f64 	%fd8, %fd50, %fd35;
	and.b64  	%rd30, %rd5, 31;
	setp.ne.s64 	%p25, %rd30, 0;
	@%p25 bra 	$L__BB23_9;
	add.f64 	%fd51, %fd36, %fd8;
	cvt.u32.u64 	%r50, %rd5;
	shr.u32 	%r51, %r50, 2;
	mov.u32 	%r52, smem;
	add.s32 	%r53, %r52, %r51;
	sub.f64 	%fd52, %fd51, %fd36;
	sub.f64 	%fd53, %fd52, %fd8;
	st.shared.f64 	[%r53+8192], %fd53;
	st.shared.f64 	[%r53], %fd51;
$L__BB23_9:
	cvt.u32.u64 	%r54, %rd5;
	bar.sync 	0;
	setp.gt.u32 	%p26, %r54, 31;
	@%p26 bra 	$L__BB23_12;
	cvt.u32.u64 	%r95, %rd5;
	ld.shared.f64 	%fd54, [%r1+8192];
	ld.shared.f64 	%fd56, [%r1];
	// begin inline asm
	mov.b64 {%r55,%r56}, %fd54;
	// end inline asm
	shfl.sync.down.b32	%r58|%p27, %r56, 16, 31, -1;
	shfl.sync.down.b32	%r57|%p28, %r55, 16, 31, -1;
	// begin inline asm
	mov.b64 %fd55, {%r57,%r58};
	// end inline asm
	// begin inline asm
	mov.b64 {%r59,%r60}, %fd56;
	// end inline asm
	shfl.sync.down.b32	%r62|%p29, %r60, 16, 31, -1;
	shfl.sync.down.b32	%r61|%p30, %r59, 16, 31, -1;
	// begin inline asm
	mov.b64 %fd57, {%r61,%r62};
	// end inline asm
	sub.f64 	%fd74, %fd57, %fd54;
	sub.f64 	%fd75, %fd74, %fd55;
	add.f64 	%fd60, %fd56, %fd75;
	sub.f64 	%fd76, %fd60, %fd56;
	sub.f64 	%fd58, %fd76, %fd75;
	// begin inline asm
	mov.b64 {%r63,%r64}, %fd58;
	// end inline asm
	shfl.sync.down.b32	%r66|%p31, %r64, 8, 31, -1;
	shfl.sync.down.b32	%r65|%p32, %r63, 8, 31, -1;
	// begin inline asm
	mov.b64 %fd59, {%r65,%r66};
	// end inline asm
	// begin inline asm
	mov.b64 {%r67,%r68}, %fd60;
	// end inline asm
	shfl.sync.down.b32	%r70|%p33, %r68, 8, 31, -1;
	shfl.sync.down.b32	%r69|%p34, %r67, 8, 31, -1;
	// begin inline asm
	mov.b64 %fd61, {%r69,%r70};
	// end inline asm
	sub.f64 	%fd77, %fd61, %fd58;
	sub.f64 	%fd78, %fd77, %fd59;
	add.f64 	%fd64, %fd60, %fd78;
	sub.f64 	%fd79, %fd64, %fd60;
	sub.f64 	%fd62, %fd79, %fd78;
	// begin inline asm
	mov.b64 {%r71,%r72}, %fd62;
	// end inline asm
	shfl.sync.down.b32	%r74|%p35, %r72, 4, 31, -1;
	shfl.sync.down.b32	%r73|%p36, %r71, 4, 31, -1;
	// begin inline asm
	mov.b64 %fd63, {%r73,%r74};
	// end inline asm
	// begin inline asm
	mov.b64 {%r75,%r76}, %fd64;
	// end inline asm
	shfl.sync.down.b32	%r78|%p37, %r76, 4, 31, -1;
	shfl.sync.down.b32	%r77|%p38, %r75, 4, 31, -1;
	// begin inline asm
	mov.b64 %fd65, {%r77,%r78};
	// end inline asm
	sub.f64 	%fd80, %fd65, %fd62;
	sub.f64 	%fd81, %fd80, %fd63;
	add.f64 	%fd68, %fd64, %fd81;
	sub.f64 	%fd82, %fd68, %fd64;
	sub.f64 	%fd66, %fd82, %fd81;
	// begin inline asm
	mov.b64 {%r79,%r80}, %fd66;
	// end inline asm
	shfl.sync.down.b32	%r82|%p39, %r80, 2, 31, -1;
	shfl.sync.down.b32	%r81|%p40, %r79, 2, 31, -1;
	// begin inline asm
	mov.b64 %fd67, {%r81,%r82};
	// end inline asm
	// begin inline asm
	mov.b64 {%r83,%r84}, %fd68;
	// end inline asm
	shfl.sync.down.b32	%r86|%p41, %r84, 2, 31, -1;
	shfl.sync.down.b32	%r85|%p42, %r83, 2, 31, -1;
	// begin inline asm
	mov.b64 %fd69, {%r85,%r86};
	// end inline asm
	sub.f64 	%fd83, %fd69, %fd66;
	sub.f64 	%fd84, %fd83, %fd67;
	add.f64 	%fd72, %fd68, %fd84;
	sub.f64 	%fd85, %fd72, %fd68;
	sub.f64 	%fd70, %fd85, %fd84;
	// begin inline asm
	mov.b64 {%r87,%r88}, %fd70;
	// end inline asm
	shfl.sync.down.b32	%r90|%p43, %r88, 1, 31, -1;
	shfl.sync.down.b32	%r89|%p44, %r87, 1, 31, -1;
	// begin inline asm
	mov.b64 %fd71, {%r89,%r90};
	// end inline asm
	// begin inline asm
	mov.b64 {%r91,%r92}, %fd72;
	// end inline asm
	shfl.sync.down.b32	%r94|%p45, %r92, 1, 31, -1;
	shfl.sync.down.b32	%r93|%p46, %r91, 1, 31, -1;
	// begin inline asm
	mov.b64 %fd73, {%r93,%r94};
	// end inline asm
	sub.f64 	%fd86, %fd73, %fd70;
	sub.f64 	%fd10, %fd86, %fd71;
	setp.ne.s32 	%p47, %r95, 0;
	@%p47 bra 	$L__BB23_12;
	ld.param.u64 	%rd38, [forward_linear_batch_double_param_3];
	ld.param.u64 	%rd37, [forward_linear_batch_double_param_2];
	add.f64 	%fd87, %fd72, %fd10;
	cvta.to.global.u64 	%rd31, %rd37;
	shl.b64 	%rd32, %rd6, 3;
	add.s64 	%rd33, %rd31, %rd32;
	ld.global.f64 	%fd88, [%rd33];
	sub.f64 	%fd89, %fd87, %fd72;
	sub.f64 	%fd90, %fd89, %fd10;
	sub.f64 	%fd91, %fd88, %fd90;
	add.f64 	%fd92, %fd87, %fd91;
	cvta.to.global.u64 	%rd34, %rd38;
	shl.b64 	%rd35, %rd1, 3;
	add.s64 	%rd36, %rd34, %rd35;
	st.global.f64 	[%rd36], %fd92;
$L__BB23_12:
	ret;

}
	// .globl	backward_linear_batch_float
.visible .entry backward_linear_batch_float(
	.param .u64 .ptr .align 1 backward_linear_batch_float_param_0,
	.param .u64 .ptr .align 1 backward_linear_batch_float_param_1,
	.param .u64 .ptr .align 1 backward_linear_batch_float_param_2,
	.param .u64 backward_linear_batch_float_param_3,
	.param .u64 backward_linear_batch_float_param_4,
	.param .u64 backward_linear_batch_float_param_5
)
{
	.reg .pred 	%p<18>;
	.reg .b32 	%r<37>;
	.reg .b32 	%f<31>;
	.reg .b64 	%rd<35>;

	ld.param.u64 	%rd15, [backward_linear_batch_float_param_0];
	ld.param.u64 	%rd16, [backward_linear_batch_float_param_1];
	ld.param.u64 	%rd17, [backward_linear_batch_float_param_2];
	ld.param.u64 	%rd18, [backward_linear_batch_float_param_3];
	ld.param.u64 	%rd19, [backward_linear_batch_float_param_4];
	ld.param.u64 	%rd20, [backward_linear_batch_float_param_5];
	mov.u32 	%r2, %ctaid.x;
	cvt.u64.u32 	%rd1, %r2;
	mul.lo.s64 	%rd21, %rd20, %rd18;
	setp.le.u64 	%p1, %rd21, %rd1;
	@%p1 bra 	$L__BB24_12;
	and.b64  	%rd22, %rd18, -4294967296;
	setp.ne.s64 	%p2, %rd22, 0;
	@%p2 bra 	$L__BB24_3;
	cvt.u32.u64 	%r3, %rd18;
	cvt.u32.u64 	%r4, %rd1;
	div.u32 	%r5, %r4, %r3;
	cvt.u64.u32 	%rd33, %r5;
	bra.uni 	$L__BB24_4;
$L__BB24_3:
	div.u64 	%rd33, %rd1, %rd18;
$L__BB24_4:
	mov.u32 	%r6, %tid.x;
	cvt.u64.u32 	%rd5, %r6;
	and.b64  	%rd6, %rd5, 31;
	mul.lo.s64 	%rd7, %rd33, %rd18;
	shl.b32 	%r7, %r6, 2;
	mov.u32 	%r8, smem;
	add.s32 	%r1, %r8, %r7;
	mov.b32 	%r9, 0;
	st.shared.u32 	[%r1], %r9;
	setp.le.u64 	%p3, %rd19, %rd5;
	mov.f32 	%f30, 0f00000000;
	@%p3 bra 	$L__BB24_7;
	sub.s64 	%rd23, %rd1, %rd7;
	mul.lo.s64 	%rd8, %rd23, %rd19;
	cvta.to.global.u64 	%rd9, %rd15;
	cvta.to.global.u64 	%rd10, %rd16;
	mov.u32 	%r10, %ntid.x;
	cvt.u64.u32 	%rd11, %r10;
	mul.lo.s64 	%rd12, %rd33, %rd19;
	mov.f32 	%f30, 0f00000000;
	mov.u64 	%rd34, %rd5;
$L__BB24_6:
	add.s64 	%rd24, %rd34, %rd12;
	shl.b64 	%rd25, %rd24, 2;
	add.s64 	%rd26, %rd9, %rd25;
	ld.global.f32 	%f8, [%rd26];
	add.s64 	%rd27, %rd34, %rd8;
	shl.b64 	%rd28, %rd27, 2;
	add.s64 	%rd29, %rd10, %rd28;
	ld.global.f32 	%f9, [%rd29];
	fma.rn.f32 	%f30, %f8, %f9, %f30;
	add.s64 	%rd34, %rd34, %rd11;
	setp.lt.u64 	%p4, %rd34, %rd19;
	@%p4 bra 	$L__BB24_6;
$L__BB24_7:
	mov.b32 	%r11, %f30;
	shfl.sync.down.b32	%r12|%p5, %r11, 16, 31, -1;
	mov.b32 	%f10, %r12;
	add.f32 	%f11, %f30, %f10;
	mov.b32 	%r13, %f11;
	shfl.sync.down.b32	%r14|%p6, %r13, 8, 31, -1;
	mov.b32 	%f12, %r14;
	add.f32 	%f13, %f11, %f12;
	mov.b32 	%r15, %f13;
	shfl.sync.down.b32	%r16|%p7, %r15, 4, 31, -1;
	mov.b32 	%f14, %r16;
	add.f32 	%f15, %f13, %f14;
	mov.b32 	%r17, %f15;
	shfl.sync.down.b32	%r18|%p8, %r17, 2, 31, -1;
	mov.b32 	%f16, %r18;
	add.f32 	%f17, %f15, %f16;
	mov.b32 	%r19, %f17;
	shfl.sync.down.b32	%r20|%p9, %r19, 1, 31, -1;
	mov.b32 	%f18, %r20;
	add.f32 	%f4, %f17, %f18;
	setp.ne.s64 	%p10, %rd6, 0;
	@%p10 bra 	$L__BB24_9;
	cvt.u32.u64 	%r21, %rd5;
	shr.u32 	%r22, %r21, 3;
	add.s32 	%r24, %r8, %r22;
	st.shared.f32 	[%r24], %f4;
$L__BB24_9:
	cvt.u32.u64 	%r25, %rd5;
	bar.sync 	0;
	setp.gt.u32 	%p11, %r25, 31;
	@%p11 bra 	$L__BB24_12;
	ld.shared.f32 	%f19, [%r1];
	mov.b32 	%r27, %f19;
	shfl.sync.down.b32	%r28|%p12, %r27, 16, 31, -1;
	mov.b32 	%f20, %r28;
	add.f32 	%f21, %f19, %f20;
	mov.b32 	%r29, %f21;
	shfl.sync.down.b32	%r30|%p13, %r29, 8, 31, -1;
	mov.b32 	%f22, %r30;
	add.f32 	%f23, %f21, %f22;
	mov.b32 	%r31, %f23;
	shfl.sync.down.b32	%r32|%p14, %r31, 4, 31, -1;
	mov.b32 	%f24, %r32;
	add.f32 	%f25, %f23, %f24;
	mov.b32 	%r33, %f25;
	shfl.sync.down.b32	%r34|%p15, %r33, 2, 31, -1;
	mov.b32 	%f26, %r34;
	add.f32 	%f27, %f25, %f26;
	mov.b32 	%r35, %f27;
	shfl.sync.down.b32	%r36|%p16, %r35, 1, 31, -1;
	mov.b32 	%f28, %r36;
	add.f32 	%f5, %f27, %f28;
	setp.ne.s32 	%p17, %r25, 0;
	@%p17 bra 	$L__BB24_12;
	cvta.to.global.u64 	%rd30, %rd17;
	shl.b64 	%rd31, %rd1, 2;
	add.s64 	%rd32, %rd30, %rd31;
	st.global.f32 	[%rd32], %f5;
$L__BB24_12:
	ret;

}
	// .globl	backward_linear_batch_double
.visible .entry backward_linear_batch_double(
	.param .u64 .ptr .align 1 backward_linear_batch_double_param_0,
	.param .u64 .ptr .align 1 backward_linear_batch_double_param_1,
	.param .u64 .ptr .align 1 backward_linear_batch_double_param_2,
	.param .u64 backward_linear_batch_double_param_3,
	.param .u64 backward_linear_batch_double_param_4,
	.param .u64 backward_linear_batch_double_param_5
)
{
	.reg .pred 	%p<28>;
	.reg .b32 	%r<56>;
	.reg .b64 	%rd<36>;
	.reg .b64 	%fd<32>;

	ld.param.u64 	%rd15, [backward_linear_batch_double_param_0];
	ld.param.u64 	%rd16, [backward_linear_batch_double_param_1];
	ld.param.u64 	%rd17, [backward_linear_batch_double_param_2];
	ld.param.u64 	%rd18, [backward_linear_batch_double_param_3];
	ld.param.u64 	%rd19, [backward_linear_batch_double_param_4];
	ld.param.u64 	%rd20, [backward_linear_batch_double_param_5];
	mov.u32 	%r2, %ctaid.x;
	cvt.u64.u32 	%rd1, %r2;
	mul.lo.s64 	%rd21, %rd20, %rd18;
	setp.le.u64 	%p1, %rd21, %rd1;
	@%p1 bra 	$L__BB25_12;
	and.b64  	%rd22, %rd18, -4294967296;
	setp.ne.s64 	%p2, %rd22, 0;
	@%p2 bra 	$L__BB25_3;
	cvt.u32.u64 	%r3, %rd18;
	cvt.u32.u64 	%r4, %rd1;
	div.u32 	%r5, %r4, %r3;
	cvt.u64.u32 	%rd34, %r5;
	bra.uni 	$L__BB25_4;
$L__BB25_3:
	div.u64 	%rd34, %rd1, %rd18;
$L__BB25_4:
	mov.u32 	%r6, %tid.x;
	cvt.u64.u32 	%rd5, %r6;
	and.b64  	%rd6, %rd5, 31;
	mul.lo.s64 	%rd7, %rd34, %rd18;
	shl.b32 	%r7, %r6, 3;
	mov.u32 	%r8, smem;
	add.s32 	%r1, %r8, %r7;
	mov.b64 	%rd23, 0;
	st.shared.u64 	[%r1], %rd23;
	setp.le.u64 	%p3, %rd19, %rd5;
	mov.f64 	%fd31, 0d0000000000000000;
	@%p3 bra 	$L__BB25_7;
	sub.s64 	%rd24, %rd1, %rd7;
	mul.lo.s64 	%rd8, %rd24, %rd19;
	cvta.to.global.u64 	%rd9, %rd15;
	cvta.to.global.u64 	%rd10, %rd16;
	mov.u32 	%r9, %ntid.x;
	cvt.u64.u32 	%rd11, %r9;
	mul.lo.s64 	%rd12, %rd34, %rd19;
	mov.f64 	%fd31, 0d0000000000000000;
	mov.u64 	%rd35, %rd5;
$L__BB25_6:
	add.s64 	%rd25, %rd35, %rd12;
	shl.b64 	%rd26, %rd25, 3;
	add.s64 	%rd27, %rd9, %rd26;
	ld.global.f64 	%fd8, [%rd27];
	add.s64 	%rd28, %rd35, %rd8;
	shl.b64 	%rd29, %rd28, 3;
	add.s64 	%rd30, %rd10, %rd29;
	ld.global.f64 	%fd9, [%rd30];
	fma.rn.f64 	%fd31, %fd8, %fd9, %fd31;
	add.s64 	%rd35, %rd35, %rd11;
	setp.lt.u64 	%p4, %rd35, %rd19;
	@%p4 bra 	$L__BB25_6;
$L__BB25_7:
	// begin inline asm
	mov.b64 {%r10,%r11}, %fd31;
	// end inline asm
	shfl.sync.down.b32	%r13|%p5, %r11, 16, 31, -1;
	shfl.sync.down.b32	%r12|%p6, %r10, 16, 31, -1;
	// begin inline asm
	mov.b64 %fd11, {%r12,%r13};
	// end inline asm
	add.f64 	%fd12, %fd31, %fd11;
	// begin inline asm
	mov.b64 {%r14,%r15}, %fd12;
	// end inline asm
	shfl.sync.down.b32	%r17|%p7, %r15, 8, 31, -1;
	shfl.sync.down.b32	%r16|%p8, %r14, 8, 31, -1;
	// begin inline asm
	mov.b64 %fd13, {%r16,%r17};
	// end inline asm
	add.f64 	%fd14, %fd12, %fd13;
	// begin inline asm
	mov.b64 {%r18,%r19}, %fd14;
	// end inline asm
	shfl.sync.down.b32	%r21|%p9, %r19, 4, 31, -1;
	shfl.sync.down.b32	%r20|%p10, %r18, 4, 31, -1;
	// begin inline asm
	mov.b64 %fd15, {%r20,%r21};
	// end inline asm
	add.f64 	%fd16, %fd14, %fd15;
	// begin inline asm
	mov.b64 {%r22,%r23}, %fd16;
	// end inline asm
	shfl.sync.down.b32	%r25|%p11, %r23, 2, 31, -1;
	shfl.sync.down.b32	%r24|%p12, %r22, 2, 31, -1;
	// begin inline asm
	mov.b64 %fd17, {%r24,%r25};
	// end inline asm
	add.f64 	%fd18, %fd16, %fd17;
	// begin inline asm
	mov.b64 {%r26,%r27}, %fd18;
	// end inline asm
	shfl.sync.down.b32	%r29|%p13, %r27, 1, 31, -1;
	shfl.sync.down.b32	%r28|%p14, %r26, 1, 31, -1;
	// begin inline asm
	mov.b64 %fd19, {%r28,%r29};
	// end inline asm
	add.f64 	%fd4, %fd18, %fd19;
	setp.ne.s64 	%p15, %rd6, 0;
	@%p15 bra 	$L__BB25_9;
	cvt.u32.u64 	%r30, %rd5;
	shr.u32 	%r31, %r30, 2;
	mov.u32 	%r32, smem;
	add.s32 	%r33, %r32, %r31;
	st.shared.f64 	[%r33], %fd4;
$L__BB25_9:
	cvt.u32.u64 	%r34, %rd5;
	bar.sync 	0;
	setp.gt.u32 	%p16, %r34, 31;
	@%p16 bra 	$L__BB25_12;
	cvt.u32.u64 	%r55, %rd5;
	ld.shared.f64 	%fd20, [%r1];
	// begin inline asm
	mov.b64 {%r35,%r36}, %fd20;
	// end inline asm
	shfl.sync.down.b32	%r38|%p17, %r36, 16, 31, -1;
	shfl.sync.down.b32	%r37|%p18, %r35, 16, 31, -1;
	// begin inline asm
	mov.b64 %fd21, {%r37,%r38};
	// end inline asm
	add.f64 	%fd22, %fd20, %fd21;
	// begin inline asm
	mov.b64 {%r39,%r40}, %fd22;
	// end inline asm
	shfl.sync.down.b32	%r42|%p19, %r40, 8, 31, -1;
	shfl.sync.down.b32	%r41|%p20, %r39, 8, 31, -1;
	// begin inline asm
	mov.b64 %fd23, {%r41,%r42};
	// end inline asm
	add.f64 	%fd24, %fd22, %fd23;
	// begin inline asm
	mov.b64 {%r43,%r44}, %fd24;
	// end inline asm
	shfl.sync.down.b32	%r46|%p21, %r44, 4, 31, -1;
	shfl.sync.down.b32	%r45|%p22, %r43, 4, 31, -1;
	// begin inline asm
	mov.b64 %fd25, {%r45,%r46};
	// end inline asm
	add.f64 	%fd26, %fd24, %fd25;
	// begin inline asm
	mov.b64 {%r47,%r48}, %fd26;
	// end inline asm
	shfl.sync.down.b32	%r50|%p23, %r48, 2, 31, -1;
	shfl.sync.down.b32	%r49|%p24, %r47, 2, 31, -1;
	// begin inline asm
	mov.b64 %fd27, {%r49,%r50};
	// end inline asm
	add.f64 	%fd28, %fd26, %fd27;
	// begin inline asm
	mov.b64 {%r51,%r52}, %fd28;
	// end inline asm
	shfl.sync.down.b32	%r54|%p25, %r52, 1, 31, -1;
	shfl.sync.down.b32	%r53|%p26, %r51, 1, 31, -1;
	// begin inline asm
	mov.b64 %fd29, {%r53,%r54};
	// end inline asm
	add.f64 	%fd5, %fd28, %fd29;
	setp.ne.s32 	%p27, %r55, 0;
	@%p27 bra 	$L__BB25_12;
	cvta.to.global.u64 	%rd31, %rd17;
	shl.b64 	%rd32, %rd1, 3;
	add.s64 	%rd33, %rd31, %rd32;
	st.global.f64 	[%rd33], %fd5;
$L__BB25_12:
	ret;

}
	// .globl	linear_gradient_batch_float
.visible .entry linear_gradient_batch_float(
	.param .u64 .ptr .align 1 linear_gradient_batch_float_param_0,
	.param .u64 .ptr .align 1 linear_gradient_batch_float_param_1,
	.param .u64 .ptr .align 1 linear_gradient_batch_float_param_2,
	.param .u64 linear_gradient_batch_float_param_3,
	.param .u64 linear_gradient_batch_float_param_4,
	.param .u64 linear_gradient_batch_float_param_5,
	.param .u64 linear_gradient_batch_float_param_6
)
{
	.reg .pred 	%p<18>;
	.reg .b32 	%r<38>;
	.reg .b32 	%f<31>;
	.reg .b64 	%rd<42>;

	ld.param.u64 	%rd20, [linear_gradient_batch_float_param_1];
	ld.param.u64 	%rd22, [linear_gradient_batch_float_param_3];
	ld.param.u64 	%rd23, [linear_gradient_batch_float_param_4];
	ld.param.u64 	%rd25, [linear_gradient_batch_float_param_5];
	ld.param.u64 	%rd24, [linear_gradient_batch_float_param_6];
	mov.u32 	%r2, %ctaid.x;
	cvt.u64.u32 	%rd1, %r2;
	setp.le.u64 	%p1, %rd25, %rd1;
	@%p1 bra 	$L__BB26_12;
	mov.u32 	%r3, %tid.x;
	cvt.u64.u32 	%rd2, %r3;
	and.b64  	%rd26, %rd23, -4294967296;
	setp.ne.s64 	%p2, %rd26, 0;
	@%p2 bra 	$L__BB26_3;
	cvt.u32.u64 	%r4, %rd23;
	cvt.u32.u64 	%r5, %rd1;
	div.u32 	%r6, %r5, %r4;
	cvt.u64.u32 	%rd38, %r6;
	bra.uni 	$L__BB26_4;
$L__BB26_3:
	div.u64 	%rd38, %rd1, %rd23;
$L__BB26_4:
	cvt.u32.u64 	%r7, %rd2;
	mov.u32 	%r8, %ntid.x;
	cvt.u64.u32 	%rd6, %r8;
	shl.b32 	%r9, %r7, 2;
	mov.u32 	%r10, smem;
	add.s32 	%r1, %r10, %r9;
	mov.b32 	%r11, 0;
	st.shared.u32 	[%r1], %r11;
	setp.le.u64 	%p3, %rd24, %rd2;
	mov.f32 	%f30, 0f00000000;
	@%p3 bra 	$L__BB26_7;
	ld.param.u64 	%rd36, [linear_gradient_batch_float_param_0];
	mul.lo.s64 	%rd7, %rd22, %rd6;
	mul.lo.s64 	%rd8, %rd23, %rd6;
	cvta.to.global.u64 	%rd9, %rd36;
	cvta.to.global.u64 	%rd10, %rd20;
	sub.s64 	%rd27, %rd2, %rd38;
	mad.lo.s64 	%rd40, %rd27, %rd23, %rd1;
	mad.lo.s64 	%rd41, %rd22, %rd2, %rd38;
	mov.f32 	%f30, 0f00000000;
	mov.u64 	%rd39, %rd2;
$L__BB26_6:
	shl.b64 	%rd28, %rd40, 2;
	add.s64 	%rd29, %rd9, %rd28;
	ld.global.f32 	%f8, [%rd29];
	shl.b64 	%rd30, %rd41, 2;
	add.s64 	%rd31, %rd10, %rd30;
	ld.global.f32 	%f9, [%rd31];
	fma.rn.f32 	%f30, %f8, %f9, %f30;
	add.s64 	%rd39, %rd39, %rd6;
	add.s64 	%rd41, %rd41, %rd7;
	add.s64 	%rd40, %rd40, %rd8;
	setp.lt.u64 	%p4, %rd39, %rd24;
	@%p4 bra 	$L__BB26_6;
$L__BB26_7:
	mov.b32 	%r12, %f30;
	shfl.sync.down.b32	%r13|%p5, %r12, 16, 31, -1;
	mov.b32 	%f10, %r13;
	add.f32 	%f11, %f30, %f10;
	mov.b32 	%r14, %f11;
	shfl.sync.down.b32	%r15|%p6, %r14, 8, 31, -1;
	mov.b32 	%f12, %r15;
	add.f32 	%f13, %f11, %f12;
	mov.b32 	%r16, %f13;
	shfl.sync.down.b32	%r17|%p7, %r16, 4, 31, -1;
	mov.b32 	%f14, %r17;
	add.f32 	%f15, %f13, %f14;
	mov.b32 	%r18, %f15;
	shfl.sync.down.b32	%r19|%p8, %r18, 2, 31, -1;
	mov.b32 	%f16, %r19;
	add.f32 	%f17, %f15, %f16;
	mov.b32 	%r20, %f17;
	shfl.sync.down.b32	%r21|%p9, %r20, 1, 31, -1;
	mov.b32 	%f18, %r21;
	add.f32 	%f4, %f17, %f18;
	and.b64  	%rd32, %rd2, 31;
	setp.ne.s64 	%p10, %rd32, 0;
	@%p10 bra 	$L__BB26_9;
	shr.u32 	%r23, %r7, 3;
	add.s32 	%r25, %r10, %r23;
	st.shared.f32 	[%r25], %f4;
$L__BB26_9:
	bar.sync 	0;
	setp.gt.u32 	%p11, %r7, 31;
	@%p11 bra 	$L__BB26_12;
	ld.shared.f32 	%f19, [%r1];
	mov.b32 	%r28, %f19;
	shfl.sync.down.b32	%r29|%p12, %r28, 16, 31, -1;
	mov.b32 	%f20, %r29;
	add.f32 	%f21, %f19, %f20;
	mov.b32 	%r30, %f21;
	shfl.sync.down.b32	%r31|%p13, %r30, 8, 31, -1;
	mov.b32 	%f22, %r31;
	add.f32 	%f23, %f21, %f22;
	mov.b32 	%r32, %f23;
	shfl.sync.down.b32	%r33|%p14, %r32, 4, 31, -1;
	mov.b32 	%f24, %r33;
	add.f32 	%f25, %f23, %f24;
	mov.b32 	%r34, %f25;
	shfl.sync.down.b32	%r35|%p15, %r34, 2, 31, -1;
	mov.b32 	%f26, %r35;
	add.f32 	%f27, %f25, %f26;
	mov.b32 	%r36, %f27;
	shfl.sync.down.b32	%r37|%p16, %r36, 1, 31, -1;
	mov.b32 	%f28, %r37;
	add.f32 	%f5, %f27, %f28;
	setp.ne.s32 	%p17, %r7, 0;
	@%p17 bra 	$L__BB26_12;
	ld.param.u64 	%rd37, [linear_gradient_batch_float_param_2];
	cvta.to.global.u64 	%rd33, %rd37;
	shl.b64 	%rd34, %rd1, 2;
	add.s64 	%rd35, %rd33, %rd34;
	st.global.f32 	[%rd35], %f5;
$L__BB26_12:
	ret;

}
	// .globl	linear_gradient_batch_double
.visible .entry linear_gradient_batch_double(
	.param .u64 .ptr .align 1 linear_gradient_batch_double_param_0,
	.param .u64 .ptr .align 1 linear_gradient_batch_double_param_1,
	.param .u64 .ptr .align 1 linear_gradient_batch_double_param_2,
	.param .u64 linear_gradient_batch_double_param_3,
	.param .u64 linear_gradient_batch_double_param_4,
	.param .u64 linear_gradient_batch_double_param_5,
	.param .u64 linear_gradient_batch_double_param_6
)
{
	.reg .pred 	%p<28>;
	.reg .b32 	%r<57>;
	.reg .b64 	%rd<43>;
	.reg .b64 	%fd<32>;

	ld.param.u64 	%rd20, [linear_gradient_batch_double_param_1];
	ld.param.u64 	%rd22, [linear_gradient_batch_double_param_3];
	ld.param.u64 	%rd23, [linear_gradient_batch_double_param_4];
	ld.param.u64 	%rd25, [linear_gradient_batch_double_param_5];
	ld.param.u64 	%rd24, [linear_gradient_batch_double_param_6];
	mov.u32 	%r2, %ctaid.x;
	cvt.u64.u32 	%rd1, %r2;
	setp.le.u64 	%p1, %rd25, %rd1;
	@%p1 bra 	$L__BB27_12;
	mov.u32 	%r3, %tid.x;
	cvt.u64.u32 	%rd2, %r3;
	and.b64  	%rd26, %rd23, -4294967296;
	setp.ne.s64 	%p2, %rd26, 0;
	@%p2 bra 	$L__BB27_3;
	cvt.u32.u64 	%r4, %rd23;
	cvt.u32.u64 	%r5, %rd1;
	div.u32 	%r6, %r5, %r4;
	cvt.u64.u32 	%rd39, %r6;
	bra.uni 	$L__BB27_4;
$L__BB27_3:
	div.u64 	%rd39, %rd1, %rd23;
$L__BB27_4:
	cvt.u32.u64 	%r7, %rd2;
	mov.u32 	%r8, %ntid.x;
	cvt.u64.u32 	%rd6, %r8;
	shl.b32 	%r9, %r7, 3;
	mov.u32 	%r10, smem;
	add.s32 	%r1, %r10, %r9;
	mov.b64 	%rd27, 0;
	st.shared.u64 	[%r1], %rd27;
	setp.le.u64 	%p3, %rd24, %rd2;
	mov.f64 	%fd31, 0d0000000000000000;
	@%p3 bra 	$L__BB27_7;
	ld.param.u64 	%rd37, [linear_gradient_batch_double_param_0];
	mul.lo.s64 	%rd7, %rd22, %rd6;
	mul.lo.s64 	%rd8, %rd23, %rd6;
	cvta.to.global.u64 	%rd9, %rd37;
	cvta.to.global.u64 	%rd10, %rd20;
	sub.s64 	%rd28, %rd2, %rd39;
	mad.lo.s64 	%rd41, %rd28, %rd23, %rd1;
	mad.lo.s64 	%rd42, %rd22, %rd2, %rd39;
	mov.f64 	%fd31, 0d0000000000000000;
	mov.u64 	%rd40, %rd2;
$L__BB27_6:
	shl.b64 	%rd29, %rd41, 3;
	add.s64 	%rd30, %rd9, %rd29;
	ld.global.f64 	%fd8, [%rd30];
	shl.b64 	%rd31, %rd42, 3;
	add.s64 	%rd32, %rd10, %rd31;
	ld.global.f64 	%fd9, [%rd32];
	fma.rn.f64 	%fd31, %fd8, %fd9, %fd31;
	add.s64 	%rd40, %rd40, %rd6;
	add.s64 	%rd42, %rd42, %rd7;
	add.s64 	%rd41, %rd41, %rd8;
	setp.lt.u64 	%p4, %rd40, %rd24;
	@%p4 bra 	$L__BB27_6;
$L__BB27_7:
	// begin inline asm
	mov.b64 {%r11,%r12}, %fd31;
	// end inline asm
	shfl.sync.down.b32	%r14|%p5, %r12, 16, 31, -1;
	shfl.sync.down.b32	%r13|%p6, %r11, 16, 31, -1;
	// begin inline asm
	mov.b64 %fd11, {%r13,%r14};
	// end inline asm
	add.f64 	%fd12, %fd31, %fd11;
	// begin inline asm
	mov.b64 {%r15,%r16}, %fd12;
	// end inline asm
	shfl.sync.down.b32	%r18|%p7, %r16, 8, 31, -1;
	shfl.sync.down.b32	%r17|%p8, %r15, 8, 31, -1;
	// begin inline asm
	mov.b64 %fd13, {%r17,%r18};
	// end inline asm
	add.f64 	%fd14, %fd12, %fd13;
	// begin inline asm
	mov.b64 {%r19,%r20}, %fd14;
	// end inline asm
	shfl.sync.down.b32	%r22|%p9, %r20, 4, 31, -1;
	shfl.sync.down.b32	%r21|%p10, %r19, 4, 31, -1;
	// begin inline asm
	mov.b64 %fd15, {%r21,%r22};
	// end inline asm
	add.f64 	%fd16, %fd14, %fd15;
	// begin inline asm
	mov.b64 {%r23,%r24}, %fd16;
	// end inline asm
	shfl.sync.down.b32	%r26|%p11, %r24, 2, 31, -1;
	shfl.sync.down.b32	%r25|%p12, %r23, 2, 31, -1;
	// begin inline asm
	mov.b64 %fd17, {%r25,%r26};
	// end inline asm
	add.f64 	%fd18, %fd16, %fd17;
	// begin inline asm
	mov.b64 {%r27,%r28}, %fd18;
	// end inline asm
	shfl.sync.down.b32	%r30|%p13, %r28, 1, 31, -1;
	shfl.sync.down.b32	%r29|%p14, %r27, 1, 31, -1;
	// begin inline asm
	mov.b64 %fd19, {%r29,%r30};
	// end inline asm
	add.f64 	%fd4, %fd18, %fd19;
	and.b64  	%rd33, %rd2, 31;
	setp.ne.s64 	%p15, %rd33, 0;
	@%p15 bra 	$L__BB27_9;
	cvt.u32.u64 	%r31, %rd2;
	shr.u32 	%r32, %r31, 2;
	mov.u32 	%r33, smem;
	add.s32 	%r34, %r33, %r32;
	st.shared.f64 	[%r34], %fd4;
$L__BB27_9:
	cvt.u32.u64 	%r35, %rd2;
	bar.sync 	0;
	setp.gt.u32 	%p16, %r35, 31;
	@%p16 bra 	$L__BB27_12;
	cvt.u32.u64 	%r56, %rd2;
	ld.shared.f64 	%fd20, [%r1];
	// begin inline asm
	mov.b64 {%r36,%r37}, %fd20;
	// end inline asm
	shfl.sync.down.b32	%r39|%p17, %r37, 16, 31, -1;
	shfl.sync.down.b32	%r38|%p18, %r36, 16, 31, -1;
	// begin inline asm
	mov.b64 %fd21, {%r38,%r39};
	// end inline asm
	add.f64 	%fd22, %fd20, %fd21;
	// begin inline asm
	mov.b64 {%r40,%r41}, %fd22;
	// end inline asm
	shfl.sync.down.b32	%r43|%p19, %r41, 8, 31, -1;
	shfl.sync.down.b32	%r42|%p20, %r40, 8, 31, -1;
	// begin inline asm
	mov.b64 %fd23, {%r42,%r43};
	// end inline asm
	add.f64 	%fd24, %fd22, %fd23;
	// begin inline asm
	mov.b64 {%r44,%r45}, %fd24;
	// end inline asm
	shfl.sync.down.b32	%r47|%p21, %r45, 4, 31, -1;
	shfl.sync.down.b32	%r46|%p22, %r44, 4, 31, -1;
	// begin inline asm
	mov.b64 %fd25, {%r46,%r47};
	// end inline asm
	add.f64 	%fd26, %fd24, %fd25;
	// begin inline asm
	mov.b64 {%r48,%r49}, %fd26;
	// end inline asm
	shfl.sync.down.b32	%r51|%p23, %r49, 2, 31, -1;
	shfl.sync.down.b32	%r50|%p24, %r48, 2, 31, -1;
	// begin inline asm
	mov.b64 %fd27, {%r50,%r51};
	// end inline asm
	add.f64 	%fd28, %fd26, %fd27;
	// begin inline asm
	mov.b64 {%r52,%r53}, %fd28;
	// end inline asm
	shfl.sync.down.b32	%r55|%p25, %r53, 1, 31, -1;
	shfl.sync.down.b32	%r54|%p26, %r52, 1, 31, -1;
	// begin inline asm
	mov.b64 %fd29, {%r54,%r55};
	// end inline asm
	add.f64 	%fd5, %fd28, %fd29;
	setp.ne.s32 	%p27, %r56, 0;
	@%p27 bra 	$L__BB27_12;
	ld.param.u64 	%rd38, [linear_gradient_batch_double_param_2];
	cvta.to.global.u64 	%rd34, %rd38;
	shl.b64 	%rd35, %rd1, 3;
	add.s64 	%rd36, %rd34, %rd35;
	st.global.f64 	[%rd36], %fd5;
$L__BB27_12:
	ret;

}
	// .globl	loss_linear_batch_by_canonical_link_float
.visible .entry loss_linear_batch_by_canonical_link_float(
	.param .u64 .ptr .align 1 loss_linear_batch_by_canonical_link_float_param_0,
	.param .u64 .ptr .align 1 loss_linear_batch_by_canonical_link_float_param_1,
	.param .u32 loss_linear_batch_by_canonical_link_float_param_2,
	.param .u32 loss_linear_batch_by_canonical_link_float_param_3
)
{
	.reg .pred 	%p<4>;
	.reg .b32 	%r<10>;
	.reg .b32 	%f<6>;
	.reg .b64 	%rd<12>;

	ld.param.u64 	%rd3, [loss_linear_batch_by_canonical_link_float_param_0];
	ld.param.u64 	%rd4, [loss_linear_batch_by_canonical_link_float_param_1];
	ld.param.s32 	%rd2, [loss_linear_batch_by_canonical_link_float_param_2];
	ld.param.u32 	%r2, [loss_linear_batch_by_canonical_link_float_param_3];
	mov.u32 	%r3, %ntid.y;
	mov.u32 	%r4, %ctaid.y;
	mov.u32 	%r5, %tid.y;
	mad.lo.s32 	%r1, %r3, %r4, %r5;
	mov.u32 	%r6, %ntid.x;
	mov.u32 	%r7, %ctaid.x;
	mov.u32 	%r8, %tid.x;
	mad.lo.s32 	%r9, %r6, %r7, %r8;
	cvt.u64.u32 	%rd1, %r9;
	setp.ge.u32 	%p1, %r1, %r2;
	setp.ge.u64 	%p2, %rd1, %rd2;
	or.pred  	%p3, %p1, %p2;
	@%p3 bra 	$L__BB28_2;
	cvta.to.global.u64 	%rd5, %rd4;
	cvta.to.global.u64 	%rd6, %rd3;
	cvt.u64.u32 	%rd7, %r1;
	mad.lo.s64 	%rd8, %rd2, %rd7, %rd1;
	shl.b64 	%rd9, %rd8, 2;
	add.s64 	%rd10, %rd5, %rd9;
	ld.global.f32 	%f1, [%rd10];
	add.s64 	%rd11, %rd6, %rd9;
	ld.global.f32 	%f2, [%rd11];
	sub.f32 	%f3, %f1, %f2;
	cvt.rn.f32.s32 	%f4, %r2;
	div.rn.f32 	%f5, %f3, %f4;
	st.global.f32 	[%rd10], %f5;
$L__BB28_2:
	ret;

}
	// .globl	loss_linear_batch_by_canonical_link_double
.visible .entry loss_linear_batch_by_canonical_link_double(
	.param .u64 .ptr .align 1 loss_linear_batch_by_canonical_link_double_param_0,
	.param .u64 .ptr .align 1 loss_linear_batch_by_canonical_link_double_param_1,
	.param .u32 loss_linear_batch_by_canonical_link_double_param_2,
	.param .u32 loss_linear_batch_by_canonical_link_double_param_3
)
{
	.reg .pred 	%p<4>;
	.reg .b32 	%r<10>;
	.reg .b64 	%rd<12>;
	.reg .b64 	%fd<6>;

	ld.param.u64 	%rd3, [loss_linear_batch_by_canonical_link_double_param_0];
	ld.param.u64 	%rd4, [loss_linear_batch_by_canonical_link_double_param_1];
	ld.param.s32 	%rd2, [loss_linear_batch_by_canonical_link_double_param_2];
	ld.param.u32 	%r2, [loss_linear_batch_by_canonical_link_double_param_3];
	mov.u32 	%r3, %ntid.y;
	mov.u32 	%r4, %ctaid.y;
	mov.u32 	%r5, %tid.y;
	mad.lo.s32 	%r1, %r3, %r4, %r5;
	mov.u32 	%r6, %ntid.x;
	mov.u32 	%r7, %ctaid.x;
	mov.u32 	%r8, %tid.x;
	mad.lo.s32 	%r9, %r6, %r7, %r8;
	cvt.u64.u32 	%rd1, %r9;
	setp.ge.u32 	%p1, %r1, %r2;
	setp.ge.u64 	%p2, %rd1, %rd2;
	or.pred  	%p3, %p1, %p2;
	@%p3 bra 	$L__BB29_2;
	cvta.to.global.u64 	%rd5, %rd4;
	cvta.to.global.u64 	%rd6, %rd3;
	cvt.u64.u32 	%rd7, %r1;
	mad.lo.s64 	%rd8, %rd2, %rd7, %rd1;
	shl.b64 	%rd9, %rd8, 3;
	add.s64 	%rd10, %rd5, %rd9;
	ld.global.f64 	%fd1, [%rd10];
	add.s64 	%rd11, %rd6, %rd9;
	ld.global.f64 	%fd2, [%rd11];
	sub.f64 	%fd3, %fd1, %fd2;
	cvt.rn.f64.s32 	%fd4, %r2;
	div.rn.f64 	%fd5, %fd3, %fd4;
	st.global.f64 	[%rd10], %fd5;
$L__BB29_2:
	ret;

}
	// .globl	loss_linear_batch_mse_derive_float
.visible .entry loss_linear_batch_mse_derive_float(
	.param .u64 .ptr .align 1 loss_linear_batch_mse_derive_float_param_0,
	.param .u64 .ptr .align 1 loss_linear_batch_mse_derive_float_param_1,
	.param .u32 loss_linear_batch_mse_derive_float_param_2,
	.param .u32 loss_linear_batch_mse_derive_float_param_3
)
{
	.reg .pred 	%p<4>;
	.reg .b32 	%r<10>;
	.reg .b32 	%f<6>;
	.reg .b64 	%rd<12>;

	ld.param.u64 	%rd3, [loss_linear_batch_mse_derive_float_param_0];
	ld.param.u64 	%rd4, [loss_linear_batch_mse_derive_float_param_1];
	ld.param.s32 	%rd2, [loss_linear_batch_mse_derive_float_param_2];
	ld.param.u32 	%r2, [loss_linear_batch_mse_derive_float_param_3];
	mov.u32 	%r3, %ntid.y;
	mov.u32 	%r4, %ctaid.y;
	mov.u32 	%r5, %tid.y;
	mad.lo.s32 	%r1, %r3, %r4, %r5;
	mov.u32 	%r6, %ntid.x;
	mov.u32 	%r7, %ctaid.x;
	mov.u32 	%r8, %tid.x;
	mad.lo.s32 	%r9, %r6, %r7, %r8;
	cvt.u64.u32 	%rd1, %r9;
	setp.ge.u32 	%p1, %r1, %r2;
	setp.ge.u64 	%p2, %rd1, %rd2;
	or.pred  	%p3, %p1, %p2;
	@%p3 bra 	$L__BB30_2;
	cvta.to.global.u64 	%rd5, %rd4;
	cvta.to.global.u64 	%rd6, %rd3;
	cvt.u64.u32 	%rd7, %r1;
	mad.lo.s64 	%rd8, %rd2, %rd7, %rd1;
	shl.b64 	%rd9, %rd8, 2;
	add.s64 	%rd10, %rd5, %rd9;
	ld.global.f32 	%f1, [%rd10];
	add.s64 	%rd11, %rd6, %rd9;
	ld.global.f32 	%f2, [%rd11];
	sub.f32 	%f3, %f1, %f2;
	cvt.rn.f32.s32 	%f4, %r2;
	div.rn.f32 	%f5, %f3, %f4;
	st.global.f32 	[%rd10], %f5;
$L__BB30_2:
	ret;

}
	// .globl	loss_linear_batch_mse_derive_double
.visible .entry loss_linear_batch_mse_derive_double(
	.param .u64 .ptr .align 1 loss_linear_batch_mse_derive_double_param_0,
	.param .u64 .ptr .align 1 loss_linear_batch_mse_derive_double_param_1,
	.param .u32 loss_linear_batch_mse_derive_double_param_2,
	.param .u32 loss_linear_batch_mse_derive_double_param_3
)
{
	.reg .pred 	%p<4>;
	.reg .b32 	%r<10>;
	.reg .b64 	%rd<12>;
	.reg .b64 	%fd<6>;

	ld.param.u64 	%rd3, [loss_linear_batch_mse_derive_double_param_0];
	ld.param.u64 	%rd4, [loss_linear_batch_mse_derive_double_param_1];
	ld.param.s32 	%rd2, [loss_linear_batch_mse_derive_double_param_2];
	ld.param.u32 	%r2, [loss_linear_batch_mse_derive_double_param_3];
	mov.u32 	%r3, %ntid.y;
	mov.u32 	%r4, %ctaid.y;
	mov.u32 	%r5, %tid.y;
	mad.lo.s32 	%r1, %r3, %r4, %r5;
	mov.u32 	%r6, %ntid.x;
	mov.u32 	%r7, %ctaid.x;
	mov.u32 	%r8, %tid.x;
	mad.lo.s32 	%r9, %r6, %r7, %r8;
	cvt.u64.u32 	%rd1, %r9;
	setp.ge.u32 	%p1, %r1, %r2;
	setp.ge.u64 	%p2, %rd1, %rd2;
	or.pred  	%p3, %p1, %p2;
	@%p3 bra 	$L__BB31_2;
	cvta.to.global.u64 	%rd5, %rd4;
	cvta.to.global.u64 	%rd6, %rd3;
	cvt.u64.u32 	%rd7, %r1;
	mad.lo.s64 	%rd8, %rd2, %rd7, %rd1;
	shl.b64 	%rd9, %rd8, 3;
	add.s64 	%rd10, %rd5, %rd9;
	ld.global.f64 	%fd1, [%rd10];
	add.s64 	%rd11, %rd6, %rd9;
	ld.global.f64 	%fd2, [%rd11];
	sub.f64 	%fd3, %fd1, %fd2;
	cvt.rn.f64.s32 	%fd4, %r2;
	div.rn.f64 	%fd5, %fd3, %fd4;
	st.global.f64 	[%rd10], %fd5;
$L__BB31_2:
	ret;

}
	// .globl	loss_linear_batch_cross_entropy_derive_float
.visible .entry loss_linear_batch_cross_entropy_derive_float(
	.param .u64 .ptr .align 1 loss_linear_batch_cross_entropy_derive_float_param_0,
	.param .u64 .ptr .align 1 loss_linear_batch_cross_entropy_derive_float_param_1,
	.param .u32 loss_linear_batch_cross_entropy_derive_float_param_2,
	.param .u32 loss_linear_batch_cross_entropy_derive_float_param_3
)
{
	.reg .pred 	%p<4>;
	.reg .b32 	%r<10>;
	.reg .b32 	%f<6>;
	.reg .b64 	%rd<12>;
	.reg .b64 	%fd<12>;

	ld.param.u64 	%rd3, [loss_linear_batch_cross_entropy_derive_float_param_0];
	ld.param.u64 	%rd4, [loss_linear_batch_cross_entropy_derive_float_param_1];
	ld.param.s32 	%rd2, [loss_linear_batch_cross_entropy_derive_float_param_2];
	ld.param.u32 	%r2, [loss_linear_batch_cross_entropy_derive_float_param_3];
	mov.u32 	%r3, %ntid.y;
	mov.u32 	%r4, %ctaid.y;
	mov.u32 	%r5, %tid.y;
	mad.lo.s32 	%r1, %r3, %r4, %r5;
	mov.u32 	%r6, %ntid.x;
	mov.u32 	%r7, %ctaid.x;
	mov.u32 	%r8, %tid.x;
	mad.lo.s32 	%r9, %r6, %r7, %r8;
	cvt.u64.u32 	%rd1, %r9;
	setp.ge.u32 	%p1, %r1, %r2;
	setp.ge.u64 	%p2, %rd1, %rd2;
	or.pred  	%p3, %p1, %p2;
	@%p3 bra 	$L__BB32_2;
	cvta.to.global.u64 	%rd5, %rd4;
	cvta.to.global.u64 	%rd6, %rd3;
	cvt.u64.u32 	%rd7, %r1;
	mad.lo.s64 	%rd8, %rd2, %rd7, %rd1;
	shl.b64 	%rd9, %rd8, 2;
	add.s64 	%rd10, %rd5, %rd9;
	ld.global.f32 	%f1, [%rd10];
	add.s64 	%rd11, %rd6, %rd9;
	ld.global.f32 	%f2, [%rd11];
	add.f32 	%f3, %f2, 0f33D6BF95;
	div.rn.f32 	%f4, %f1, %f3;
	cvt.f64.f32 	%fd1, %f4;
	cvt.f64.f32 	%fd2, %f2;
	mov.f64 	%fd3, 0d3FF0000000000000;
	sub.f64 	%fd4, %fd3, %fd2;
	cvt.f64.f32 	%fd5, %f1;
	sub.f64 	%fd6, %fd3, %fd5;
	div.rn.f64 	%fd7, %fd4, %fd6;
	add.f64 	%fd8, %fd7, %fd1;
	neg.f64 	%fd9, %fd8;
	cvt.rn.f64.s32 	%fd10, %r2;
	div.rn.f64 	%fd11, %fd9, %fd10;
	cvt.rn.f32.f64 	%f5, %fd11;
	st.global.f32 	[%rd10], %f5;
$L__BB32_2:
	ret;

}
	// .globl	loss_linear_batch_cross_entropy_derive_double
.visible .entry loss_linear_batch_cross_entropy_derive_double(
	.param .u64 .ptr .align 1 loss_linear_batch_cross_entropy_derive_double_param_0,
	.param .u64 .ptr .align 1 loss_linear_batch_cross_entropy_derive_double_param_1,
	.param .u32 loss_linear_batch_cross_entropy_derive_double_param_2,
	.param .u32 loss_linear_batch_cross_entropy_derive_double_param_3
)
{
	.reg .pred 	%p<4>;
	.reg .b32 	%r<10>;
	.reg .b64 	%rd<12>;
	.reg .b64 	%fd<13>;

	ld.param.u64 	%rd3, [loss_linear_batch_cross_entropy_derive_double_param_0];
	ld.param.u64 	%rd4, [loss_linear_batch_cross_entropy_derive_double_param_1];
	ld.param.s32 	%rd2, [loss_linear_batch_cross_entropy_derive_double_param_2];
	ld.param.u32 	%r2, [loss_linear_batch_cross_entropy_derive_double_param_3];
	mov.u32 	%r3, %ntid.y;
	mov.u32 	%r4, %ctaid.y;
	mov.u32 	%r5, %tid.y;
	mad.lo.s32 	%r1, %r3, %r4, %r5;
	mov.u32 	%r6, %ntid.x;
	mov.u32 	%r7, %ctaid.x;
	mov.u32 	%r8, %tid.x;
	mad.lo.s32 	%r9, %r6, %r7, %r8;
	cvt.u64.u32 	%rd1, %r9;
	setp.ge.u32 	%p1, %r1, %r2;
	setp.ge.u64 	%p2, %rd1, %rd2;
	or.pred  	%p3, %p1, %p2;
	@%p3 bra 	$L__BB33_2;
	cvta.to.global.u64 	%rd5, %rd4;
	cvta.to.global.u64 	%rd6, %rd3;
	cvt.u64.u32 	%rd7, %r1;
	mad.lo.s64 	%rd8, %rd2, %rd7, %rd1;
	shl.b64 	%rd9, %rd8, 3;
	add.s64 	%rd10, %rd5, %rd9;
	ld.global.f64 	%fd1, [%rd10];
	add.s64 	%rd11, %rd6, %rd9;
	ld.global.f64 	%fd2, [%rd11];
	add.f64 	%fd3, %fd2, 0d3E7AD7F29ABCAF48;
	div.rn.f64 	%fd4, %fd1, %fd3;
	mov.f64 	%fd5, 0d3FF0000000000000;
	sub.f64 	%fd6, %fd5, %fd2;
	sub.f64 	%fd7, %fd5, %fd1;
	div.rn.f64 	%fd8, %fd6, %fd7;
	add.f64 	%fd9, %fd4, %fd8;
	neg.f64 	%fd10, %fd9;
	cvt.rn.f64.s32 	%fd11, %r2;
	div.rn.f64 	%fd12, %fd10, %fd11;
	st.global.f64 	[%rd10], %fd12;
$L__BB33_2:
	ret;

}
	// .globl	loss_linear_batch_cross_entropy_multiclass_derive_float
.visible .entry loss_linear_batch_cross_entropy_multiclass_derive_float(
	.param .u64 .ptr .align 1 loss_linear_batch_cross_entropy_multiclass_derive_float_param_0,
	.param .u64 .ptr .align 1 loss_linear_batch_cross_entropy_multiclass_derive_float_param_1,
	.param .u32 loss_linear_batch_cross_entropy_multiclass_derive_float_param_2,
	.param .u32 loss_linear_batch_cross_entropy_multiclass_derive_float_param_3
)
{
	.reg .pred 	%p<4>;
	.reg .b32 	%r<10>;
	.reg .b32 	%f<7>;
	.reg .b64 	%rd<12>;

	ld.param.u64 	%rd3, [loss_linear_batch_cross_entropy_multiclass_derive_float_param_0];
	ld.param.u64 	%rd4, [loss_linear_batch_cross_entropy_multiclass_derive_float_param_1];
	ld.param.s32 	%rd2, [loss_linear_batch_cross_entropy_multiclass_derive_float_param_2];
	ld.param.u32 	%r2, [loss_linear_batch_cross_entropy_multiclass_derive_float_param_3];
	mov.u32 	%r3, %ntid.y;
	mov.u32 	%r4, %ctaid.y;
	mov.u32 	%r5, %tid.y;
	mad.lo.s32 	%r1, %r3, %r4, %r5;
	mov.u32 	%r6, %ntid.x;
	mov.u32 	%r7, %ctaid.x;
	mov.u32 	%r8, %tid.x;
	mad.lo.s32 	%r9, %r6, %r7, %r8;
	cvt.u64.u32 	%rd1, %r9;
	setp.ge.u32 	%p1, %r1, %r2;
	setp.ge.u64 	%p2, %rd1, %rd2;
	or.pred  	%p3, %p1, %p2;
	@%p3 bra 	$L__BB34_2;
	cvta.to.global.u64 	%rd5, %rd3;
	cvta.to.global.u64 	%rd6, %rd4;
	cvt.u64.u32 	%rd7, %r1;
	mad.lo.s64 	%rd8, %rd2, %rd7, %rd1;
	shl.b64 	%rd9, %rd8, 2;
	add.s64 	%rd10, %rd5, %rd9;
	ld.global.f32 	%f1, [%rd10];
	add.s64 	%rd11, %rd6, %rd9;
	ld.global.f32 	%f2, [%rd11];
	neg.f32 	%f3, %f1;
	div.rn.f32 	%f4, %f3, %f2;
	cvt.rn.f32.s32 	%f5, %r2;
	div.rn.f32 	%f6, %f4, %f5;
	st.global.f32 	[%rd11], %f6;
$L__BB34_2:
	ret;

}
	// .globl	loss_linear_batch_cross_entropy_multiclass_derive_double
.visible .entry loss_linear_batch_cross_entropy_multiclass_derive_double(
	.param .u64 .ptr .align 1 loss_linear_batch_cross_entropy_multiclass_derive_double_param_0,
	.param .u64 .ptr .align 1 loss_linear_batch_cross_entropy_multiclass_derive_double_param_1,
	.param .u32 loss_linear_batch_cross_entropy_multiclass_derive_double_param_2,
	.param .u32 loss_linear_batch_cross_entropy_multiclass_derive_double_param_3
)
{
	.reg .pred 	%p<4>;
	.reg .b32 	%r<10>;
	.reg .b64 	%rd<12>;
	.reg .b64 	%fd<7>;

	ld.param.u64 	%rd3, [loss_linear_batch_cross_entropy_multiclass_derive_double_param_0];
	ld.param.u64 	%rd4, [loss_linear_batch_cross_entropy_multiclass_derive_double_param_1];
	ld.param.s32 	%rd2, [loss_linear_batch_cross_entropy_multiclass_derive_double_param_2];
	ld.param.u32 	%r2, [loss_linear_batch_cross_entropy_multiclass_derive_double_param_3];
	mov.u32 	%r3, %ntid.y;
	mov.u32 	%r4, %ctaid.y;
	mov.u32 	%r5, %tid.y;
	mad.lo.s32 	%r1, %r3, %r4, %r5;
	mov.u32 	%r6, %ntid.x;
	mov.u32 	%r7, %ctaid.x;
	mov.u32 	%r8, %tid.x;
	mad.lo.s32 	%r9, %r6, %r7, %r8;
	cvt.u64.u32 	%rd1, %r9;
	setp.ge.u32 	%p1, %r1, %r2;
	setp.ge.u64 	%p2, %rd1, %rd2;
	or.pred  	%p3, %p1, %p2;
	@%p3 bra 	$L__BB35_2;
	cvta.to.global.u64 	%rd5, %rd3;
	cvta.to.global.u64 	%rd6, %rd4;
	cvt.u64.u32 	%rd7, %r1;
	mad.lo.s64 	%rd8, %rd2, %rd7, %rd1;
	shl.b64 	%rd9, %rd8, 3;
	add.s64 	%rd10, %rd5, %rd9;
	ld.global.f64 	%fd1, [%rd10];
	add.s64 	%rd11, %rd6, %rd9;
	ld.global.f64 	%fd2, [%rd11];
	neg.f64 	%fd3, %fd1;
	div.rn.f64 	%fd4, %fd3, %fd2;
	cvt.rn.f64.s32 	%fd5, %r2;
	div.rn.f64 	%fd6, %fd4, %fd5;
	st.global.f64 	[%rd11], %fd6;
$L__BB35_2:
	ret;

}
	// .globl	update_with_sgd_float
.visible .entry update_with_sgd_float(
	.param .u64 .ptr .align 1 update_with_sgd_float_param_0,
	.param .u64 .ptr .align 1 update_with_sgd_float_param_1,
	.param .u64 update_with_sgd_float_param_2,
	.param .f32 update_with_sgd_float_param_3,
	.param .f32 update_with_sgd_float_param_4
)
{
	.reg .pred 	%p<2>;
	.reg .b32 	%r<5>;
	.reg .b32 	%f<8>;
	.reg .b64 	%rd<10>;

	ld.param.u64 	%rd2, [update_with_sgd_float_param_0];
	ld.param.u64 	%rd3, [update_with_sgd_float_param_1];
	ld.param.u64 	%rd4, [update_with_sgd_float_param_2];
	ld.param.f32 	%f1, [update_with_sgd_float_param_3];
	ld.param.f32 	%f2, [update_with_sgd_float_param_4];
	mov.u32 	%r1, %ntid.x;
	mov.u32 	%r2, %ctaid.x;
	mov.u32 	%r3, %tid.x;
	mad.lo.s32 	%r4, %r1, %r2, %r3;
	cvt.u64.u32 	%rd1, %r4;
	setp.le.u64 	%p1, %rd4, %rd1;
	@%p1 bra 	$L__BB36_2;
	cvta.to.global.u64 	%rd5, %rd2;
	cvta.to.global.u64 	%rd6, %rd3;
	shl.b64 	%rd7, %rd1, 2;
	add.s64 	%rd8, %rd5, %rd7;
	ld.global.f32 	%f3, [%rd8];
	add.s64 	%rd9, %rd6, %rd7;
	ld.global.f32 	%f4, [%rd9];
	fma.rn.f32 	%f5, %f2, %f3, %f4;
	mul.f32 	%f6, %f1, %f5;
	sub.f32 	%f7, %f3, %f6;
	st.global.f32 	[%rd8], %f7;
$L__BB36_2:
	ret;

}
	// .globl	update_with_sgd_double
.visible .entry update_with_sgd_double(
	.param .u64 .ptr .align 1 update_with_sgd_double_param_0,
	.param .u64 .ptr .align 1 update_with_sgd_double_param_1,
	.param .u64 update_with_sgd_double_param_2,
	.param .f64 update_with_sgd_double_param_3,
	.param .f64 update_with_sgd_double_param_4
)
{
	.reg .pred 	%p<2>;
	.reg .b32 	%r<5>;
	.reg .b64 	%rd<10>;
	.reg .b64 	%fd<8>;

	ld.param.u64 	%rd2, [update_with_sgd_double_param_0];
	ld.param.u64 	%rd3, [update_with_sgd_double_param_1];
	ld.param.u64 	%rd4, [update_with_sgd_double_param_2];
	ld.param.f64 	%fd1, [update_with_sgd_double_param_3];
	ld.param.f64 	%fd2, [update_with_sgd_double_param_4];
	mov.u32 	%r1, %ntid.x;
	mov.u32 	%r2, %ctaid.x;
	mov.u32 	%r3, %tid.x;
	mad.lo.s32 	%r4, %r1, %r2, %r3;
	cvt.u64.u32 	%rd1, %r4;
	setp.le.u64 	%p1, %rd4, %rd1;
	@%p1 bra 	$L__BB37_2;
	cvta.to.global.u64 	%rd5, %rd2;
	cvta.to.global.u64 	%rd6, %rd3;
	shl.b64 	%rd7, %rd1, 3;
	add.s64 	%rd8, %rd5, %rd7;
	ld.global.f64 	%fd3, [%rd8];
	add.s64 	%rd9, %rd6, %rd7;
	ld.global.f64 	%fd4, [%rd9];
	fma.rn.f64 	%fd5, %fd2, %fd3, %fd4;
	mul.f64 	%fd6, %fd1, %fd5;
	sub.f64 	%fd7, %fd3, %fd6;
	st.global.f64 	[%rd8], %fd7;
$L__BB37_2:
	ret;

}
	// .globl	update_with_momentum_sgd_float
.visible .entry update_with_momentum_sgd_float(
	.param .u64 .ptr .align 1 update_with_momentum_sgd_float_param_0,
	.param .u64 .ptr .align 1 update_with_momentum_sgd_float_param_1,
	.param .u64 update_with_momentum_sgd_float_param_2,
	.param .f32 update_with_momentum_sgd_float_param_3,
	.param .f32 update_with_momentum_sgd_float_param_4,
	.param .f32 update_with_momentum_sgd_float_param_5,
	.param .u64 .ptr .align 1 update_with_momentum_sgd_float_param_6
)
{
	.reg .pred 	%p<2>;
	.reg .b32 	%r<5>;
	.reg .b32 	%f<12>;
	.reg .b64 	%rd<13>;

	ld.param.u64 	%rd2, [update_with_momentum_sgd_float_param_0];
	ld.param.u64 	%rd3, [update_with_momentum_sgd_float_param_1];
	ld.param.u64 	%rd5, [update_with_momentum_sgd_float_param_2];
	ld.param.f32 	%f1, [update_with_momentum_sgd_float_param_3];
	ld.param.f32 	%f2, [update_with_momentum_sgd_float_param_4];
	ld.param.f32 	%f3, [update_with_momentum_sgd_float_param_5];
	ld.param.u64 	%rd4, [update_with_momentum_sgd_float_param_6];
	mov.u32 	%r1, %ntid.x;
	mov.u32 	%r2, %ctaid.x;
	mov.u32 	%r3, %tid.x;
	mad.lo.s32 	%r4, %r1, %r2, %r3;
	cvt.u64.u32 	%rd1, %r4;
	setp.le.u64 	%p1, %rd5, %rd1;
	@%p1 bra 	$L__BB38_2;
	cvta.to.global.u64 	%rd6, %rd2;
	cvta.to.global.u64 	%rd7, %rd4;
	cvta.to.global.u64 	%rd8, %rd3;
	shl.b64 	%rd9, %rd1, 2;
	add.s64 	%rd10, %rd6, %rd9;
	ld.global.f32 	%f4, [%rd10];
	add.s64 	%rd11, %rd7, %rd9;
	ld.global.f32 	%f5, [%rd11];
	add.s64 	%rd12, %rd8, %rd9;
	ld.global.f32 	%f6, [%rd12];
	mul.f32 	%f7, %f2, %f5;
	fma.rn.f32 	%f8, %f3, %f4, %f6;
	mul.f32 	%f9, %f1, %f8;
	sub.f32 	%f10, %f7, %f9;
	add.f32 	%f11, %f4, %f10;
	st.global.f32 	[%rd10], %f11;
	st.global.f32 	[%rd11], %f10;
$L__BB38_2:
	ret;

}
	// .globl	update_with_momentum_sgd_double
.visible .entry update_with_momentum_sgd_double(
	.param .u64 .ptr .align 1 update_with_momentum_sgd_double_param_0,
	.param .u64 .ptr .align 1 update_with_momentum_sgd_double_param_1,
	.param .u64 update_with_momentum_sgd_double_param_2,
	.param .f64 update_with_momentum_sgd_double_param_3,
	.param .f64 update_with_momentum_sgd_double_param_4,
	.param .f64 update_with_momentum_sgd_double_param_5,
	.param .u64 .ptr .align 1 update_with_momentum_sgd_double_param_6
)
{
	.reg .pred 	%p<2>;
	.reg .b32 	%r<5>;
	.reg .b64 	%rd<13>;
	.reg .b64 	%fd<12>;

	ld.param.u64 	%rd2, [update_with_momentum_sgd_double_param_0];
	ld.param.u64 	%rd3, [update_with_momentum_sgd_double_param_1];
	ld.param.u64 	%rd5, [update_with_momentum_sgd_double_param_2];
	ld.param.f64 	%fd1, [update_with_momentum_sgd_double_param_3];
	ld.param.f64 	%fd2, [update_with_momentum_sgd_double_param_4];
	ld.param.f64 	%fd3, [update_with_momentum_sgd_double_param_5];
	ld.param.u64 	%rd4, [update_with_momentum_sgd_double_param_6];
	mov.u32 	%r1, %ntid.x;
	mov.u32 	%r2, %ctaid.x;
	mov.u32 	%r3, %tid.x;
	mad.lo.s32 	%r4, %r1, %r2, %r3;
	cvt.u64.u32 	%rd1, %r4;
	setp.le.u64 	%p1, %rd5, %rd1;
	@%p1 bra 	$L__BB39_2;
	cvta.to.global.u64 	%rd6, %rd2;
	cvta.to.global.u64 	%rd7, %rd4;
	cvta.to.global.u64 	%rd8, %rd3;
	shl.b64 	%rd9, %rd1, 3;
	add.s64 	%rd10, %rd6, %rd9;
	ld.global.f64 	%fd4, [%rd10];
	add.s64 	%rd11, %rd7, %rd9;
	ld.global.f64 	%fd5, [%rd11];
	add.s64 	%rd12, %rd8, %rd9;
	ld.global.f64 	%fd6, [%rd12];
	mul.f64 	%fd7, %fd2, %fd5;
	fma.rn.f64 	%fd8, %fd3, %fd4, %fd6;
	mul.f64 	%fd9, %fd1, %fd8;
	sub.f64 	%fd10, %fd7, %fd9;
	add.f64 	%fd11, %fd4, %fd10;
	st.global.f64 	[%rd10], %fd11;
	st.global.f64 	[%rd11], %fd10;
$L__BB39_2:
	ret;

}
	// .globl	update_with_adagrad_float
.visible .entry update_with_adagrad_float(
	.param .u64 .ptr .align 1 update_with_adagrad_float_param_0,
	.param .u64 .ptr .align 1 update_with_adagrad_float_param_1,
	.param .u64 update_with_adagrad_float_param_2,
	.param .f32 update_with_adagrad_float_param_3,
	.param .f32 update_with_adagrad_float_param_4,
	.param .u64 .ptr .align 1 update_with_adagrad_float_param_5
)
{
	.reg .pred 	%p<2>;
	.reg .b32 	%r<5>;
	.reg .b32 	%f<12>;
	.reg .b64 	%rd<13>;

	ld.param.u64 	%rd2, [update_with_adagrad_float_param_0];
	ld.param.u64 	%rd3, [update_with_adagrad_float_param_1];
	ld.param.u64 	%rd5, [update_with_adagrad_float_param_2];
	ld.param.f32 	%f1, [update_with_adagrad_float_param_3];
	ld.param.f32 	%f2, [update_with_adagrad_float_param_4];
	ld.param.u64 	%rd4, [update_with_adagrad_float_param_5];
	mov.u32 	%r1, %ntid.x;
	mov.u32 	%r2, %ctaid.x;
	mov.u32 	%r3, %tid.x;
	mad.lo.s32 	%r4, %r1, %r2, %r3;
	cvt.u64.u32 	%rd1, %r4;
	setp.le.u64 	%p1, %rd5, %rd1;
	@%p1 bra 	$L__BB40_2;
	cvta.to.global.u64 	%rd6, %rd2;
	cvta.to.global.u64 	%rd7, %rd4;
	cvta.to.global.u64 	%rd8, %rd3;
	shl.b64 	%rd9, %rd1, 2;
	add.s64 	%rd10, %rd6, %rd9;
	ld.global.f32 	%f3, [%rd10];
	add.s64 	%rd11, %rd7, %rd9;
	ld.global.f32 	%f4, [%rd11];
	add.s64 	%rd12, %rd8, %rd9;
	ld.global.f32 	%f5, [%rd12];
	fma.rn.f32 	%f6, %f5, %f5, %f4;
	sqrt.rn.f32 	%f7, %f6;
	add.f32 	%f8, %f2, %f7;
	div.rn.f32 	%f9, %f5, %f8;
	mul.f32 	%f10, %f1, %f9;
	sub.f32 	%f11, %f3, %f10;
	st.global.f32 	[%rd10], %f11;
	st.global.f32 	[%rd11], %f6;
$L__BB40_2:
	ret;

}
	// .globl	update_with_adagrad_double
.visible .entry update_with_adagrad_double(
	.param .u64 .ptr .align 1 update_with_adagrad_double_param_0,
	.param .u64 .ptr .align 1 update_with_adagrad_double_param_1,
	.param .u64 update_with_adagrad_double_param_2,
	.param .f64 update_with_adagrad_double_param_3,
	.param .f64 update_with_adagrad_double_param_4,
	.param .u64 .ptr .align 1 update_with_adagrad_double_param_5
)
{
	.reg .pred 	%p<2>;
	.reg .b32 	%r<5>;
	.reg .b64 	%rd<13>;
	.reg .b64 	%fd<12>;

	ld.param.u64 	%rd2, [update_with_adagrad_double_param_0];
	ld.param.u64 	%rd3, [update_with_adagrad_double_param_1];
	ld.param.u64 	%rd5, [update_with_adagrad_double_param_2];
	ld.param.f64 	%fd1, [update_with_adagrad_double_param_3];
	ld.param.f64 	%fd2, [update_with_adagrad_double_param_4];
	ld.param.u64 	%rd4, [update_with_adagrad_double_param_5];
	mov.u32 	%r1, %ntid.x;
	mov.u32 	%r2, %ctaid.x;
	mov.u32 	%r3, %tid.x;
	mad.lo.s32 	%r4, %r1, %r2, %r3;
	cvt.u64.u32 	%rd1, %r4;
	setp.le.u64 	%p1, %rd5, %rd1;
	@%p1 bra 	$L__BB41_2;
	cvta.to.global.u64 	%rd6, %rd2;
	cvta.to.global.u64 	%rd7, %rd4;
	cvta.to.global.u64 	%rd8, %rd3;
	shl.b64 	%rd9, %rd1, 3;
	add.s64 	%rd10, %rd6, %rd9;
	ld.global.f64 	%fd3, [%rd10];
	add.s64 	%rd11, %rd7, %rd9;
	ld.global.f64 	%fd4, [%rd11];
	add.s64 	%rd12, %rd8, %rd9;
	ld.global.f64 	%fd5, [%rd12];
	fma.rn.f64 	%fd6, %fd5, %fd5, %fd4;
	sqrt.rn.f64 	%fd7, %fd6;
	add.f64 	%fd8, %fd2, %fd7;
	div.rn.f64 	%fd9, %fd5, %fd8;
	mul.f64 	%fd10, %fd1, %fd9;
	sub.f64 	%fd11, %fd3, %fd10;
	st.global.f64 	[%rd10], %fd11;
	st.global.f64 	[%rd11], %fd6;
$L__BB41_2:
	ret;

}
	// .globl	update_with_rmsprop_float
.visible .entry update_with_rmsprop_float(
	.param .u64 .ptr .align 1 update_with_rmsprop_float_param_0,
	.param .u64 .ptr .align 1 update_with_rmsprop_float_param_1,
	.param .u64 update_with_rmsprop_float_param_2,
	.param .f32 update_with_rmsprop_float_param_3,
	.param .f32 update_with_rmsprop_float_param_4,
	.param .f32 update_with_rmsprop_float_param_5,
	.param .u64 .ptr .align 1 update_with_rmsprop_float_param_6
)
{
	.reg .pred 	%p<2>;
	.reg .b32 	%r<5>;
	.reg .b32 	%f<17>;
	.reg .b64 	%rd<13>;

	ld.param.u64 	%rd2, [update_with_rmsprop_float_param_0];
	ld.param.u64 	%rd3, [update_with_rmsprop_float_param_1];
	ld.param.u64 	%rd5, [update_with_rmsprop_float_param_2];
	ld.param.f32 	%f1, [update_with_rmsprop_float_param_3];
	ld.param.f32 	%f2, [update_with_rmsprop_float_param_4];
	ld.param.f32 	%f3, [update_with_rmsprop_float_param_5];
	ld.param.u64 	%rd4, [update_with_rmsprop_float_param_6];
	mov.u32 	%r1, %ntid.x;
	mov.u32 	%r2, %ctaid.x;
	mov.u32 	%r3, %tid.x;
	mad.lo.s32 	%r4, %r1, %r2, %r3;
	cvt.u64.u32 	%rd1, %r4;
	setp.le.u64 	%p1, %rd5, %rd1;
	@%p1 bra 	$L__BB42_2;
	cvta.to.global.u64 	%rd6, %rd2;
	cvta.to.global.u64 	%rd7, %rd4;
	cvta.to.global.u64 	%rd8, %rd3;
	shl.b64 	%rd9, %rd1, 2;
	add.s64 	%rd10, %rd6, %rd9;
	ld.global.f32 	%f4, [%rd10];
	add.s64 	%rd11, %rd7, %rd9;
	ld.global.f32 	%f5, [%rd11];
	add.s64 	%rd12, %rd8, %rd9;
	ld.global.f32 	%f6, [%rd12];
	mov.f32 	%f7, 0f3F800000;
	sub.f32 	%f8, %f7, %f2;
	mul.f32 	%f9, %f8, %f6;
	mul.f32 	%f10, %f6, %f9;
	fma.rn.f32 	%f11, %f2, %f5, %f10;
	mul.f32 	%f12, %f1, %f6;
	sqrt.rn.f32 	%f13, %f11;
	add.f32 	%f14, %f3, %f13;
	div.rn.f32 	%f15, %f12, %f14;
	sub.f32 	%f16, %f4, %f15;
	st.global.f32 	[%rd10], %f16;
	st.global.f32 	[%rd11], %f11;
$L__BB42_2:
	ret;

}
	// .globl	update_with_rmsprop_double
.visible .entry update_with_rmsprop_double(
	.param .u64 .ptr .align 1 update_with_rmsprop_double_param_0,
	.param .u64 .ptr .align 1 update_with_rmsprop_double_param_1,
	.param .u64 update_with_rmsprop_double_param_2,
	.param .f64 update_with_rmsprop_double_param_3,
	.param .f64 update_with_rmsprop_double_param_4,
	.param .f64 update_with_rmsprop_double_param_5,
	.param .u64 .ptr .align 1 update_with_rmsprop_double_param_6
)
{
	.reg .pred 	%p<2>;
	.reg .b32 	%r<5>;
	.reg .b64 	%rd<13>;
	.reg .b64 	%fd<17>;

	ld.param.u64 	%rd2, [update_with_rmsprop_double_param_0];
	ld.param.u64 	%rd3, [update_with_rmsprop_double_param_1];
	ld.param.u64 	%rd5, [update_with_rmsprop_double_param_2];
	ld.param.f64 	%fd1, [update_with_rmsprop_double_param_3];
	ld.param.f64 	%fd2, [update_with_rmsprop_double_param_4];
	ld.param.f64 	%fd3, [update_with_rmsprop_double_param_5];
	ld.param.u64 	%rd4, [update_with_rmsprop_double_param_6];
	mov.u32 	%r1, %ntid.x;
	mov.u32 	%r2, %ctaid.x;
	mov.u32 	%r3, %tid.x;
	mad.lo.s32 	%r4, %r1, %r2, %r3;
	cvt.u64.u32 	%rd1, %r4;
	setp.le.u64 	%p1, %rd5, %rd1;
	@%p1 bra 	$L__BB43_2;
	cvta.to.global.u64 	%rd6, %rd2;
	cvta.to.global.u64 	%rd7, %rd4;
	cvta.to.global.u64 	%rd8, %rd3;
	shl.b64 	%rd9, %rd1, 3;
	add.s64 	%rd10, %rd6, %rd9;
	ld.global.f64 	%fd4, [%rd10];
	add.s64 	%rd11, %rd7, %rd9;
	ld.global.f64 	%fd5, [%rd11];
	add.s64 	%rd12, %rd8, %rd9;
	ld.global.f64 	%fd6, [%rd12];
	mov.f64 	%fd7, 0d3FF0000000000000;
	sub.f64 	%fd8, %fd7, %fd2;
	mul.f64 	%fd9, %fd8, %fd6;
	mul.f64 	%fd10, %fd6, %fd9;
	fma.rn.f64 	%fd11, %fd2, %fd5, %fd10;
	mul.f64 	%fd12, %fd1, %fd6;
	sqrt.rn.f64 	%fd13, %fd11;
	add.f64 	%fd14, %fd3, %fd13;
	div.rn.f64 	%fd15, %fd12, %fd14;
	sub.f64 	%fd16, %fd4, %fd15;
	st.global.f64 	[%rd10], %fd16;
	st.global.f64 	[%rd11], %fd11;
$L__BB43_2:
	ret;

}
	// .globl	update_with_adam_float
.visible .entry update_with_adam_float(
	.param .u64 .ptr .align 1 update_with_adam_float_param_0,
	.param .u64 .ptr .align 1 update_with_adam_float_param_1,
	.param .u64 update_with_adam_float_param_2,
	.param .f32 update_with_adam_float_param_3,
	.param .f32 update_with_adam_float_param_4,
	.param .u64 .ptr .align 1 update_with_adam_float_param_5,
	.param .u64 .ptr .align 1 update_with_adam_float_param_6,
	.param .f32 update_with_adam_float_param_7,
	.param .f32 update_with_adam_float_param_8,
	.param .f32 update_with_adam_float_param_9,
	.param .f32 update_with_adam_float_param_10
)
{
	.reg .pred 	%p<2>;
	.reg .b32 	%r<5>;
	.reg .b32 	%f<28>;
	.reg .b64 	%rd<16>;

	ld.param.u64 	%rd2, [update_with_adam_float_param_0];
	ld.param.u64 	%rd3, [update_with_adam_float_param_1];
	ld.param.u64 	%rd6, [update_with_adam_float_param_2];
	ld.param.f32 	%f1, [update_with_adam_float_param_3];
	ld.param.f32 	%f2, [update_with_adam_float_param_4];
	ld.param.u64 	%rd4, [update_with_adam_float_param_5];
	ld.param.u64 	%rd5, [update_with_adam_float_param_6];
	ld.param.f32 	%f3, [update_with_adam_float_param_7];
	ld.param.f32 	%f4, [update_with_adam_float_param_8];
	ld.param.f32 	%f5, [update_with_adam_float_param_9];
	ld.param.f32 	%f6, [update_with_adam_float_param_10];
	mov.u32 	%r1, %ntid.x;
	mov.u32 	%r2, %ctaid.x;
	mov.u32 	%r3, %tid.x;
	mad.lo.s32 	%r4, %r1, %r2, %r3;
	cvt.u64.u32 	%rd1, %r4;
	setp.le.u64 	%p1, %rd6, %rd1;
	@%p1 bra 	$L__BB44_2;
	cvta.to.global.u64 	%rd7, %rd2;
	cvta.to.global.u64 	%rd8, %rd4;
	cvta.to.global.u64 	%rd9, %rd5;
	cvta.to.global.u64 	%rd10, %rd3;
	shl.b64 	%rd11, %rd1, 2;
	add.s64 	%rd12, %rd7, %rd11;
	ld.global.f32 	%f7, [%rd12];
	add.s64 	%rd13, %rd8, %rd11;
	ld.global.f32 	%f8, [%rd13];
	add.s64 	%rd14, %rd9, %rd11;
	ld.global.f32 	%f9, [%rd14];
	add.s64 	%rd15, %rd10, %rd11;
	ld.global.f32 	%f10, [%rd15];
	mov.f32 	%f11, 0f3F800000;
	sub.f32 	%f12, %f11, %f3;
	mul.f32 	%f13, %f12, %f10;
	fma.rn.f32 	%f14, %f3, %f8, %f13;
	sub.f32 	%f15, %f11, %f4;
	mul.f32 	%f16, %f15, %f10;
	mul.f32 	%f17, %f10, %f16;
	fma.rn.f32 	%f18, %f4, %f9, %f17;
	sub.f32 	%f19, %f11, %f5;
	div.rn.f32 	%f20, %f14, %f19;
	mul.f32 	%f21, %f1, %f20;
	sub.f32 	%f22, %f11, %f6;
	div.rn.f32 	%f23, %f18, %f22;
	add.f32 	%f24, %f2, %f23;
	sqrt.rn.f32 	%f25, %f24;
	div.rn.f32 	%f26, %f21, %f25;
	sub.f32 	%f27, %f7, %f26;
	st.global.f32 	[%rd12], %f27;
	st.global.f32 	[%rd13], %f14;
	st.global.f32 	[%rd14], %f18;
$L__BB44_2:
	ret;

}
	// .globl	update_with_adam_double
.visible .entry update_with_adam_double(
	.param .u64 .ptr .align 1 update_with_adam_double_param_0,
	.param .u64 .ptr .align 1 update_with_adam_double_param_1,
	.param .u64 update_with_adam_double_param_2,
	.param .f64 update_with_adam_double_param_3,
	.param .f64 update_with_adam_double_param_4,
	.param .u64 .ptr .align 1 update_with_adam_double_param_5,
	.param .u64 .ptr .align 1 update_with_adam_double_param_6,
	.param .f64 update_with_adam_double_param_7,
	.param .f64 update_with_adam_double_param_8,
	.param .f64 update_with_adam_double_param_9,
	.param .f64 update_with_adam_double_param_10
)
{
	.reg .pred 	%p<2>;
	.reg .b32 	%r<5>;
	.reg .b64 	%rd<17>;
	.reg .b64 	%fd<30>;

	ld.param.u64 	%rd3, [update_with_adam_double_param_1];
	ld.param.u64 	%rd6, [update_with_adam_double_param_2];
	ld.param.f64 	%fd2, [update_with_adam_double_param_4];
	ld.param.u64 	%rd4, [update_with_adam_double_param_5];
	ld.param.u64 	%rd5, [update_with_adam_double_param_6];
	ld.param.f64 	%fd4, [update_with_adam_double_param_8];
	ld.param.f64 	%fd5, [update_with_adam_double_param_9];
	ld.param.f64 	%fd6, [update_with_adam_double_param_10];
	mov.u32 	%r1, %ntid.x;
	mov.u32 	%r2, %ctaid.x;
	mov.u32 	%r3, %tid.x;
	mad.lo.s32 	%r4, %r1, %r2, %r3;
	cvt.u64.u32 	%rd1, %r4;
	setp.le.u64 	%p1, %rd6, %rd1;
	@%p1 bra 	$L__BB45_2;
	ld.param.f64 	%fd29, [update_with_adam_double_param_7];
	ld.param.f64 	%fd28, [update_with_adam_double_param_3];
	ld.param.u64 	%rd16, [update_with_adam_double_param_0];
	cvta.to.global.u64 	%rd7, %rd16;
	cvta.to.global.u64 	%rd8, %rd4;
	cvta.to.global.u64 	%rd9, %rd5;
	cvta.to.global.u64 	%rd10, %rd3;
	shl.b64 	%rd11, %rd1, 3;
	add.s64 	%rd12, %rd7, %rd11;
	ld.global.f64 	%fd7, [%rd12];
	add.s64 	%rd13, %rd8, %rd11;
	ld.global.f64 	%fd8, [%rd13];
	add.s64 	%rd14, %rd9, %rd11;
	ld.global.f64 	%fd9, [%rd14];
	add.s64 	%rd15, %rd10, %rd11;
	ld.global.f64 	%fd10, [%rd15];
	mov.f64 	%fd11, 0d3FF0000000000000;
	sub.f64 	%fd12, %fd11, %fd29;
	mul.f64 	%fd13, %fd12, %fd10;
	fma.rn.f64 	%fd14, %fd29, %fd8, %fd13;
	sub.f64 	%fd15, %fd11, %fd4;
	mul.f64 	%fd16, %fd15, %fd10;
	mul.f64 	%fd17, %fd10, %fd16;
	fma.rn.f64 	%fd18, %fd4, %fd9, %fd17;
	sub.f64 	%fd19, %fd11, %fd5;
	div.rn.f64 	%fd20, %fd14, %fd19;
	mul.f64 	%fd21, %fd28, %fd20;
	sub.f64 	%fd22, %fd11, %fd6;
	div.rn.f64 	%fd23, %fd18, %fd22;
	add.f64 	%fd24, %fd2, %fd23;
	sqrt.rn.f64 	%fd25, %fd24;
	div.rn.f64 	%fd26, %fd21, %fd25;
	sub.f64 	%fd27, %fd7, %fd26;
	st.global.f64 	[%rd12], %fd27;
	st.global.f64 	[%rd13], %fd14;
	st.global.f64 	[%rd14], %fd18;
$L__BB45_2:
	ret;

}
	// .globl	forward_diff_linear_float
.visible .entry forward_diff_linear_float(
	.param .u64 .ptr .align 1 forward_diff_linear_float_param_0,
	.param .u64 .ptr .align 1 forward_diff_linear_float_param_1,
	.param .u64 .ptr .align 1 forward_diff_linear_float_param_2,
	.param .u64 .ptr .align 1 forward_diff_linear_float_param_3,
	.param .u64 forward_diff_linear_float_param_4,
	.param .u64 forward_diff_linear_float_param_5
)
{
	.reg .pred 	%p<11>;
	.reg .b32 	%r<13>;
	.reg .b32 	%f<28>;
	.reg .b64 	%rd<22>;

	ld.param.u64 	%rd5, [forward_diff_linear_float_param_0];
	ld.param.u64 	%rd6, [forward_diff_linear_float_param_1];
	ld.param.u64 	%rd7, [forward_diff_linear_float_param_2];
	ld.param.u64 	%rd8, [forward_diff_linear_float_param_3];
	ld.param.u64 	%rd9, [forward_diff_linear_float_param_4];
	ld.param.u64 	%rd10, [forward_diff_linear_float_param_5];
	mov.u32 	%r7, %ctaid.x;
	cvt.u64.u32 	%rd1, %r7;
	setp.le.u64 	%p1, %rd9, %rd1;
	@%p1 bra 	$L__BB46_19;
	mov.u32 	%r1, %tid.x;
	cvt.u32.u64 	%r2, %rd10;
	shl.b32 	%r8, %r1, 2;
	mov.u32 	%r9, smem;
	add.s32 	%r3, %r9, %r8;
	mov.b32 	%r10, 0;
	st.shared.u32 	[%r3], %r10;
	setp.ge.u32 	%p2, %r1, %r2;
	@%p2 bra 	$L__BB46_5;
	cvta.to.global.u64 	%rd2, %rd5;
	cvta.to.global.u64 	%rd3, %rd7;
	cvta.to.global.u64 	%rd4, %rd6;
	mov.f32 	%f27, 0f00000000;
	mov.u32 	%r4, %ntid.x;
	mov.u32 	%r12, %r1;
$L__BB46_3:
	mul.wide.u32 	%rd11, %r12, 8;
	add.s64 	%rd12, %rd2, %rd11;
	ld.global.u64 	%rd13, [%rd12];
	mad.lo.s64 	%rd14, %rd13, %rd9, %rd1;
	shl.b64 	%rd15, %rd14, 2;
	add.s64 	%rd16, %rd3, %rd15;
	ld.global.f32 	%f4, [%rd16];
	mul.wide.u32 	%rd17, %r12, 4;
	add.s64 	%rd18, %rd4, %rd17;
	ld.global.f32 	%f5, [%rd18];
	fma.rn.f32 	%f27, %f4, %f5, %f27;
	add.s32 	%r12, %r12, %r4;
	setp.lt.u32 	%p3, %r12, %r2;
	@%p3 bra 	$L__BB46_3;
	st.shared.f32 	[%r3], %f27;
$L__BB46_5:
	bar.sync 	0;
	setp.gt.u32 	%p4, %r1, 511;
	@%p4 bra 	$L__BB46_7;
	ld.shared.f32 	%f6, [%r3+2048];
	ld.shared.f32 	%f7, [%r3];
	add.f32 	%f8, %f6, %f7;
	st.shared.f32 	[%r3], %f8;
$L__BB46_7:
	bar.sync 	0;
	setp.gt.u32 	%p5, %r1, 255;
	@%p5 bra 	$L__BB46_9;
	ld.shared.f32 	%f9, [%r3+1024];
	ld.shared.f32 	%f10, [%r3];
	add.f32 	%f11, %f9, %f10;
	st.shared.f32 	[%r3], %f11;
$L__BB46_9:
	bar.sync 	0;
	setp.gt.u32 	%p6, %r1, 127;
	@%p6 bra 	$L__BB46_11;
	ld.shared.f32 	%f12, [%r3+512];
	ld.shared.f32 	%f13, [%r3];
	add.f32 	%f14, %f12, %f13;
	st.shared.f32 	[%r3], %f14;
$L__BB46_11:
	bar.sync 	0;
	setp.gt.u32 	%p7, %r1, 63;
	@%p7 bra 	$L__BB46_13;
	ld.shared.f32 	%f15, [%r3+256];
	ld.shared.f32 	%f16, [%r3];
	add.f32 	%f17, %f15, %f16;
	st.shared.f32 	[%r3], %f17;
$L__BB46_13:
	bar.sync 	0;
	setp.gt.u32 	%p8, %r1, 31;
	@%p8 bra 	$L__BB46_15;
	ld.shared.f32 	%f18, [%r3+128];
	ld.shared.f32 	%f19, [%r3];
	add.f32 	%f20, %f18, %f19;
	st.shared.f32 	[%r3], %f20;
$L__BB46_15:
	bar.sync 	0;
	add.s32 	%r11, %r1, -1;
	setp.gt.u32 	%p9, %r11, 30;
	@%p9 bra 	$L__BB46_17;
	ld.shared.f32 	%f21, [%r3];
	ld.shared.f32 	%f22, [smem];
	add.f32 	%f23, %f21, %f22;
	st.shared.f32 	[smem], %f23;
$L__BB46_17:
	bar.sync 	0;
	setp.ne.s32 	%p10, %r1, 0;
	@%p10 bra 	$L__BB46_19;
	ld.shared.f32 	%f24, [smem];
	cvta.to.global.u64 	%rd19, %rd8;
	shl.b64 	%rd20, %rd1, 2;
	add.s64 	%rd21, %rd19, %rd20;
	ld.global.f32 	%f25, [%rd21];
	add.f32 	%f26, %f24, %f25;
	st.global.f32 	[%rd21], %f26;
$L__BB46_19:
	ret;

}
	// .globl	forward_diff_linear_double
.visible .entry forward_diff_linear_double(
	.param .u64 .ptr .align 1 forward_diff_linear_double_param_0,
	.param .u64 .ptr .align 1 forward_diff_linear_double_param_1,
	.param .u64 .ptr .align 1 forward_diff_linear_double_param_2,
	.param .u64 .ptr .align 1 forward_diff_linear_double_param_3,
	.param .u64 forward_diff_linear_double_param_4,
	.param .u64 forward_diff_linear_double_param_5
)
{
	.reg .pred 	%p<11>;
	.reg .b32 	%r<12>;
	.reg .b64 	%rd<22>;
	.reg .b64 	%fd<28>;

	ld.param.u64 	%rd5, [forward_diff_linear_double_param_0];
	ld.param.u64 	%rd6, [forward_diff_linear_double_param_1];
	ld.param.u64 	%rd7, [forward_diff_linear_double_param_2];
	ld.param.u64 	%rd8, [forward_diff_linear_double_param_3];
	ld.param.u64 	%rd9, [forward_diff_linear_double_param_4];
	ld.param.u64 	%rd10, [forward_diff_linear_double_param_5];
	mov.u32 	%r7, %ctaid.x;
	cvt.u64.u32 	%rd1, %r7;
	setp.le.u64 	%p1, %rd9, %rd1;
	@%p1 bra 	$L__BB47_19;
	mov.u32 	%r1, %tid.x;
	cvt.u32.u64 	%r2, %rd10;
	shl.b32 	%r8, %r1, 3;
	mov.u32 	%r9, smem;
	add.s32 	%r3, %r9, %r8;
	mov.b64 	%rd11, 0;
	st.shared.u64 	[%r3], %rd11;
	setp.ge.u32 	%p2, %r1, %r2;
	@%p2 bra 	$L__BB47_5;
	cvta.to.global.u64 	%rd2, %rd5;
	cvta.to.global.u64 	%rd3, %rd7;
	cvta.to.global.u64 	%rd4, %rd6;
	mov.f64 	%fd27, 0d0000000000000000;
	mov.u32 	%r4, %ntid.x;
	mov.u32 	%r11, %r1;
$L__BB47_3:
	mul.wide.u32 	%rd12, %r11, 8;
	add.s64 	%rd13, %rd2, %rd12;
	ld.global.u64 	%rd14, [%rd13];
	mad.lo.s64 	%rd15, %rd14, %rd9, %rd1;
	shl.b64 	%rd16, %rd15, 3;
	add.s64 	%rd17, %rd3, %rd16;
	ld.global.f64 	%fd4, [%rd17];
	add.s64 	%rd18, %rd4, %rd12;
	ld.global.f64 	%fd5, [%rd18];
	fma.rn.f64 	%fd27, %fd4, %fd5, %fd27;
	add.s32 	%r11, %r11, %r4;
	setp.lt.u32 	%p3, %r11, %r2;
	@%p3 bra 	$L__BB47_3;
	st.shared.f64 	[%r3], %fd27;
$L__BB47_5:
	bar.sync 	0;
	setp.gt.u32 	%p4, %r1, 511;
	@%p4 bra 	$L__BB47_7;
	ld.shared.f64 	%fd6, [%r3+4096];
	ld.shared.f64 	%fd7, [%r3];
	add.f64 	%fd8, %fd6, %fd7;
	st.shared.f64 	[%r3], %fd8;
$L__BB47_7:
	bar.sync 	0;
	setp.gt.u32 	%p5, %r1, 255;
	@%p5 bra 	$L__BB47_9;
	ld.shared.f64 	%fd9, [%r3+2048];
	ld.shared.f64 	%fd10, [%r3];
	add.f64 	%fd11, %fd9, %fd10;
	st.shared.f64 	[%r3], %fd11;
$L__BB47_9:
	bar.sync 	0;
	setp.gt.u32 	%p6, %r1, 127;
	@%p6 bra 	$L__BB47_11;
	ld.shared.f64 	%fd12, [%r3+1024];
	ld.shared.f64 	%fd13, [%r3];
	add.f64 	%fd14, %fd12, %fd13;
	st.shared.f64 	[%r3], %fd14;
$L__BB47_11:
	bar.sync 	0;
	setp.gt.u32 	%p7, %r1, 63;
	@%p7 bra 	$L__BB47_13;
	ld.shared.f64 	%fd15, [%r3+512];
	ld.shared.f64 	%fd16, [%r3];
	add.f64 	%fd17, %fd15, %fd16;
	st.shared.f64 	[%r3], %fd17;
$L__BB47_13:
	bar.sync 	0;
	setp.gt.u32 	%p8, %r1, 31;
	@%p8 bra 	$L__BB47_15;
	ld.shared.f64 	%fd18, [%r3+256];
	ld.shared.f64 	%fd19, [%r3];
	add.f64 	%fd20, %fd18, %fd19;
	st.shared.f64 	[%r3], %fd20;
$L__BB47_15:
	bar.sync 	0;
	add.s32 	%r10, %r1, -1;
	setp.gt.u32 	%p9, %r10, 30;
	@%p9 bra 	$L__BB47_17;
	ld.shared.f64 	%fd21, [%r3];
	ld.shared.f64 	%fd22, [smem];
	add.f64 	%fd23, %fd21, %fd22;
	st.shared.f64 	[smem], %fd23;
$L__BB47_17:
	bar.sync 	0;
	setp.ne.s32 	%p10, %r1, 0;
	@%p10 bra 	$L__BB47_19;
	ld.shared.f64 	%fd24, [smem];
	cvta.to.global.u64 	%rd19, %rd8;
	shl.b64 	%rd20, %rd1, 3;
	add.s64 	%rd21, %rd19, %rd20;
	ld.global.f64 	%fd25, [%rd21];
	add.f64 	%fd26, %fd24, %fd25;
	st.global.f64 	[%rd21], %fd26;
$L__BB47_19:
	ret;

}


// ===== COMPILED SASS (sm_100) =====

	.target	sm_100

	.elftype	@"ET_EXEC"


//--------------------- .note.nv.tkinfo           --------------------------
	.section	.note.nv.tkinfo,"",@"SHT_NOTE"
	.sectionflags	@"SHF_NOTE_NV_TKINFO"
	.tkinfo
        /*0018*/ 	.word	0x00000002
        /*0030*/ 	.string	""
        /*0030*/ 	.string	"ptxas"
        /*0030*/ 	.string	"Cuda compilation tools, release 13.0, V13.0.88"
        /*0030*/ 	.string	"Build cuda_13.0.r13.0/compiler.36424714_0"
        /*0030*/ 	.string	"-arch sm_100 -m 64 "



//--------------------- .note.nv.cuinfo           --------------------------
	.section	.note.nv.cuinfo,"",@"SHT_NOTE"
	.sectionflags	@"SHF_NOTE_NV_CUINFO"
        /*0018*/ 	.short	0x0002
        /*001a*/ 	.short	0x0064
        /*001c*/ 	.short	0x0082
	.zero		2


//--------------------- .nv.info                  --------------------------
	.section	.nv.info,"",@"SHT_CUDA_INFO"
	.align	4


	//----- nvinfo : EIATTR_REGCOUNT
	.align		4
        /*0000*/ 	.byte	0x04, 0x2f
        /*0002*/ 	.short	(.L_1 - .L_0)
	.align		4
.L_0:
        /*0004*/ 	.word	index@(sigmoid_forward_float)
        /*0008*/ 	.word	0x0000000f


	//----- nvinfo : EIATTR_FRAME_SIZE
	.align		4
.L_1:
        /*000c*/ 	.byte	0x04, 0x11
        /*000e*/ 	.short	(.L_3 - .L_2)
	.align		4
.L_2:
        /*0010*/ 	.word	index@($__internal_38_$__cuda_sm20_dblrcp_rn_slowpath_v3)
        /*0014*/ 	.word	0x00000000


	//----- nvinfo : EIATTR_FRAME_SIZE
	.align		4
.L_3:
        /*0018*/ 	.byte	0x04, 0x11
        /*001a*/ 	.short	(.L_5 - .L_4)
	.align		4
.L_4:
        /*001c*/ 	.word	index@(sigmoid_forward_float)
        /*0020*/ 	.word	0x00000000


	//----- nvinfo : EIATTR_REGCOUNT
	.align		4
.L_5:
        /*0024*/ 	.byte	0x04, 0x2f
        /*0026*/ 	.short	(.L_7 - .L_6)
	.align		4
.L_6:
        /*0028*/ 	.word	index@(relu_forward_float)
        /*002c*/ 	.word	0x00000008


	//----- nvinfo : EIATTR_FRAME_SIZE
	.align		4
.L_7:
        /*0030*/ 	.byte	0x04, 0x11
        /*0032*/ 	.short	(.L_9 - .L_8)
	.align		4
.L_8:
        /*0034*/ 	.word	index@(relu_forward_float)
        /*0038*/ 	.word	0x00000000


	//----- nvinfo : EIATTR_REGCOUNT
	.align		4
.L_9:
        /*003c*/ 	.byte	0x04, 0x2f
        /*003e*/ 	.short	(.L_11 - .L_10)
	.align		4
.L_10:
        /*0040*/ 	.word	index@(swish_forward_float)
        /*0044*/ 	.word	0x00000012


	//----- nvinfo : EIATTR_FRAME_SIZE
	.align		4
.L_11:
        /*0048*/ 	.byte	0x04, 0x11
        /*004a*/ 	.short	(.L_13 - .L_12)
	.align		4
.L_12:
        /*004c*/ 	.word	index@($__internal_37_$__cuda_sm20_dblrcp_rn_slowpath_v3)
        /*0050*/ 	.word	0x00000000


	//----- nvinfo : EIATTR_FRAME_SIZE
	.align		4
.L_13:
        /*0054*/ 	.byte	0x04, 0x11
        /*0056*/ 	.short	(.L_15 - .L_14)
	.align		4
.L_14:
        /*0058*/ 	.word	index@(swish_forward_float)
        /*005c*/ 	.word	0x00000000


	//----- nvinfo : EIATTR_REGCOUNT
	.align		4
.L_15:
        /*0060*/ 	.byte	0x04, 0x2f
        /*0062*/ 	.short	(.L_17 - .L_16)
	.align		4
.L_16:
        /*0064*/ 	.word	index@(tanh_forward_float)
        /*0068*/ 	.word	0x00000010


	//----- nvinfo : EIATTR_FRAME_SIZE
	.align		4
.L_17:
        /*006c*/ 	.byte	0x04, 0x11
        /*006e*/ 	.short	(.L_19 - .L_18)
	.align		4
.L_18:
        /*0070*/ 	.word	index@($__internal_36_$__cuda_sm3x_div_rn_noftz_f32_slowpath)
        /*0074*/ 	.word	0x00000000


	//----- nvinfo : EIATTR_FRAME_SIZE
	.align		4
.L_19:
        /*0078*/ 	.byte	0x04, 0x11
        /*007a*/ 	.short	(.L_21 - .L_20)
	.align		4
.L_20:
        /*007c*/ 	.word	index@(tanh_forward_float)
        /*0080*/ 	.word	0x00000000


	//----- nvinfo : EIATTR_REGCOUNT
	.align		4
.L_21:
        /*0084*/ 	.byte	0x04, 0x2f
        /*0086*/ 	.short	(.L_23 - .L_22)
	.align		4
.L_22:
        /*0088*/ 	.word	index@(softmax_forward_float)
        /*008c*/ 	.word	0x00000016


	//----- nvinfo : EIATTR_FRAME_SIZE
	.align		4
.L_23:
        /*0090*/ 	.byte	0x04, 0x11
        /*0092*/ 	.short	(.L_25 - .L_24)
	.align		4
.L_24:
        /*0094*/ 	.word	index@($__internal_35_$__cuda_sm3x_div_rn_noftz_f32_slowpath)
        /*0098*/ 	.word	0x00000000


	//----- nvinfo : EIATTR_FRAME_SIZE
	.align		4
.L_25:
        /*009c*/ 	.byte	0x04, 0x11
        /*009e*/ 	.short	(.L_27 - .L_26)
	.align		4
.L_26:
        /*00a0*/ 	.word	index@(softmax_forward_float)
        /*00a4*/ 	.word	0x00000000


	//----- nvinfo : EIATTR_REGCOUNT
	.align		4
.L_27:
        /*00a8*/ 	.byte	0x04, 0x2f
        /*00aa*/ 	.short	(.L_29 - .L_28)
	.align		4
.L_28:
        /*00ac*/ 	.word	index@(sigmoid_backward_float)
        /*00b0*/ 	.word	0x0000000e


	//----- nvinfo : EIATTR_FRAME_SIZE
	.align		4
.L_29:
        /*00b4*/ 	.byte	0x04, 0x11
        /*00b6*/ 	.short	(.L_31 - .L_30)
	.align		4
.L_30:
        /*00b8*/ 	.word	index@(sigmoid_backward_float)
        /*00bc*/ 	.word	0x00000000


	//----- nvinfo : EIATTR_REGCOUNT
	.align		4
.L_31:
        /*00c0*/ 	.byte	0x04, 0x2f
        /*00c2*/ 	.short	(.L_33 - .L_32)
	.align		4
.L_32:
        /*00c4*/ 	.word	index@(relu_backward_float)
        /*00c8*/ 	.word	0x00000008


	//----- nvinfo : EIATTR_FRAME_SIZE
	.align		4
.L_33:
        /*00cc*/ 	.byte	0x04, 0x11
        /*00ce*/ 	.short	(.L_35 - .L_34)
	.align		4
.L_34:
        /*00d0*/ 	.word	index@(relu_backward_float)
        /*00d4*/ 	.word	0x00000000


	//----- nvinfo : EIATTR_REGCOUNT
	.align		4
.L_35:
        /*00d8*/ 	.byte	0x04, 0x2f
        /*00da*/ 	.short	(.L_37 - .L_36)
	.align		4
.L_36:
        /*00dc*/ 	.word	index@(swish_backward_float)
        /*00e0*/ 	.word	0x00000012


	//----- nvinfo : EIATTR_FRAME_SIZE
	.align		4
.L_37:
        /*00e4*/ 	.byte	0x04, 0x11
        /*00e6*/ 	.short	(.L_39 - .L_38)
	.align		4
.L_38:
        /*00e8*/ 	.word	index@($__internal_34_$__cuda_sm20_dblrcp_rn_slowpath_v3)
        /*00ec*/ 	.word	0x00000000


	//----- nvinfo : EIATTR_FRAME_SIZE
	.align		4
.L_39:
        /*00f0*/ 	.byte	0x04, 0x11
        /*00f2*/ 	.short	(.L_41 - .L_40)
	.align		4
.L_40:
        /*00f4*/ 	.word	index@(swish_backward_float)
        /*00f8*/ 	.word	0x00000000


	//----- nvinfo : EIATTR_REGCOUNT
	.align		4
.L_41:
        /*00fc*/ 	.byte	0x04, 0x2f
        /*00fe*/ 	.short	(.L_43 - .L_42)
	.align		4
.L_42:
        /*0100*/ 	.word	index@(tanh_backward_float)
        /*0104*/ 	.word	0x0000000a


	//----- nvinfo : EIATTR_FRAME_SIZE
	.align		4
.L_43:
        /*0108*/ 	.byte	0x04, 0x11
        /*010a*/ 	.short	(.L_45 - .L_44)
	.align		4
.L_44:
        /*010c*/ 	.word	index@(tanh_backward_float)
        /*0110*/ 	.word	0x00000000


	//----- nvinfo : EIATTR_REGCOUNT
	.align		4
.L_45:
        /*0114*/ 	.byte	0x04, 0x2f
        /*0116*/ 	.short	(.L_47 - .L_46)
	.align		4
.L_46:
        /*0118*/ 	.word	index@(softmax_backward_float)
        /*011c*/ 	.word	0x00000019


	//----- nvinfo : EIATTR_FRAME_SIZE
	.align		4
.L_47:
        /*0120*/ 	.byte	0x04, 0x11
        /*0122*/ 	.short	(.L_49 - .L_48)
	.align		4
.L_48:
        /*0124*/ 	.word	index@($__internal_33_$__cuda_sm3x_div_rn_noftz_f32_slowpath)
        /*0128*/ 	.word	0x00000000


	//----- nvinfo : EIATTR_FRAME_SIZE
	.align		4
.L_49:
        /*012c*/ 	.byte	0x04, 0x11
        /*012e*/ 	.short	(.L_51 - .L_50)
	.align		4
.L_50:
        /*0130*/ 	.word	index@(softmax_backward_float)
        /*0134*/ 	.word	0x00000000


	//----- nvinfo : EIATTR_REGCOUNT
	.align		4
.L_51:
        /*0138*/ 	.byte	0x04, 0x2f
        /*013a*/ 	.short	(.L_53 - .L_52)
	.align		4
.L_52:
        /*013c*/ 	.word	index@(sigmoid_forward_double)
        /*0140*/ 	.word	0x00000010


	//----- nvinfo : EIATTR_FRAME_SIZE
	.align		4
.L_53:
        /*0144*/ 	.byte	0x04, 0x11
        /*0146*/ 	.short	(.L_55 - .L_54)
	.align		4
.L_54:
        /*0148*/ 	.word	index@($__internal_32_$__cuda_sm20_dblrcp_rn_slowpath_v3)
        /*014c*/ 	.word	0x00000000


	//----- nvinfo : EIATTR_FRAME_SIZE
	.align		4
.L_55:
        /*0150*/ 	.byte	0x04, 0x11
        /*0152*/ 	.short	(.L_57 - .L_56)
	.align		4
.L_56:
        /*0154*/ 	.word	index@(sigmoid_forward_double)
        /*0158*/ 	.word	0x00000000


	//----- nvinfo : EIATTR_REGCOUNT
	.align		4
.L_57:
        /*015c*/ 	.byte	0x04, 0x2f
        /*015e*/ 	.short	(.L_59 - .L_58)
	.align		4
.L_58:
        /*0160*/ 	.word	index@(relu_forward_double)
        /*0164*/ 	.word	0x00000008


	//----- nvinfo : EIATTR_FRAME_SIZE
	.align		4
.L_59:
        /*0168*/ 	.byte	0x04, 0x11
        /*016a*/ 	.short	(.L_61 - .L_60)
	.align		4
.L_60:
        /*016c*/ 	.word	index@(relu_forward_double)
        /*0170*/ 	.word	0x00000000


	//----- nvinfo : EIATTR_REGCOUNT
	.align		4
.L_61:
        /*0174*/ 	.byte	0x04, 0x2f
        /*0176*/ 	.short	(.L_63 - .L_62)
	.align		4
.L_62:
        /*0178*/ 	.word	index@(swish_forward_double)
        /*017c*/ 	.word	0x00000010


	//----- nvinfo : EIATTR_FRAME_SIZE
	.align		4
.L_63:
        /*0180*/ 	.byte	0x04, 0x11
        /*0182*/ 	.short	(.L_65 - .L_64)
	.align		4
.L_64:
        /*0184*/ 	.word	index@($__internal_31_$__cuda_sm20_dblrcp_rn_slowpath_v3)
        /*0188*/ 	.word	0x00000000


	//----- nvinfo : EIATTR_FRAME_SIZE
	.align		4
.L_65:
        /*018c*/ 	.byte	0x04, 0x11
        /*018e*/ 	.short	(.L_67 - .L_66)
	.align		4
.L_66:
        /*0190*/ 	.word	index@(swish_forward_double)
        /*0194*/ 	.word	0x00000000


	//----- nvinfo : EIATTR_REGCOUNT
	.align		4
.L_67:
        /*0198*/ 	.byte	0x04, 0x2f
        /*019a*/ 	.short	(.L_69 - .L_68)
	.align		4
.L_68:
        /*019c*/ 	.word	index@(tanh_forward_double)
        /*01a0*/ 	.word	0x0000001a


	//----- nvinfo : EIATTR_FRAME_SIZE
	.align		4
.L_69:
        /*01a4*/ 	.byte	0x04, 0x11
        /*01a6*/ 	.short	(.L_71 - .L_70)
	.align		4
.L_70:
        /*01a8*/ 	.word	index@($__internal_30_$__cuda_sm20_div_rn_f64_full)
        /*01ac*/ 	.word	0x00000000


	//----- nvinfo : EIATTR_FRAME_SIZE
	.align		4
.L_71:
        /*01b0*/ 	.byte	0x04, 0x11
        /*01b2*/ 	.short	(.L_73 - .L_72)
	.align		4
.L_72:
        /*01b4*/ 	.word	index@(tanh_forward_double)
        /*01b8*/ 	.word	0x00000000


	//----- nvinfo : EIATTR_REGCOUNT
	.align		4
.L_73:
        /*01bc*/ 	.byte	0x04, 0x2f
        /*01be*/ 	.short	(.L_75 - .L_74)
	.align		4
.L_74:
        /*01c0*/ 	.word	index@(softmax_forward_double)
        /*01c4*/ 	.word	0x0000001d


	//----- nvinfo : EIATTR_FRAME_SIZE
	.align		4
.L_75:
        /*01c8*/ 	.byte	0x04, 0x11
        /*01ca*/ 	.short	(.L_77 - .L_76)
	.align		4
.L_76:
        /*01cc*/ 	.word	index@($__internal_29_$__cuda_sm20_div_rn_f64_full)
        /*01d0*/ 	.word	0x00000000


	//----- nvinfo : EIATTR_FRAME_SIZE
	.align		4
.L_77:
        /*01d4*/ 	.byte	0x04, 0x11
        /*01d6*/ 	.short	(.L_79 - .L_78)
	.align		4
.L_78:
        /*01d8*/ 	.word	index@(softmax_forward_double)
        /*01dc*/ 	.word	0x00000000


	//----- nvinfo : EIATTR_REGCOUNT
	.align		4
.L_79:
        /*01e0*/ 	.byte	0x04, 0x2f
        /*01e2*/ 	.short	(.L_81 - .L_80)
	.align		4
.L_80:
        /*01e4*/ 	.word	index@(sigmoid_backward_double)
        /*01e8*/ 	.word	0x0000000c


	//----- nvinfo : EIATTR_FRAME_SIZE
	.align		4
.L_81:
        /*01ec*/ 	.byte	0x04, 0x11
        /*01ee*/ 	.short	(.L_83 - .L_82)
	.align		4
.L_82:
        /*01f0*/ 	.word	index@(sigmoid_backward_double)
        /*01f4*/ 	.word	0x00000000


	//----- nvinfo : EIATTR_REGCOUNT
	.align		4
.L_83:
        /*01f8*/ 	.byte	0x04, 0x2f
        /*01fa*/ 	.short	(.L_85 - .L_84)
	.align		4
.L_84:
        /*01fc*/ 	.word	index@(relu_backward_double)
        /*0200*/ 	.word	0x00000008


	//----- nvinfo : EIATTR_FRAME_SIZE
	.align		4
.L_85:
        /*0204*/ 	.byte	0x04, 0x11
        /*0206*/ 	.short	(.L_87 - .L_86)
	.align		4
.L_86:
        /*0208*/ 	.word	index@(relu_backward_double)
        /*020c*/ 	.word	0x00000000


	//----- nvinfo : EIATTR_REGCOUNT
	.align		4
.L_87:
        /*0210*/ 	.byte	0x04, 0x2f
        /*0212*/ 	.short	(.L_89 - .L_88)
	.align		4
.L_88:
        /*0214*/ 	.word	index@(swish_backward_double)
        /*0218*/ 	.word	0x00000012


	//----- nvinfo : EIATTR_FRAME_SIZE
	.align		4
.L_89:
        /*021c*/ 	.byte	0x04, 0x11
        /*021e*/ 	.short	(.L_91 - .L_90)
	.align		4
.L_90:
        /*0220*/ 	.word	index@($__internal_28_$__cuda_sm20_dblrcp_rn_slowpath_v3)
        /*0224*/ 	.word	0x00000000


	//----- nvinfo : EIATTR_FRAME_SIZE
	.align		4
.L_91:
        /*0228*/ 	.byte	0x04, 0x11
        /*022a*/ 	.short	(.L_93 - .L_92)
	.align		4
.L_92:
        /*022c*/ 	.word	index@(swish_backward_double)
        /*0230*/ 	.word	0x00000000


	//----- nvinfo : EIATTR_REGCOUNT
	.align		4
.L_93:
        /*0234*/ 	.byte	0x04, 0x2f
        /*0236*/ 	.short	(.L_95 - .L_94)
	.align		4
.L_94:
        /*0238*/ 	.word	index@(tanh_backward_double)
        /*023c*/ 	.word	0x0000000c


	//----- nvinfo : EIATTR_FRAME_SIZE
	.align		4
.L_95:
        /*0240*/ 	.byte	0x04, 0x11
        /*0242*/ 	.short	(.L_97 - .L_96)
	.align		4
.L_96:
        /*0244*/ 	.word	index@(tanh_backward_double)
        /*0248*/ 	.word	0x00000000


	//----- nvinfo : EIATTR_REGCOUNT
	.align		4
.L_97:
        /*024c*/ 	.byte	0x04, 0x2f
        /*024e*/ 	.short	(.L_99 - .L_98)
	.align		4
.L_98:
        /*0250*/ 	.word	index@(softmax_backward_double)
        /*0254*/ 	.word	0x0000001b


	//----- nvinfo : EIATTR_FRAME_SIZE
	.align		4
.L_99:
        /*0258*/ 	.byte	0x04, 0x11
        /*025a*/ 	.short	(.L_101 - .L_100)
	.align		4
.L_100:
        /*025c*/ 	.word	index@($__internal_27_$__cuda_sm20_div_rn_f64_full)
        /*0260*/ 	.word	0x00000000


	//----- nvinfo : EIATTR_FRAME_SIZE
	.align		4
.L_101:
        /*0264*/ 	.byte	0x04, 0x11
        /*0266*/ 	.short	(.L_103 - .L_102)
	.align		4
.L_102:
        /*0268*/ 	.word	index@(softmax_backward_double)
        /*026c*/ 	.word	0x00000000


	//----- nvinfo : EIATTR_REGCOUNT
	.align		4
.L_103:
        /*0270*/ 	.byte	0x04, 0x2f
        /*0272*/ 	.short	(.L_105 - .L_104)
	.align		4
.L_104:
        /*0274*/ 	.word	index@(reduce_linear_batch_float)
        /*0278*/ 	.word	0x0000000c


	//----- nvinfo : EIATTR_FRAME_SIZE
	.align		4
.L_105:
        /*027c*/ 	.byte	0x04, 0x11
        /*027e*/ 	.short	(.L_107 - .L_106)
	.align		4
.L_106:
        /*0280*/ 	.word	index@(reduce_linear_batch_float)
        /*0284*/ 	.word	0x00000000


	//----- nvinfo : EIATTR_REGCOUNT
	.align		4
.L_107:
        /*0288*/ 	.byte	0x04, 0x2f
        /*028a*/ 	.short	(.L_109 - .L_108)
	.align		4
.L_108:
        /*028c*/ 	.word	index@(reduce_linear_batch_double)
        /*0290*/ 	.word	0x00000010


	//----- nvinfo : EIATTR_FRAME_SIZE
	.align		4
.L_109:
        /*0294*/ 	.byte	0x04, 0x11
        /*0296*/ 	.short	(.L_111 - .L_110)
	.align		4
.L_110:
        /*0298*/ 	.word	index@(reduce_linear_batch_double)
        /*029c*/ 	.word	0x00000000


	//----- nvinfo : EIATTR_REGCOUNT
	.align		4
.L_111:
        /*02a0*/ 	.byte	0x04, 0x2f
        /*02a2*/ 	.short	(.L_113 - .L_112)
	.align		4
.L_112:
        /*02a4*/ 	.word	index@(forward_linear_batch_float)
        /*02a8*/ 	.word	0x0000001b


	//----- nvinfo : EIATTR_FRAME_SIZE
	.align		4
.L_113:
        /*02ac*/ 	.byte	0x04, 0x11
        /*02ae*/ 	.short	(.L_115 - .L_114)
	.align		4
.L_114:
        /*02b0*/ 	.word	index@($__internal_26_$__cuda_sm20_div_u64)
        /*02b4*/ 	.word	0x00000000


	//----- nvinfo : EIATTR_FRAME_SIZE
	.align		4
.L_115:
        /*02b8*/ 	.byte	0x04, 0x11
        /*02ba*/ 	.short	(.L_117 - .L_116)
	.align		4
.L_116:
        /*02bc*/ 	.word	index@(forward_linear_batch_float)
        /*02c0*/ 	.word	0x00000000


	//----- nvinfo : EIATTR_REGCOUNT
	.align		4
.L_117:
        /*02c4*/ 	.byte	0x04, 0x2f
        /*02c6*/ 	.short	(.L_119 - .L_118)
	.align		4
.L_118:
        /*02c8*/ 	.word	index@(forward_linear_batch_double)
        /*02cc*/ 	.word	0x00000020


	//----- nvinfo : EIATTR_FRAME_SIZE
	.align		4
.L_119:
        /*02d0*/ 	.byte	0x04, 0x11
        /*02d2*/ 	.short	(.L_121 - .L_120)
	.align		4
.L_120:
        /*02d4*/ 	.word	index@($__internal_25_$__cuda_sm20_div_u64)
        /*02d8*/ 	.word	0x00000000


	//----- nvinfo : EIATTR_FRAME_SIZE
	.align		4
.L_121:
        /*02dc*/ 	.byte	0x04, 0x11
        /*02de*/ 	.short	(.L_123 - .L_122)
	.align		4
.L_122:
        /*02e0*/ 	.word	index@(forward_linear_batch_double)
        /*02e4*/ 	.word	0x00000000


	//----- nvinfo : EIATTR_REGCOUNT
	.align		4
.L_123:
        /*02e8*/ 	.byte	0x04, 0x2f
        /*02ea*/ 	.short	(.L_125 - .L_124)
	.align		4
.L_124:
        /*02ec*/ 	.word	index@(backward_linear_batch_float)
        /*02f0*/ 	.word	0x00000015


	//----- nvinfo : EIATTR_FRAME_SIZE
	.align		4
.L_125:
        /*02f4*/ 	.byte	0x04, 0x11
        /*02f6*/ 	.short	(.L_127 - .L_126)
	.align		4
.L_126:
        /*02f8*/ 	.word	index@($__internal_24_$__cuda_sm20_div_u64)
        /*02fc*/ 	.word	0x00000000


	//----- nvinfo : EIATTR_FRAME_SIZE
	.align		4
.L_127:
        /*0300*/ 	.byte	0x04, 0x11
        /*0302*/ 	.short	(.L_129 - .L_128)
	.align		4
.L_128:
        /*0304*/ 	.word	index@(backward_linear_batch_float)
        /*0308*/ 	.word	0x00000000


	//----- nvinfo : EIATTR_REGCOUNT
	.align		4
.L_129:
        /*030c*/ 	.byte	0x04, 0x2f
        /*030e*/ 	.short	(.L_131 - .L_130)
	.align		4
.L_130:
        /*0310*/ 	.word	index@(backward_linear_batch_double)
        /*0314*/ 	.word	0x00000018


	//----- nvinfo : EIATTR_FRAME_SIZE
	.align		4
.L_131:
        /*0318*/ 	.byte	0x04, 0x11
        /*031a*/ 	.short	(.L_133 - .L_132)
	.align		4
.L_132:
        /*031c*/ 	.word	index@($__internal_23_$__cuda_sm20_div_u64)
        /*0320*/ 	.word	0x00000000


	//----- nvinfo : EIATTR_FRAME_SIZE
	.align		4
.L_133:
        /*0324*/ 	.byte	0x04, 0x11
        /*0326*/ 	.short	(.L_135 - .L_134)
	.align		4
.L_134:
        /*0328*/ 	.word	index@(backward_linear_batch_double)
        /*032c*/ 	.word	0x00000000


	//----- nvinfo : EIATTR_REGCOUNT
	.align		4
.L_135:
        /*0330*/ 	.byte	0x04, 0x2f
        /*0332*/ 	.short	(.L_137 - .L_136)
	.align		4
.L_136:
        /*0334*/ 	.word	index@(linear_gradient_batch_float)
        /*0338*/ 	.word	0x00000013


	//----- nvinfo : EIATTR_FRAME_SIZE
	.align		4
.L_137:
        /*033c*/ 	.byte	0x04, 0x11
        /*033e*/ 	.short	(.L_139 - .L_138)
	.align		4
.L_138:
        /*0340*/ 	.word	index@($__internal_22_$__cuda_sm20_div_u64)
        /*0344*/ 	.word	0x00000000


	//----- nvinfo : EIATTR_FRAME_SIZE
	.align		4
.L_139:
        /*0348*/ 	.byte	0x04, 0x11
        /*034a*/ 	.short	(.L_141 - .L_140)
	.align		4
.L_140:
        /*034c*/ 	.word	index@(linear_gradient_batch_float)
        /*0350*/ 	.word	0x00000000


	//----- nvinfo : EIATTR_REGCOUNT
	.align		4
.L_141:
        /*0354*/ 	.byte	0x04, 0x2f
        /*0356*/ 	.short	(.L_143 - .L_142)
	.align		4
.L_142:
        /*0358*/ 	.word	index@(linear_gradient_batch_double)
        /*035c*/ 	.word	0x00000014


	//----- nvinfo : EIATTR_FRAME_SIZE
	.align		4
.L_143:
        /*0360*/ 	.byte	0x04, 0x11
        /*0362*/ 	.short	(.L_145 - .L_144)
	.align		4
.L_144:
        /*0364*/ 	.word	index@($__internal_21_$__cuda_sm20_div_u64)
        /*0368*/ 	.word	0x00000000


	//----- nvinfo : EIATTR_FRAME_SIZE
	.align		4
.L_145:
        /*036c*/ 	.byte	0x04, 0x11
        /*036e*/ 	.short	(.L_147 - .L_146)
	.align		4
.L_146:
        /*0370*/ 	.word	index@(linear_gradient_batch_double)
        /*0374*/ 	.word	0x00000000


	//----- nvinfo : EIATTR_REGCOUNT
	.align		4
.L_147:
        /*0378*/ 	.byte	0x04, 0x2f
        /*037a*/ 	.short	(.L_149 - .L_148)
	.align		4
.L_148:
        /*037c*/ 	.word	index@(loss_linear_batch_by_canonical_link_float)
        /*0380*/ 	.word	0x00000011


	//----- nvinfo : EIATTR_FRAME_SIZE
	.align		4
.L_149:
        /*0384*/ 	.byte	0x04, 0x11
        /*0386*/ 	.short	(.L_151 - .L_150)
	.align		4
.L_150:
        /*0388*/ 	.word	index@($__internal_20_$__cuda_sm3x_div_rn_noftz_f32_slowpath)
        /*038c*/ 	.word	0x00000000


	//----- nvinfo : EIATTR_FRAME_SIZE
	.align		4
.L_151:
        /*0390*/ 	.byte	0x04, 0x11
        /*0392*/ 	.short	(.L_153 - .L_152)
	.align		4
.L_152:
        /*0394*/ 	.word	index@(loss_linear_batch_by_canonical_link_float)
        /*0398*/ 	.word	0x00000000


	//----- nvinfo : EIATTR_REGCOUNT
	.align		4
.L_153:
        /*039c*/ 	.byte	0x04, 0x2f
        /*039e*/ 	.short	(.L_155 - .L_154)
	.align		4
.L_154:
        /*03a0*/ 	.word	index@(loss_linear_batch_by_canonical_link_double)
        /*03a4*/ 	.word	0x0000001a


	//----- nvinfo : EIATTR_FRAME_SIZE
	.align		4
.L_155:
        /*03a8*/ 	.byte	0x04, 0x11
        /*03aa*/ 	.short	(.L_157 - .L_156)
	.align		4
.L_156:
        /*03ac*/ 	.word	index@($__internal_19_$__cuda_sm20_div_rn_f64_full)
        /*03b0*/ 	.word	0x00000000


	//----- nvinfo : EIATTR_FRAME_SIZE
	.align		4
.L_157:
        /*03b4*/ 	.byte	0x04, 0x11
        /*03b6*/ 	.short	(.L_159 - .L_158)
	.align		4
.L_158:
        /*03b8*/ 	.word	index@(loss_linear_batch_by_canonical_link_double)
        /*03bc*/ 	.word	0x00000000


	//----- nvinfo : EIATTR_REGCOUNT
	.align		4
.L_159:
        /*03c0*/ 	.byte	0x04, 0x2f
        /*03c2*/ 	.short	(.L_161 - .L_160)
	.align		4
.L_160:
        /*03c4*/ 	.word	index@(loss_linear_batch_mse_derive_float)
        /*03c8*/ 	.word	0x00000011


	//----- nvinfo : EIATTR_FRAME_SIZE
	.align		4
.L_161:
        /*03cc*/ 	.byte	0x04, 0x11
        /*03ce*/ 	.short	(.L_163 - .L_162)
	.align		4
.L_162:
        /*03d0*/ 	.word	index@($__internal_18_$__cuda_sm3x_div_rn_noftz_f32_slowpath)
        /*03d4*/ 	.word	0x00000000


	//----- nvinfo : EIATTR_FRAME_SIZE
	.align		4
.L_163:
        /*03d8*/ 	.byte	0x04, 0x11
        /*03da*/ 	.short	(.L_165 - .L_164)
	.align		4
.L_164:
        /*03dc*/ 	.word	index@(loss_linear_batch_mse_derive_float)
        /*03e0*/ 	.word	0x00000000


	//----- nvinfo : EIATTR_REGCOUNT
	.align		4
.L_165:
        /*03e4*/ 	.byte	0x04, 0x2f
        /*03e6*/ 	.short	(.L_167 - .L_166)
	.align		4
.L_166:
        /*03e8*/ 	.word	index@(loss_linear_batch_mse_derive_double)
        /*03ec*/ 	.word	0x0000001a


	//----- nvinfo : EIATTR_FRAME_SIZE
	.align		4
.L_167:
        /*03f0*/ 	.byte	0x04, 0x11
        /*03f2*/ 	.short	(.L_169 - .L_168)
	.align		4
.L_168:
        /*03f4*/ 	.word	index@($__internal_17_$__cuda_sm20_div_rn_f64_full)
        /*03f8*/ 	.word	0x00000000


	//----- nvinfo : EIATTR_FRAME_SIZE
	.align		4
.L_169:
        /*03fc*/ 	.byte	0x04, 0x11
        /*03fe*/ 	.short	(.L_171 - .L_170)
	.align		4
.L_170:
        /*0400*/ 	.word	index@(loss_linear_batch_mse_derive_double)
        /*0404*/ 	.word	0x00000000


	//----- nvinfo : EIATTR_REGCOUNT
	.align		4
.L_171:
        /*0408*/ 	.byte	0x04, 0x2f
        /*040a*/ 	.short	(.L_173 - .L_172)
	.align		4
.L_172:
        /*040c*/ 	.word	index@(loss_linear_batch_cross_entropy_derive_float)
        /*0410*/ 	.word	0x0000001c


	//----- nvinfo : EIATTR_FRAME_SIZE
	.align		4
.L_173:
        /*0414*/ 	.byte	0x04, 0x11
        /*0416*/ 	.short	(.L_175 - .L_174)
	.align		4
.L_174:
        /*0418*/ 	.word	index@($__internal_16_$__cuda_sm3x_div_rn_noftz_f32_slowpath)
        /*041c*/ 	.word	0x00000000


	//----- nvinfo : EIATTR_FRAME_SIZE
	.align		4
.L_175:
        /*0420*/ 	.byte	0x04, 0x11
        /*0422*/ 	.short	(.L_177 - .L_176)
	.align		4
.L_176:
        /*0424*/ 	.word	index@($__internal_15_$__cuda_sm20_div_rn_f64_full)
        /*0428*/ 	.word	0x00000000


	//----- nvinfo : EIATTR_FRAME_SIZE
	.align		4
.L_177:
        /*042c*/ 	.byte	0x04, 0x11
        /*042e*/ 	.short	(.L_179 - .L_178)
	.align		4
.L_178:
        /*0430*/ 	.word	index@(loss_linear_batch_cross_entropy_derive_float)
        /*0434*/ 	.word	0x00000000


	//----- nvinfo : EIATTR_REGCOUNT
	.align		4
.L_179:
        /*0438*/ 	.byte	0x04, 0x2f
        /*043a*/ 	.short	(.L_181 - .L_180)
	.align		4
.L_180:
        /*043c*/ 	.word	index@(loss_linear_batch_cross_entropy_derive_double)
        /*0440*/ 	.word	0x0000001f


	//----- nvinfo : EIATTR_FRAME_SIZE
	.align		4
.L_181:
        /*0444*/ 	.byte	0x04, 0x11
        /*0446*/ 	.short	(.L_183 - .L_182)
	.align		4
.L_182:
        /*0448*/ 	.word	index@($__internal_14_$__cuda_sm20_div_rn_f64_full)
        /*044c*/ 	.word	0x00000000


	//----- nvinfo : EIATTR_FRAME_SIZE
	.align		4
.L_183:
        /*0450*/ 	.byte	0x04, 0x11
        /*0452*/ 	.short	(.L_185 - .L_184)
	.align		4
.L_184:
        /*0454*/ 	.word	index@(loss_linear_batch_cross_entropy_derive_double)
        /*0458*/ 	.word	0x00000000


	//----- nvinfo : EIATTR_REGCOUNT
	.align		4
.L_185:
        /*045c*/ 	.byte	0x04, 0x2f
        /*045e*/ 	.short	(.L_187 - .L_186)
	.align		4
.L_186:
        /*0460*/ 	.word	index@(loss_linear_batch_cross_entropy_multiclass_derive_float)
        /*0464*/ 	.word	0x00000011


	//----- nvinfo : EIATTR_FRAME_SIZE
	.align		4
.L_187:
        /*0468*/ 	.byte	0x04, 0x11
        /*046a*/ 	.short	(.L_189 - .L_188)
	.align		4
.L_188:
        /*046c*/ 	.word	index@($__internal_13_$__cuda_sm3x_div_rn_noftz_f32_slowpath)
        /*0470*/ 	.word	0x00000000


	//----- nvinfo : EIATTR_FRAME_SIZE
	.align		4
.L_189:
        /*0474*/ 	.byte	0x04, 0x11
        /*0476*/ 	.short	(.L_191 - .L_190)
	.align		4
.L_190:
        /*0478*/ 	.word	index@(loss_linear_batch_cross_entropy_multiclass_derive_float)
        /*047c*/ 	.word	0x00000000


	//----- nvinfo : EIATTR_REGCOUNT
	.align		4
.L_191:
        /*0480*/ 	.byte	0x04, 0x2f
        /*0482*/ 	.short	(.L_193 - .L_192)
	.align		4
.L_192:
        /*0484*/ 	.word	index@(loss_linear_batch_cross_entropy_multiclass_derive_double)
        /*0488*/ 	.word	0x0000001a


	//----- nvinfo : EIATTR_FRAME_SIZE
	.align		4
.L_193:
        /*048c*/ 	.byte	0x04, 0x11
        /*048e*/ 	.short	(.L_195 - .L_194)
	.align		4
.L_194:
        /*0490*/ 	.word	index@($__internal_12_$__cuda_sm20_div_rn_f64_full)
        /*0494*/ 	.word	0x00000000


	//----- nvinfo : EIATTR_FRAME_SIZE
	.align		4
.L_195:
        /*0498*/ 	.byte	0x04, 0x11
        /*049a*/ 	.short	(.L_197 - .L_196)
	.align		4
.L_196:
        /*049c*/ 	.word	index@(loss_linear_batch_cross_entropy_multiclass_derive_double)
        /*04a0*/ 	.word	0x00000000


	//----- nvinfo : EIATTR_REGCOUNT
	.align		4
.L_197:
        /*04a4*/ 	.byte	0x04, 0x2f
        /*04a6*/ 	.short	(.L_199 - .L_198)
	.align		4
.L_198:
        /*04a8*/ 	.word	index@(update_with_sgd_float)
        /*04ac*/ 	.word	0x0000000a


	//----- nvinfo : EIATTR_FRAME_SIZE
	.align		4
.L_199:
        /*04b0*/ 	.byte	0x04, 0x11
        /*04b2*/ 	.short	(.L_201 - .L_200)
	.align		4
.L_200:
        /*04b4*/ 	.word	index@(update_with_sgd_float)
        /*04b8*/ 	.word	0x00000000


	//----- nvinfo : EIATTR_REGCOUNT
	.align		4
.L_201:
        /*04bc*/ 	.byte	0x04, 0x2f
        /*04be*/ 	.short	(.L_203 - .L_202)
	.align		4
.L_202:
        /*04c0*/ 	.word	index@(update_with_sgd_double)
        /*04c4*/ 	.word	0x0000000c


	//----- nvinfo : EIATTR_FRAME_SIZE
	.align		4
.L_203:
        /*04c8*/ 	.byte	0x04, 0x11
        /*04ca*/ 	.short	(.L_205 - .L_204)
	.align		4
.L_204:
        /*04cc*/ 	.word	index@(update_with_sgd_double)
        /*04d0*/ 	.word	0x00000000


	//----- nvinfo : EIATTR_REGCOUNT
	.align		4
.L_205:
        /*04d4*/ 	.byte	0x04, 0x2f
        /*04d6*/ 	.short	(.L_207 - .L_206)
	.align		4
.L_206:
        /*04d8*/ 	.word	index@(update_with_momentum_sgd_float)
        /*04dc*/ 	.word	0x0000000e


	//----- nvinfo : EIATTR_FRAME_SIZE
	.align		4
.L_207:
        /*04e0*/ 	.byte	0x04, 0x11
        /*04e2*/ 	.short	(.L_209 - .L_208)
	.align		4
.L_208:
        /*04e4*/ 	.word	index@(update_with_momentum_sgd_float)
        /*04e8*/ 	.word	0x00000000


	//----- nvinfo : EIATTR_REGCOUNT
	.align		4
.L_209:
        /*04ec*/ 	.byte	0x04, 0x2f
        /*04ee*/ 	.short	(.L_211 - .L_210)
	.align		4
.L_210:
        /*04f0*/ 	.word	index@(update_with_momentum_sgd_double)
        /*04f4*/ 	.word	0x00000010


	//----- nvinfo : EIATTR_FRAME_SIZE
	.align		4
.L_211:
        /*04f8*/ 	.byte	0x04, 0x11
        /*04fa*/ 	.short	(.L_213 - .L_212)
	.align		4
.L_212:
        /*04fc*/ 	.word	index@(update_with_momentum_sgd_double)
        /*0500*/ 	.word	0x00000000


	//----- nvinfo : EIATTR_REGCOUNT
	.align		4
.L_213:
        /*0504*/ 	.byte	0x04, 0x2f
        /*0506*/ 	.short	(.L_215 - .L_214)
	.align		4
.L_214:
        /*0508*/ 	.word	index@(update_with_adagrad_float)
        /*050c*/ 	.word	0x00000014


	//----- nvinfo : EIATTR_FRAME_SIZE
	.align		4
.L_215:
        /*0510*/ 	.byte	0x04, 0x11
        /*0512*/ 	.short	(.L_217 - .L_216)
	.align		4
.L_216:
        /*0514*/ 	.word	index@($__internal_11_$__cuda_sm3x_div_rn_noftz_f32_slowpath)
        /*0518*/ 	.word	0x00000000


	//----- nvinfo : EIATTR_FRAME_SIZE
	.align		4
.L_217:
        /*051c*/ 	.byte	0x04, 0x11
        /*051e*/ 	.short	(.L_219 - .L_218)
	.align		4
.L_218:
        /*0520*/ 	.word	index@($__internal_10_$__cuda_sm20_sqrt_rn_f32_slowpath)
        /*0524*/ 	.word	0x00000000


	//----- nvinfo : EIATTR_FRAME_SIZE
	.align		4
.L_219:
        /*0528*/ 	.byte	0x04, 0x11
        /*052a*/ 	.short	(.L_221 - .L_220)
	.align		4
.L_220:
        /*052c*/ 	.word	index@(update_with_adagrad_float)
        /*0530*/ 	.word	0x00000000


	//----- nvinfo : EIATTR_REGCOUNT
	.align		4
.L_221:
        /*0534*/ 	.byte	0x04, 0x2f
        /*0536*/ 	.short	(.L_223 - .L_222)
	.align		4
.L_222:
        /*0538*/ 	.word	index@(update_with_adagrad_double)
        /*053c*/ 	.word	0x0000001e


	//----- nvinfo : EIATTR_FRAME_SIZE
	.align		4
.L_223:
        /*0540*/ 	.byte	0x04, 0x11
        /*0542*/ 	.short	(.L_225 - .L_224)
	.align		4
.L_224:
        /*0544*/ 	.word	index@($__internal_9_$__cuda_sm20_dsqrt_rn_f64_mediumpath_v1)
        /*0548*/ 	.word	0x00000000


	//----- nvinfo : EIATTR_FRAME_SIZE
	.align		4
.L_225:
        /*054c*/ 	.byte	0x04, 0x11
        /*054e*/ 	.short	(.L_227 - .L_226)
	.align		4
.L_226:
        /*0550*/ 	.word	index@($__internal_8_$__cuda_sm20_div_rn_f64_full)
        /*0554*/ 	.word	0x00000000


	//----- nvinfo : EIATTR_FRAME_SIZE
	.align		4
.L_227:
        /*0558*/ 	.byte	0x04, 0x11
        /*055a*/ 	.short	(.L_229 - .L_228)
	.align		4
.L_228:
        /*055c*/ 	.word	index@(update_with_adagrad_double)
        /*0560*/ 	.word	0x00000000


	//----- nvinfo : EIATTR_REGCOUNT
	.align		4
.L_229:
        /*0564*/ 	.byte	0x04, 0x2f
        /*0566*/ 	.short	(.L_231 - .L_230)
	.align		4
.L_230:
        /*0568*/ 	.word	index@(update_with_rmsprop_float)
        /*056c*/ 	.word	0x00000014


	//----- nvinfo : EIATTR_FRAME_SIZE
	.align		4
.L_231:
        /*0570*/ 	.byte	0x04, 0x11
        /*0572*/ 	.short	(.L_233 - .L_232)
	.align		4
.L_232:
        /*0574*/ 	.word	index@($__internal_7_$__cuda_sm3x_div_rn_noftz_f32_slowpath)
        /*0578*/ 	.word	0x00000000


	//----- nvinfo : EIATTR_FRAME_SIZE
	.align		4
.L_233:
        /*057c*/ 	.byte	0x04, 0x11
        /*057e*/ 	.short	(.L_235 - .L_234)
	.align		4
.L_234:
        /*0580*/ 	.word	index@($__internal_6_$__cuda_sm20_sqrt_rn_f32_slowpath)
        /*0584*/ 	.word	0x00000000


	//----- nvinfo : EIATTR_FRAME_SIZE
	.align		4
.L_235:
        /*0588*/ 	.byte	0x04, 0x11
        /*058a*/ 	.short	(.L_237 - .L_236)
	.align		4
.L_236:
        /*058c*/ 	.word	index@(update_with_rmsprop_float)
        /*0590*/ 	.word	0x00000000


	//----- nvinfo : EIATTR_REGCOUNT
	.align		4
.L_237:
        /*0594*/ 	.byte	0x04, 0x2f
        /*0596*/ 	.short	(.L_239 - .L_238)
	.align		4
.L_238:
        /*0598*/ 	.word	index@(update_with_rmsprop_double)
        /*059c*/ 	.word	0x0000001e


	//----- nvinfo : EIATTR_FRAME_SIZE
	.align		4
.L_239:
        /*05a0*/ 	.byte	0x04, 0x11
        /*05a2*/ 	.short	(.L_241 - .L_240)
	.align		4
.L_240:
        /*05a4*/ 	.word	index@($__internal_5_$__cuda_sm20_dsqrt_rn_f64_mediumpath_v1)
        /*05a8*/ 	.word	0x00000000


	//----- nvinfo : EIATTR_FRAME_SIZE
	.align		4
.L_241:
        /*05ac*/ 	.byte	0x04, 0x11
        /*05ae*/ 	.short	(.L_243 - .L_242)
	.align		4
.L_242:
        /*05b0*/ 	.word	index@($__internal_4_$__cuda_sm20_div_rn_f64_full)
        /*05b4*/ 	.word	0x00000000


	//----- nvinfo : EIATTR_FRAME_SIZE
	.align		4
.L_243:
        /*05b8*/ 	.byte	0x04, 0x11
        /*05ba*/ 	.short	(.L_245 - .L_244)
	.align		4
.L_244:
        /*05bc*/ 	.word	index@(update_with_rmsprop_double)
        /*05c0*/ 	.word	0x00000000


	//----- nvinfo : EIATTR_REGCOUNT
	.align		4
.L_245:
        /*05c4*/ 	.byte	0x04, 0x2f
        /*05c6*/ 	.short	(.L_247 - .L_246)
	.align		4
.L_246:
        /*05c8*/ 	.word	index@(update_with_adam_float)
        /*05cc*/ 	.word	0x00000017


	//----- nvinfo : EIATTR_FRAME_SIZE
	.align		4
.L_247:
        /*05d0*/ 	.byte	0x04, 0x11
        /*05d2*/ 	.short	(.L_249 - .L_248)
	.align		4
.L_248:
        /*05d4*/ 	.word	index@($__internal_3_$__cuda_sm3x_div_rn_noftz_f32_slowpath)
        /*05d8*/ 	.word	0x00000000


	//----- nvinfo : EIATTR_FRAME_SIZE
	.align		4
.L_249:
        /*05dc*/ 	.byte	0x04, 0x11
        /*05de*/ 	.short	(.L_251 - .L_250)
	.align		4
.L_250:
        /*05e0*/ 	.word	index@($__internal_2_$__cuda_sm20_sqrt_rn_f32_slowpath)
        /*05e4*/ 	.word	0x00000000


	//----- nvinfo : EIATTR_FRAME_SIZE
	.align		4
.L_251:
        /*05e8*/ 	.byte	0x04, 0x11
        /*05ea*/ 	.short	(.L_253 - .L_252)
	.align		4
.L_252:
        /*05ec*/ 	.word	index@(update_with_adam_float)
        /*05f0*/ 	.word	0x00000000


	//----- nvinfo : EIATTR_REGCOUNT
	.align		4
.L_253:
        /*05f4*/ 	.byte	0x04, 0x2f
        /*05f6*/ 	.short	(.L_255 - .L_254)
	.align		4
.L_254:
        /*05f8*/ 	.word	index@(update_with_adam_double)
        /*05fc*/ 	.word	0x00000025


	//----- nvinfo : EIATTR_FRAME_SIZE
	.align		4
.L_255:
        /*0600*/ 	.byte	0x04, 0x11
        /*0602*/ 	.short	(.L_257 - .L_256)
	.align		4
.L_256:
        /*0604*/ 	.word	index@($__internal_1_$__cuda_sm20_dsqrt_rn_f64_mediumpath_v1)
        /*0608*/ 	.word	0x00000000


	//----- nvinfo : EIATTR_FRAME_SIZE
	.align		4
.L_257:
        /*060c*/ 	.byte	0x04, 0x11
        /*060e*/ 	.short	(.L_259 - .L_258)
	.align		4
.L_258:
        /*0610*/ 	.word	index@($__internal_0_$__cuda_sm20_div_rn_f64_full)
        /*0614*/ 	.word	0x00000000


	//----- nvinfo : EIATTR_FRAME_SIZE
	.align		4
.L_259:
        /*0618*/ 	.byte	0x04, 0x11
        /*061a*/ 	.short	(.L_261 - .L_260)
	.align		4
.L_260:
        /*061c*/ 	.word	index@(update_with_adam_double)
        /*0620*/ 	.word	0x00000000


	//----- nvinfo : EIATTR_REGCOUNT
	.align		4
.L_261:
        /*0624*/ 	.byte	0x04, 0x2f
        /*0626*/ 	.short	(.L_263 - .L_262)
	.align		4
.L_262:
        /*0628*/ 	.word	index@(forward_diff_linear_float)
        /*062c*/ 	.word	0x00000016


	//----- nvinfo : EIATTR_FRAME_SIZE
	.align		4
.L_263:
        /*0630*/ 	.byte	0x04, 0x11
        /*0632*/ 	.short	(.L_265 - .L_264)
	.align		4
.L_264:
        /*0634*/ 	.word	index@(forward_diff_linear_float)
        /*0638*/ 	.word	0x00000000


	//----- nvinfo : EIATTR_REGCOUNT
	.align		4
.L_265:
        /*063c*/ 	.byte	0x04, 0x2f
        /*063e*/ 	.short	(.L_267 - .L_266)
	.align		4
.L_266:
        /*0640*/ 	.word	index@(forward_diff_linear_double)
        /*0644*/ 	.word	0x00000017


	//----- nvinfo : EIATTR_FRAME_SIZE
	.align		4
.L_267:
        /*0648*/ 	.byte	0x04, 0x11
        /*064a*/ 	.short	(.L_269 - .L_268)
	.align		4
.L_268:
        /*064c*/ 	.word	index@(forward_diff_linear_double)
        /*0650*/ 	.word	0x00000000


	//----- nvinfo : EIATTR_MIN_STACK_SIZE
	.align		4
.L_269:
        /*0654*/ 	.byte	0x04, 0x12
        /*0656*/ 	.short	(.L_271 - .L_270)
	.align		4
.L_270:
        /*0658*/ 	.word	index@(forward_diff_linear_double)
        /*065c*/ 	.word	0x00000000


	//----- nvinfo : EIATTR_MIN_STACK_SIZE
	.align		4
.L_271:
        /*0660*/ 	.byte	0x04, 0x12
        /*0662*/ 	.short	(.L_273 - .L_272)
	.align		4
.L_272:
        /*0664*/ 	.word	index@(forward_diff_linear_float)
        /*0668*/ 	.word	0x00000000


	//----- nvinfo : EIATTR_MIN_STACK_SIZE
	.align		4
.L_273:
        /*066c*/ 	.byte	0x04, 0x12
        /*066e*/ 	.short	(.L_275 - .L_274)
	.align		4
.L_274:
        /*0670*/ 	.word	index@(update_with_adam_double)
        /*0674*/ 	.word	0x00000000


	//----- nvinfo : EIATTR_MIN_STACK_SIZE
	.align		4
.L_275:
        /*0678*/ 	.byte	0x04, 0x12
        /*067a*/ 	.short	(.L_277 - .L_276)
	.align		4
.L_276:
        /*067c*/ 	.word	index@(update_with_adam_float)
        /*0680*/ 	.word	0x00000000


	//----- nvinfo : EIATTR_MIN_STACK_SIZE
	.align		4
.L_277:
        /*0684*/ 	.byte	0x04, 0x12
        /*0686*/ 	.short	(.L_279 - .L_278)
	.align		4
.L_278:
        /*0688*/ 	.word	index@(update_with_rmsprop_double)
        /*068c*/ 	.word	0x00000000


	//----- nvinfo : EIATTR_MIN_STACK_SIZE
	.align		4
.L_279:
        /*0690*/ 	.byte	0x04, 0x12
        /*0692*/ 	.short	(.L_281 - .L_280)
	.align		4
.L_280:
        /*0694*/ 	.word	index@(update_with_rmsprop_float)
        /*0698*/ 	.word	0x00000000


	//----- nvinfo : EIATTR_MIN_STACK_SIZE
	.align		4
.L_281:
        /*069c*/ 	.byte	0x04, 0x12
        /*069e*/ 	.short	(.L_283 - .L_282)
	.align		4
.L_282:
        /*06a0*/ 	.word	index@(update_with_adagrad_double)
        /*06a4*/ 	.word	0x00000000


	//----- nvinfo : EIATTR_MIN_STACK_SIZE
	.align		4
.L_283:
        /*06a8*/ 	.byte	0x04, 0x12
        /*06aa*/ 	.short	(.L_285 - .L_284)
	.align		4
.L_284:
        /*06ac*/ 	.word	index@(update_with_adagrad_float)
        /*06b0*/ 	.word	0x00000000


	//----- nvinfo : EIATTR_MIN_STACK_SIZE
	.align		4
.L_285:
        /*06b4*/ 	.byte	0x04, 0x12
        /*06b6*/ 	.short	(.L_287 - .L_286)
	.align		4
.L_286:
        /*06b8*/ 	.word	index@(update_with_momentum_sgd_double)
        /*06bc*/ 	.word	0x00000000


	//----- nvinfo : EIATTR_MIN_STACK_SIZE
	.align		4
.L_287:
        /*06c0*/ 	.byte	0x04, 0x12
        /*06c2*/ 	.short	(.L_289 - .L_288)
	.align		4
.L_288:
        /*06c4*/ 	.word	index@(update_with_momentum_sgd_float)
        /*06c8*/ 	.word	0x00000000


	//----- nvinfo : EIATTR_MIN_STACK_SIZE
	.align		4
.L_289:
        /*06cc*/ 	.byte	0x04, 0x12
        /*06ce*/ 	.short	(.L_291 - .L_290)
	.align		4
.L_290:
        /*06d0*/ 	.word	index@(update_with_sgd_double)
        /*06d4*/ 	.word	0x00000000


	//----- nvinfo : EIATTR_MIN_STACK_SIZE
	.align		4
.L_291:
        /*06d8*/ 	.byte	0x04, 0x12
        /*06da*/ 	.short	(.L_293 - .L_292)
	.align		4
.L_292:
        /*06dc*/ 	.word	index@(update_with_sgd_float)
        /*06e0*/ 	.word	0x00000000


	//----- nvinfo : EIATTR_MIN_STACK_SIZE
	.align		4
.L_293:
        /*06e4*/ 	.byte	0x04, 0x12
        /*06e6*/ 	.short	(.L_295 - .L_294)
	.align		4
.L_294:
        /*06e8*/ 	.word	index@(loss_linear_batch_cross_entropy_multiclass_derive_double)
        /*06ec*/ 	.word	0x00000000


	//----- nvinfo : EIATTR_MIN_STACK_SIZE
	.align		4
.L_295:
        /*06f0*/ 	.byte	0x04, 0x12
        /*06f2*/ 	.short	(.L_297 - .L_296)
	.align		4
.L_296:
        /*06f4*/ 	.word	index@(loss_linear_batch_cross_entropy_multiclass_derive_float)
        /*06f8*/ 	.word	0x00000000


	//----- nvinfo : EIATTR_MIN_STACK_SIZE
	.align		4
.L_297:
        /*06fc*/ 	.byte	0x04, 0x12
        /*06fe*/ 	.short	(.L_299 - .L_298)
	.align		4
.L_298:
        /*0700*/ 	.word	index@(loss_linear_batch_cross_entropy_derive_double)
        /*0704*/ 	.word	0x00000000


	//----- nvinfo : EIATTR_MIN_STACK_SIZE
	.align		4
.L_299:
        /*0708*/ 	.byte	0x04, 0x12
        /*070a*/ 	.short	(.L_301 - .L_300)
	.align		4
.L_300:
        /*070c*/ 	.word	index@(loss_linear_batch_cross_entropy_derive_float)
        /*0710*/ 	.word	0x00000000


	//----- nvinfo : EIATTR_MIN_STACK_SIZE
	.align		4
.L_301:
        /*0714*/ 	.byte	0x04, 0x12
        /*0716*/ 	.short	(.L_303 - .L_302)
	.align		4
.L_302:
        /*0718*/ 	.word	index@(loss_linear_batch_mse_derive_double)
        /*071c*/ 	.word	0x00000000


	//----- nvinfo : EIATTR_MIN_STACK_SIZE
	.align		4
.L_303:
        /*0720*/ 	.byte	0x04, 0x12
        /*0722*/ 	.short	(.L_305 - .L_304)
	.align		4
.L_304:
        /*0724*/ 	.word	index@(loss_linear_batch_mse_derive_float)
        /*0728*/ 	.word	0x00000000


	//----- nvinfo : EIATTR_MIN_STACK_SIZE
	.align		4
.L_305:
        /*072c*/ 	.byte	0x04, 0x12
        /*072e*/ 	.short	(.L_307 - .L_306)
	.align		4
.L_306:
        /*0730*/ 	.word	index@(loss_linear_batch_by_canonical_link_double)
        /*0734*/ 	.word	0x00000000


	//----- nvinfo : EIATTR_MIN_STACK_SIZE
	.align		4
.L_307:
        /*0738*/ 	.byte	0x04, 0x12
        /*073a*/ 	.short	(.L_309 - .L_308)
	.align		4
.L_308:
        /*073c*/ 	.word	index@(loss_linear_batch_by_canonical_link_float)
        /*0740*/ 	.word	0x00000000


	//----- nvinfo : EIATTR_MIN_STACK_SIZE
	.align		4
.L_309:
        /*0744*/ 	.byte	0x04, 0x12
        /*0746*/ 	.short	(.L_311 - .L_310)
	.align		4
.L_310:
        /*0748*/ 	.word	index@(linear_gradient_batch_double)
        /*074c*/ 	.word	0x00000000


	//----- nvinfo : EIATTR_MIN_STACK_SIZE
	.align		4
.L_311:
        /*0750*/ 	.byte	0x04, 0x12
        /*0752*/ 	.short	(.L_313 - .L_312)
	.align		4
.L_312:
        /*0754*/ 	.word	index@(linear_gradient_batch_float)
        /*0758*/ 	.word	0x00000000


	//----- nvinfo : EIATTR_MIN_STACK_SIZE
	.align		4
.L_313:
        /*075c*/ 	.byte	0x04, 0x12
        /*075e*/ 	.short	(.L_315 - .L_314)
	.align		4
.L_314:
        /*0760*/ 	.word	index@(backward_linear_batch_double)
        /*0764*/ 	.word	0x00000000


	//----- nvinfo : EIATTR_MIN_STACK_SIZE
	.align		4
.L_315:
        /*0768*/ 	.byte	0x04, 0x12
        /*076a*/ 	.short	(.L_317 - .L_316)
	.align		4
.L_316:
        /*076c*/ 	.word	index@(backward_linear_batch_float)
        /*0770*/ 	.word	0x00000000


	//----- nvinfo : EIATTR_MIN_STACK_SIZE
	.align		4
.L_317:
        /*0774*/ 	.byte	0x04, 0x12
        /*0776*/ 	.short	(.L_319 - .L_318)
	.align		4
.L_318:
        /*0778*/ 	.word	index@(forward_linear_batch_double)
        /*077c*/ 	.word	0x00000000


	//----- nvinfo : EIATTR_MIN_STACK_SIZE
	.align		4
.L_319:
        /*0780*/ 	.byte	0x04, 0x12
        /*0782*/ 	.short	(.L_321 - .L_320)
	.align		4
.L_320:
        /*0784*/ 	.word	index@(forward_linear_batch_float)
        /*0788*/ 	.word	0x00000000


	//----- nvinfo : EIATTR_MIN_STACK_SIZE
	.align		4
.L_321:
        /*078c*/ 	.byte	0x04, 0x12
        /*078e*/ 	.short	(.L_323 - .L_322)
	.align		4
.L_322:
        /*0790*/ 	.word	index@(reduce_linear_batch_double)
        /*0794*/ 	.word	0x00000000


	//----- nvinfo : EIATTR_MIN_STACK_SIZE
	.align		4
.L_323:
        /*0798*/ 	.byte	0x04, 0x12
        /*079a*/ 	.short	(.L_325 - .L_324)
	.align		4
.L_324:
        /*079c*/ 	.word	index@(reduce_linear_batch_float)
        /*07a0*/ 	.word	0x00000000


	//----- nvinfo : EIATTR_MIN_STACK_SIZE
	.align		4
.L_325:
        /*07a4*/ 	.byte	0x04, 0x12
        /*07a6*/ 	.short	(.L_327 - .L_326)
	.align		4
.L_326:
        /*07a8*/ 	.word	index@(softmax_backward_double)
        /*07ac*/ 	.word	0x00000000


	//----- nvinfo : EIATTR_MIN_STACK_SIZE
	.align		4
.L_327:
        /*07b0*/ 	.byte	0x04, 0x12
        /*07b2*/ 	.short	(.L_329 - .L_328)
	.align		4
.L_328:
        /*07b4*/ 	.word	index@(tanh_backward_double)
        /*07b8*/ 	.word	0x00000000


	//----- nvinfo : EIATTR_MIN_STACK_SIZE
	.align		4
.L_329:
        /*07bc*/ 	.byte	0x04, 0x12
        /*07be*/ 	.short	(.L_331 - .L_330)
	.align		4
.L_330:
        /*07c0*/ 	.word	index@(swish_backward_double)
        /*07c4*/ 	.word	0x00000000


	//----- nvinfo : EIATTR_MIN_STACK_SIZE
	.align		4
.L_331:
        /*07c8*/ 	.byte	0x04, 0x12
        /*07ca*/ 	.short	(.L_333 - .L_332)
	.align		4
.L_332:
        /*07cc*/ 	.word	index@(relu_backward_double)
        /*07d0*/ 	.word	0x00000000


	//----- nvinfo : EIATTR_MIN_STACK_SIZE
	.align		4
.L_333:
        /*07d4*/ 	.byte	0x04, 0x12
        /*07d6*/ 	.short	(.L_335 - .L_334)
	.align		4
.L_334:
        /*07d8*/ 	.word	index@(sigmoid_backward_double)
        /*07dc*/ 	.word	0x00000000


	//----- nvinfo : EIATTR_MIN_STACK_SIZE
	.align		4
.L_335:
        /*07e0*/ 	.byte	0x04, 0x12
        /*07e2*/ 	.short	(.L_337 - .L_336)
	.align		4
.L_336:
        /*07e4*/ 	.word	index@(softmax_forward_double)
        /*07e8*/ 	.word	0x00000000


	//----- nvinfo : EIATTR_MIN_STACK_SIZE
	.align		4
.L_337:
        /*07ec*/ 	.byte	0x04, 0x12
        /*07ee*/ 	.short	(.L_339 - .L_338)
	.align		4
.L_338:
        /*07f0*/ 	.word	index@(tanh_forward_double)
        /*07f4*/ 	.word	0x00000000


	//----- nvinfo : EIATTR_MIN_STACK_SIZE
	.align		4
.L_339:
        /*07f8*/ 	.byte	0x04, 0x12
        /*07fa*/ 	.short	(.L_341 - .L_340)
	.align		4
.L_340:
        /*07fc*/ 	.word	index@(swish_forward_double)
        /*0800*/ 	.word	0x00000000


	//----- nvinfo : EIATTR_MIN_STACK_SIZE
	.align		4
.L_341:
        /*0804*/ 	.byte	0x04, 0x12
        /*0806*/ 	.short	(.L_343 - .L_342)
	.align		4
.L_342:
        /*0808*/ 	.word	index@(relu_forward_double)
        /*080c*/ 	.word	0x00000000


	//----- nvinfo : EIATTR_MIN_STACK_SIZE
	.align		4
.L_343:
        /*0810*/ 	.byte	0x04, 0x12
        /*0812*/ 	.short	(.L_345 - .L_344)
	.align		4
.L_344:
        /*0814*/ 	.word	index@(sigmoid_forward_double)
        /*0818*/ 	.word	0x00000000


	//----- nvinfo : EIATTR_MIN_STACK_SIZE
	.align		4
.L_345:
        /*081c*/ 	.byte	0x04, 0x12
        /*081e*/ 	.short	(.L_347 - .L_346)
	.align		4
.L_346:
        /*0820*/ 	.word	index@(softmax_backward_float)
        /*0824*/ 	.word	0x00000000


	//----- nvinfo : EIATTR_MIN_STACK_SIZE
	.align		4
.L_347:
        /*0828*/ 	.byte	0x04, 0x12
        /*082a*/ 	.short	(.L_349 - .L_348)
	.align		4
.L_348:
        /*082c*/ 	.word	index@(tanh_backward_float)
        /*0830*/ 	.word	0x00000000


	//----- nvinfo : EIATTR_MIN_STACK_SIZE
	.align		4
.L_349:
        /*0834*/ 	.byte	0x04, 0x12
        /*0836*/ 	.short	(.L_351 - .L_350)
	.align		4
.L_350:
        /*0838*/ 	.word	index@(swish_backward_float)
        /*083c*/ 	.word	0x00000000


	//----- nvinfo : EIATTR_MIN_STACK_SIZE
	.align		4
.L_351:
        /*0840*/ 	.byte	0x04, 0x12
        /*0842*/ 	.short	(.L_353 - .L_352)
	.align		4
.L_352:
        /*0844*/ 	.word	index@(relu_backward_float)
        /*0848*/ 	.word	0x00000000


	//----- nvinfo : EIATTR_MIN_STACK_SIZE
	.align		4
.L_353:
        /*084c*/ 	.byte	0x04, 0x12
        /*084e*/ 	.short	(.L_355 - .L_354)
	.align		4
.L_354:
        /*0850*/ 	.word	index@(sigmoid_backward_float)
        /*0854*/ 	.word	0x00000000


	//----- nvinfo : EIATTR_MIN_STACK_SIZE
	.align		4
.L_355:
        /*0858*/ 	.byte	0x04, 0x12
        /*085a*/ 	.short	(.L_357 - .L_356)
	.align		4
.L_356:
        /*085c*/ 	.word	index@(softmax_forward_float)
        /*0860*/ 	.word	0x00000000


	//----- nvinfo : EIATTR_MIN_STACK_SIZE
	.align		4
.L_357:
        /*0864*/ 	.byte	0x04, 0x12
        /*0866*/ 	.short	(.L_359 - .L_358)
	.align		4
.L_358:
        /*0868*/ 	.word	index@(tanh_forward_float)
        /*086c*/ 	.word	0x00000000


	//----- nvinfo : EIATTR_MIN_STACK_SIZE
	.align		4
.L_359:
        /*0870*/ 	.byte	0x04, 0x12
        /*0872*/ 	.short	(.L_361 - .L_360)
	.align		4
.L_360:
        /*0874*/ 	.word	index@(swish_forward_float)
        /*0878*/ 	.word	0x00000000


	//----- nvinfo : EIATTR_MIN_STACK_SIZE
	.align		4
.L_361:
        /*087c*/ 	.byte	0x04, 0x12
        /*087e*/ 	.short	(.L_363 - .L_362)
	.align		4
.L_362:
        /*0880*/ 	.word	index@(relu_forward_float)
        /*0884*/ 	.word	0x00000000


	//----- nvinfo : EIATTR_MIN_STACK_SIZE
	.align		4
.L_363:
        /*0888*/ 	.byte	0x04, 0x12
        /*088a*/ 	.short	(.L_365 - .L_364)
	.align		4
.L_364:
        /*088c*/ 	.word	index@(sigmoid_forward_float)
        /*0890*/ 	.word	0x00000000
.L_365:


//--------------------- .nv.compat                --------------------------
	.section	.nv.compat,"",@"SHT_CUDA_COMPAT_INFO"
	.align	4
        /*0000*/ 	.byte	0x02, 0x09, 0x00, 0x00, 0x02, 0x02, 0x01, 0x00, 0x02, 0x05, 0x05, 0x00, 0x03, 0x07, 0x01, 0x01
        /*0010*/ 	.byte	0x02, 0x03, 0x00, 0x00, 0x02, 0x06, 0x01, 0x00, 0x04, 0x0b, 0x08, 0x00, 0x01, 0x00, 0x00, 0x00
        /*0020*/ 	.byte	0x00, 0x00, 0x00, 0x00


//--------------------- .nv.info.forward_diff_linear_double --------------------------
	.section	.nv.info.forward_diff_linear_double,"",@"SHT_CUDA_INFO"
	.sectionflags	@""
	.align	4


	//----- nvinfo : EIATTR_CUDA_API_VERSION
	.align		4
        /*0000*/ 	.byte	0x04, 0x37
        /*0002*/ 	.short	(.L_367 - .L_366)
.L_366:
        /*0004*/ 	.word	0x00000082


	//----- nvinfo : EIATTR_KPARAM_INFO
	.align		4
.L_367:
        /*0008*/ 	.byte	0x04, 0x17
        /*000a*/ 	.short	(.L_369 - .L_368)
.L_368:
        /*000c*/ 	.word	0x00000000
        /*0010*/ 	.short	0x0005
        /*0012*/ 	.short	0x0028
        /*0014*/ 	.byte	0x00, 0xf0, 0x21, 0x00


	//----- nvinfo : EIATTR_KPARAM_INFO
	.align		4
.L_369:
        /*0018*/ 	.byte	0x04, 0x17
        /*001a*/ 	.short	(.L_371 - .L_370)
.L_370:
        /*001c*/ 	.word	0x00000000
        /*0020*/ 	.short	0x0004
        /*0022*/ 	.short	0x0020
        /*0024*/ 	.byte	0x00, 0xf0, 0x21, 0x00


	//----- nvinfo : EIATTR_KPARAM_INFO
	.align		4
.L_371:
        /*0028*/ 	.byte	0x04, 0x17
        /*002a*/ 	.short	(.L_373 - .L_372)
.L_372:
        /*002c*/ 	.word	0x00000000
        /*0030*/ 	.short	0x0003
        /*0032*/ 	.short	0x0018
        /*0034*/ 	.byte	0x00, 0xf5, 0x21, 0x00


	//----- nvinfo : EIATTR_KPARAM_INFO
	.align		4
.L_373:
        /*0038*/ 	.byte	0x04, 0x17
        /*003a*/ 	.short	(.L_375 - .L_374)
.L_374:
        /*003c*/ 	.word	0x00000000
        /*0040*/ 	.short	0x0002
        /*0042*/ 	.short	0x0010
        /*0044*/ 	.byte	0x00, 0xf5, 0x21, 0x00


	//----- nvinfo : EIATTR_KPARAM_INFO
	.align		4
.L_375:
        /*0048*/ 	.byte	0x04, 0x17
        /*004a*/ 	.short	(.L_377 - .L_376)
.L_376:
        /*004c*/ 	.word	0x00000000
        /*0050*/ 	.short	0x0001
        /*0052*/ 	.short	0x0008
        /*0054*/ 	.byte	0x00, 0xf5, 0x21, 0x00


	//----- nvinfo : EIATTR_KPARAM_INFO
	.align		4
.L_377:
        /*0058*/ 	.byte	0x04, 0x17
        /*005a*/ 	.short	(.L_379 - .L_378)
.L_378:
        /*005c*/ 	.word	0x00000000
        /*0060*/ 	.short	0x0000
        /*0062*/ 	.short	0x0000
        /*0064*/ 	.byte	0x00, 0xf5, 0x21, 0x00


	//----- nvinfo : EIATTR_SPARSE_MMA_MASK
	.align		4
.L_379:
        /*0068*/ 	.byte	0x03, 0x50
        /*006a*/ 	.short	0x0000


	//----- nvinfo : EIATTR_MAXREG_COUNT
	.align		4
        /*006c*/ 	.byte	0x03, 0x1b
        /*006e*/ 	.short	0x00ff


	//----- nvinfo : EIATTR_NUM_BARRIERS
	.align		4
        /*0070*/ 	.byte	0x02, 0x4c
        /*0072*/ 	.byte	0x01
	.zero		1


	//----- nvinfo : EIATTR_MERCURY_ISA_VERSION
	.align		4
        /*0074*/ 	.byte	0x03, 0x5f
        /*0076*/ 	.short	0x0101


	//----- nvinfo : EIATTR_VRC_CTA_INIT_COUNT
	.align		4
        /*0078*/ 	.byte	0x02, 0x4a
	.zero		1
	.zero		1


	//----- nvinfo : EIATTR_EXIT_INSTR_OFFSETS
	.align		4
        /*007c*/ 	.byte	0x04, 0x1c
        /*007e*/ 	.short	(.L_381 - .L_380)


	//   ....[0]....
.L_380:
        /*0080*/ 	.word	0x00000050


	//   ....[1]....
        /*0084*/ 	.word	0x00000530


	//   ....[2]....
        /*0088*/ 	.word	0x000005d0


	//----- nvinfo : EIATTR_CRS_STACK_SIZE
	.align		4
.L_381:
        /*008c*/ 	.byte	0x04, 0x1e
        /*008e*/ 	.short	(.L_383 - .L_382)
.L_382:
        /*0090*/ 	.word	0x00000000


	//----- nvinfo : EIATTR_CBANK_PARAM_SIZE
	.align		4
.L_383:
        /*0094*/ 	.byte	0x03, 0x19
        /*0096*/ 	.short	0x0030


	//----- nvinfo : EIATTR_PARAM_CBANK
	.align		4
        /*0098*/ 	.byte	0x04, 0x0a
        /*009a*/ 	.short	(.L_385 - .L_384)
	.align		4
.L_384:
        /*009c*/ 	.word	index@(.nv.constant0.forward_diff_linear_double)
        /*00a0*/ 	.short	0x0380
        /*00a2*/ 	.short	0x0030


	//----- nvinfo : EIATTR_SW_WAR
	.align		4
.L_385:
        /*00a4*/ 	.byte	0x04, 0x36
        /*00a6*/ 	.short	(.L_387 - .L_386)
.L_386:
        /*00a8*/ 	.word	0x00000008
.L_387:


//--------------------- .nv.info.forward_diff_linear_float --------------------------
	.section	.nv.info.forward_diff_linear_float,"",@"SHT_CUDA_INFO"
	.sectionflags	@""
	.align	4


	//----- nvinfo : EIATTR_CUDA_API_VERSION
	.align		4
        /*0000*/ 	.byte	0x04, 0x37
        /*0002*/ 	.short	(.L_389 - .L_388)
.L_388:
        /*0004*/ 	.word	0x00000082


	//----- nvinfo : EIATTR_KPARAM_INFO
	.align		4
.L_389:
        /*0008*/ 	.byte	0x04, 0x17
        /*000a*/ 	.short	(.L_391 - .L_390)
.L_390:
        /*000c*/ 	.word	0x00000000
        /*0010*/ 	.short	0x0005
        /*0012*/ 	.short	0x0028
        /*0014*/ 	.byte	0x00, 0xf0, 0x21, 0x00


	//----- nvinfo : EIATTR_KPARAM_INFO
	.align		4
.L_391:
        /*0018*/ 	.byte	0x04, 0x17
        /*001a*/ 	.short	(.L_393 - .L_392)
.L_392:
        /*001c*/ 	.word	0x00000000
        /*0020*/ 	.short	0x0004
        /*0022*/ 	.short	0x0020
        /*0024*/ 	.byte	0x00, 0xf0, 0x21, 0x00


	//----- nvinfo : EIATTR_KPARAM_INFO
	.align		4
.L_393:
        /*0028*/ 	.byte	0x04, 0x17
        /*002a*/ 	.short	(.L_395 - .L_394)
.L_394:
        /*002c*/ 	.word	0x00000000
        /*0030*/ 	.short	0x0003
        /*0032*/ 	.short	0x0018
        /*0034*/ 	.byte	0x00, 0xf5, 0x21, 0x00


	//----- nvinfo : EIATTR_KPARAM_INFO
	.align		4
.L_395:
        /*0038*/ 	.byte	0x04, 0x17
        /*003a*/ 	.short	(.L_397 - .L_396)
.L_396:
        /*003c*/ 	.word	0x00000000
        /*0040*/ 	.short	0x0002
        /*0042*/ 	.short	0x0010
        /*0044*/ 	.byte	0x00, 0xf5, 0x21, 0x00


	//----- nvinfo : EIATTR_KPARAM_INFO
	.align		4
.L_397:
        /*0048*/ 	.byte	0x04, 0x17
        /*004a*/ 	.short	(.L_399 - .L_398)
.L_398:
        /*004c*/ 	.word	0x00000000
        /*0050*/ 	.short	0x0001
        /*0052*/ 	.short	0x0008
        /*0054*/ 	.byte	0x00, 0xf5, 0x21, 0x00


	//----- nvinfo : EIATTR_KPARAM_INFO
	.align		4
.L_399:
        /*0058*/ 	.byte	0x04, 0x17
        /*005a*/ 	.short	(.L_401 - .L_400)
.L_400:
        /*005c*/ 	.word	0x00000000
        /*0060*/ 	.short	0x0000
        /*0062*/ 	.short	0x0000
        /*0064*/ 	.byte	0x00, 0xf5, 0x21, 0x00


	//----- nvinfo : EIATTR_SPARSE_MMA_MASK
	.align		4
.L_401:
        /*0068*/ 	.byte	0x03, 0x50
        /*006a*/ 	.short	0x0000


	//----- nvinfo : EIATTR_MAXREG_COUNT
	.align		4
        /*006c*/ 	.byte	0x03, 0x1b
        /*006e*/ 	.short	0x00ff


	//----- nvinfo : EIATTR_NUM_BARRIERS
	.align		4
        /*0070*/ 	.byte	0x02, 0x4c
        /*0072*/ 	.byte	0x01
	.zero		1


	//----- nvinfo : EIATTR_MERCURY_ISA_VERSION
	.align		4
        /*0074*/ 	.byte	0x03, 0x5f
        /*0076*/ 	.short	0x0101


	//----- nvinfo : EIATTR_VRC_CTA_INIT_COUNT
	.align		4
        /*0078*/ 	.byte	0x02, 0x4a
	.zero		1
	.zero		1


	//----- nvinfo : EIATTR_EXIT_INSTR_OFFSETS
	.align		4
        /*007c*/ 	.byte	0x04, 0x1c
        /*007e*/ 	.short	(.L_403 - .L_402)


	//   ....[0]....
.L_402:
        /*0080*/ 	.word	0x00000050


	//   ....[1]....
        /*0084*/ 	.word	0x00000530


	//   ....[2]....
        /*0088*/ 	.word	0x000005d0


	//----- nvinfo : EIATTR_CRS_STACK_SIZE
	.align		4
.L_403:
        /*008c*/ 	.byte	0x04, 0x1e
        /*008e*/ 	.short	(.L_405 - .L_404)
.L_404:
        /*0090*/ 	.word	0x00000000


	//----- nvinfo : EIATTR_CBANK_PARAM_SIZE
	.align		4
.L_405:
        /*0094*/ 	.byte	0x03, 0x19
        /*0096*/ 	.short	0x0030


	//----- nvinfo : EIATTR_PARAM_CBANK
	.align		4
        /*0098*/ 	.byte	0x04, 0x0a
        /*009a*/ 	.short	(.L_407 - .L_406)
	.align		4
.L_406:
        /*009c*/ 	.word	index@(.nv.constant0.forward_diff_linear_float)
        /*00a0*/ 	.short	0x0380
        /*00a2*/ 	.short	0x0030


	//----- nvinfo : EIATTR_SW_WAR
	.align		4
.L_407:
        /*00a4*/ 	.byte	0x04, 0x36
        /*00a6*/ 	.short	(.L_409 - .L_408)
.L_408:
        /*00a8*/ 	.word	0x00000008
.L_409:


//--------------------- .nv.info.update_with_adam_double --------------------------
	.section	.nv.info.update_with_adam_double,"",@"SHT_CUDA_INFO"
	.sectionflags	@""
	.align	4


	//----- nvinfo : EIATTR_CUDA_API_VERSION
	.align		4
        /*0000*/ 	.byte	0x04, 0x37
        /*0002*/ 	.short	(.L_411 - .L_410)
.L_410:
        /*0004*/ 	.word	0x00000082


	//----- nvinfo : EIATTR_KPARAM_INFO
	.align		4
.L_411:
        /*0008*/ 	.byte	0x04, 0x17
        /*000a*/ 	.short	(.L_413 - .L_412)
.L_412:
        /*000c*/ 	.word	0x00000000
        /*0010*/ 	.short	0x000a
        /*0012*/ 	.short	0x0050
        /*0014*/ 	.byte	0x00, 0xf0, 0x21, 0x00


	//----- nvinfo : EIATTR_KPARAM_INFO
	.align		4
.L_413:
        /*0018*/ 	.byte	0x04, 0x17
        /*001a*/ 	.short	(.L_415 - .L_414)
.L_414:
        /*001c*/ 	.word	0x00000000
        /*0020*/ 	.short	0x0009
        /*0022*/ 	.short	0x0048
        /*0024*/ 	.byte	0x00, 0xf0, 0x21, 0x00


	//----- nvinfo : EIATTR_KPARAM_INFO
	.align		4
.L_415:
        /*0028*/ 	.byte	0x04, 0x17
        /*002a*/ 	.short	(.L_417 - .L_416)
.L_416:
        /*002c*/ 	.word	0x00000000
        /*0030*/ 	.short	0x0008
        /*0032*/ 	.short	0x0040
        /*0034*/ 	.byte	0x00, 0xf0, 0x21, 0x00


	//----- nvinfo : EIATTR_KPARAM_INFO
	.align		4
.L_417:
        /*0038*/ 	.byte	0x04, 0x17
        /*003a*/ 	.short	(.L_419 - .L_418)
.L_418:
        /*003c*/ 	.word	0x00000000
        /*0040*/ 	.short	0x0007
        /*0042*/ 	.short	0x0038
        /*0044*/ 	.byte	0x00, 0xf0, 0x21, 0x00


	//----- nvinfo : EIATTR_KPARAM_INFO
	.align		4
.L_419:
        /*0048*/ 	.byte	0x04, 0x17
        /*004a*/ 	.short	(.L_421 - .L_420)
.L_420:
        /*004c*/ 	.word	0x00000000
        /*0050*/ 	.short	0x0006
        /*0052*/ 	.short	0x0030
        /*0054*/ 	.byte	0x00, 0xf5, 0x21, 0x00


	//----- nvinfo : EIATTR_KPARAM_INFO
	.align		4
.L_421:
        /*0058*/ 	.byte	0x04, 0x17
        /*005a*/ 	.short	(.L_423 - .L_422)
.L_422:
        /*005c*/ 	.word	0x00000000
        /*0060*/ 	.short	0x0005
        /*0062*/ 	.short	0x0028
        /*0064*/ 	.byte	0x00, 0xf5, 0x21, 0x00


	//----- nvinfo : EIATTR_KPARAM_INFO
	.align		4
.L_423:
        /*0068*/ 	.byte	0x04, 0x17
        /*006a*/ 	.short	(.L_425 - .L_424)
.L_424:
        /*006c*/ 	.word	0x00000000
        /*0070*/ 	.short	0x0004
        /*0072*/ 	.short	0x0020
        /*0074*/ 	.byte	0x00, 0xf0, 0x21, 0x00


	//----- nvinfo : EIATTR_KPARAM_INFO
	.align		4
.L_425:
        /*0078*/ 	.byte	0x04, 0x17
        /*007a*/ 	.short	(.L_427 - .L_426)
.L_426:
        /*007c*/ 	.word	0x00000000
        /*0080*/ 	.short	0x0003
        /*0082*/ 	.short	0x0018
        /*0084*/ 	.byte	0x00, 0xf0, 0x21, 0x00


	//----- nvinfo : EIATTR_KPARAM_INFO
	.align		4
.L_427:
        /*0088*/ 	.byte	0x04, 0x17
        /*008a*/ 	.short	(.L_429 - .L_428)
.L_428:
        /*008c*/ 	.word	0x00000000
        /*0090*/ 	.short	0x0002
        /*0092*/ 	.short	0x0010
        /*0094*/ 	.byte	0x00, 0xf0, 0x21, 0x00


	//----- nvinfo : EIATTR_KPARAM_INFO
	.align		4
.L_429:
        /*0098*/ 	.byte	0x04, 0x17
        /*009a*/ 	.short	(.L_431 - .L_430)
.L_430:
        /*009c*/ 	.word	0x00000000
        /*00a0*/ 	.short	0x0001
        /*00a2*/ 	.short	0x0008
        /*00a4*/ 	.byte	0x00, 0xf5, 0x21, 0x00


	//----- nvinfo : EIATTR_KPARAM_INFO
	.align		4
.L_431:
        /*00a8*/ 	.byte	0x04, 0x17
        /*00aa*/ 	.short	(.L_433 - .L_432)
.L_432:
        /*00ac*/ 	.word	0x00000000
        /*00b0*/ 	.short	0x0000
        /*00b2*/ 	.short	0x0000
        /*00b4*/ 	.byte	0x00, 0xf5, 0x21, 0x00


	//----- nvinfo : EIATTR_SPARSE_MMA_MASK
	.align		4
.L_433:
        /*00b8*/ 	.byte	0x03, 0x50
        /*00ba*/ 	.short	0x0000


	//----- nvinfo : EIATTR_MAXREG_COUNT
	.align		4
        /*00bc*/ 	.byte	0x03, 0x1b
        /*00be*/ 	.short	0x00ff


	//----- nvinfo : EIATTR_MERCURY_ISA_VERSION
	.align		4
        /*00c0*/ 	.byte	0x03, 0x5f
        /*00c2*/ 	.short	0x0101


	//----- nvinfo : EIATTR_VRC_CTA_INIT_COUNT
	.align		4
        /*00c4*/ 	.byte	0x02, 0x4a
	.zero		1
	.zero		1


	//----- nvinfo : EIATTR_EXIT_INSTR_OFFSETS
	.align		4
        /*00c8*/ 	.byte	0x04, 0x1c
        /*00ca*/ 	.short	(.L_435 - .L_434)


	//   ....[0]....
.L_434:
        /*00cc*/ 	.word	0x00000080


	//   ....[1]....
        /*00d0*/ 	.word	0x00000860


	//----- nvinfo : EIATTR_CRS_STACK_SIZE
	.align		4
.L_435:
        /*00d4*/ 	.byte	0x04, 0x1e
        /*00d6*/ 	.short	(.L_437 - .L_436)
.L_436:
        /*00d8*/ 	.word	0x00000000


	//----- nvinfo : EIATTR_CBANK_PARAM_SIZE
	.align		4
.L_437:
        /*00dc*/ 	.byte	0x03, 0x19
        /*00de*/ 	.short	0x0058


	//----- nvinfo : EIATTR_PARAM_CBANK
	.align		4
        /*00e0*/ 	.byte	0x04, 0x0a
        /*00e2*/ 	.short	(.L_439 - .L_438)
	.align		4
.L_438:
        /*00e4*/ 	.word	index@(.nv.constant0.update_with_adam_double)
        /*00e8*/ 	.short	0x0380
        /*00ea*/ 	.short	0x0058


	//----- nvinfo : EIATTR_SW_WAR
	.align		4
.L_439:
        /*00ec*/ 	.byte	0x04, 0x36
        /*00ee*/ 	.short	(.L_441 - .L_440)
.L_440:
        /*00f0*/ 	.word	0x00000008
.L_441:


//--------------------- .nv.info.update_with_adam_float --------------------------
	.section	.nv.info.update_with_adam_float,"",@"SHT_CUDA_INFO"
	.sectionflags	@""
	.align	4


	//----- nvinfo : EIATTR_CUDA_API_VERSION
	.align		4
        /*0000*/ 	.byte	0x04, 0x37
        /*0002*/ 	.short	(.L_443 - .L_442)
.L_442:
        /*0004*/ 	.word	0x00000082


	//----- nvinfo : EIATTR_KPARAM_INFO
	.align		4
.L_443:
        /*0008*/ 	.byte	0x04, 0x17
        /*000a*/ 	.short	(.L_445 - .L_444)
.L_444:
        /*000c*/ 	.word	0x00000000
        /*0010*/ 	.short	0x000a
        /*0012*/ 	.short	0x003c
        /*0014*/ 	.byte	0x00, 0xf0, 0x11, 0x00


	//----- nvinfo : EIATTR_KPARAM_INFO
	.align		4
.L_445:
        /*0018*/ 	.byte	0x04, 0x17
        /*001a*/ 	.short	(.L_447 - .L_446)
.L_446:
        /*001c*/ 	.word	0x00000000
        /*0020*/ 	.short	0x0009
        /*0022*/ 	.short	0x0038
        /*0024*/ 	.byte	0x00, 0xf0, 0x11, 0x00


	//----- nvinfo : EIATTR_KPARAM_INFO
	.align		4
.L_447:
        /*0028*/ 	.byte	0x04, 0x17
        /*002a*/ 	.short	(.L_449 - .L_448)
.L_448:
        /*002c*/ 	.word	0x00000000
        /*0030*/ 	.short	0x0008
        /*0032*/ 	.short	0x0034
        /*0034*/ 	.byte	0x00, 0xf0, 0x11, 0x00


	//----- nvinfo : EIATTR_KPARAM_INFO
	.align		4
.L_449:
        /*0038*/ 	.byte	0x04, 0x17
        /*003a*/ 	.short	(.L_451 - .L_450)
.L_450:
        /*003c*/ 	.word	0x00000000
        /*0040*/ 	.short	0x0007
        /*0042*/ 	.short	0x0030
        /*0044*/ 	.byte	0x00, 0xf0, 0x11, 0x00


	//----- nvinfo : EIATTR_KPARAM_INFO
	.align		4
.L_451:
        /*0048*/ 	.byte	0x04, 0x17
        /*004a*/ 	.short	(.L_453 - .L_452)
.L_452:
        /*004c*/ 	.word	0x00000000
        /*0050*/ 	.short	0x0006
        /*0052*/ 	.short	0x0028
        /*0054*/ 	.byte	0x00, 0xf5, 0x21, 0x00


	//----- nvinfo : EIATTR_KPARAM_INFO
	.align		4
.L_453:
        /*0058*/ 	.byte	0x04, 0x17
        /*005a*/ 	.short	(.L_455 - .L_454)
.L_454:
        /*005c*/ 	.word	0x00000000
        /*0060*/ 	.short	0x0005
        /*0062*/ 	.short	0x0020
        /*0064*/ 	.byte	0x00, 0xf5, 0x21, 0x00


	//----- nvinfo : EIATTR_KPARAM_INFO
	.align		4
.L_455:
        /*0068*/ 	.byte	0x04, 0x17
        /*006a*/ 	.short	(.L_457 - .L_456)
.L_456:
        /*006c*/ 	.word	0x00000000
        /*0070*/ 	.short	0x0004
        /*0072*/ 	.short	0x001c
        /*0074*/ 	.byte	0x00, 0xf0, 0x11, 0x00


	//----- nvinfo : EIATTR_KPARAM_INFO
	.align		4
.L_457:
        /*0078*/ 	.byte	0x04, 0x17
        /*007a*/ 	.short	(.L_459 - .L_458)
.L_458:
        /*007c*/ 	.word	0x00000000
        /*0080*/ 	.short	0x0003
        /*0082*/ 	.short	0x0018
        /*0084*/ 	.byte	0x00, 0xf0, 0x11, 0x00


	//----- nvinfo : EIATTR_KPARAM_INFO
	.align		4
.L_459:
        /*0088*/ 	.byte	0x04, 0x17
        /*008a*/ 	.short	(.L_461 - .L_460)
.L_460:
        /*008c*/ 	.word	0x00000000
        /*0090*/ 	.short	0x0002
        /*0092*/ 	.short	0x0010
        /*0094*/ 	.byte	0x00, 0xf0, 0x21, 0x00


	//----- nvinfo : EIATTR_KPARAM_INFO
	.align		4
.L_461:
        /*0098*/ 	.byte	0x04, 0x17
        /*009a*/ 	.short	(.L_463 - .L_462)
.L_462:
        /*009c*/ 	.word	0x00000000
        /*00a0*/ 	.short	0x0001
        /*00a2*/ 	.short	0x0008
        /*00a4*/ 	.byte	0x00, 0xf5, 0x21, 0x00


	//----- nvinfo : EIATTR_KPARAM_INFO
	.align		4
.L_463:
        /*00a8*/ 	.byte	0x04, 0x17
        /*00aa*/ 	.short	(.L_465 - .L_464)
.L_464:
        /*00ac*/ 	.word	0x00000000
        /*00b0*/ 	.short	0x0000
        /*00b2*/ 	.short	0x0000
        /*00b4*/ 	.byte	0x00, 0xf5, 0x21, 0x00


	//----- nvinfo : EIATTR_SPARSE_MMA_MASK
	.align		4
.L_465:
        /*00b8*/ 	.byte	0x03, 0x50
        /*00ba*/ 	.short	0x0000


	//----- nvinfo : EIATTR_MAXREG_COUNT
	.align		4
        /*00bc*/ 	.byte	0x03, 0x1b
        /*00be*/ 	.short	0x00ff


	//----- nvinfo : EIATTR_MERCURY_ISA_VERSION
	.align		4
        /*00c0*/ 	.byte	0x03, 0x5f
        /*00c2*/ 	.short	0x0101


	//----- nvinfo : EIATTR_VRC_CTA_INIT_COUNT
	.align		4
        /*00c4*/ 	.byte	0x02, 0x4a
	.zero		1
	.zero		1


	//----- nvinfo : EIATTR_EXIT_INSTR_OFFSETS
	.align		4
        /*00c8*/ 	.byte	0x04, 0x1c
        /*00ca*/ 	.short	(.L_467 - .L_466)


	//   ....[0]....
.L_466:
        /*00cc*/ 	.word	0x00000080


	//   ....[1]....
        /*00d0*/ 	.word	0x00000660


	//----- nvinfo : EIATTR_CRS_STACK_SIZE
	.align		4
.L_467:
        /*00d4*/ 	.byte	0x04, 0x1e
        /*00d6*/ 	.short	(.L_469 - .L_468)
.L_468:
        /*00d8*/ 	.word	0x00000000


	//----- nvinfo : EIATTR_CBANK_PARAM_SIZE
	.align		4
.L_469:
        /*00dc*/ 	.byte	0x03, 0x19
        /*00de*/ 	.short	0x0040


	//----- nvinfo : EIATTR_PARAM_CBANK
	.align		4
        /*00e0*/ 	.byte	0x04, 0x0a
        /*00e2*/ 	.short	(.L_471 - .L_470)
	.align		4
.L_470:
        /*00e4*/ 	.word	index@(.nv.constant0.update_with_adam_float)
        /*00e8*/ 	.short	0x0380
        /*00ea*/ 	.short	0x0040


	//----- nvinfo : EIATTR_SW_WAR
	.align		4
.L_471:
        /*00ec*/ 	.byte	0x04, 0x36
        /*00ee*/ 	.short	(.L_473 - .L_472)
.L_472:
        /*00f0*/ 	.word	0x00000008
.L_473:


//--------------------- .nv.info.update_with_rmsprop_double --------------------------
	.section	.nv.info.update_with_rmsprop_double,"",@"SHT_CUDA_INFO"
	.sectionflags	@""
	.align	4


	//----- nvinfo : EIATTR_CUDA_API_VERSION
	.align		4
        /*0000*/ 	.byte	0x04, 0x37
        /*0002*/ 	.short	(.L_475 - .L_474)
.L_474:
        /*0004*/ 	.word	0x00000082


	//----- nvinfo : EIATTR_KPARAM_INFO
	.align		4
.L_475:
        /*0008*/ 	.byte	0x04, 0x17
        /*000a*/ 	.short	(.L_477 - .L_476)
.L_476:
        /*000c*/ 	.word	0x00000000
        /*0010*/ 	.short	0x0006
        /*0012*/ 	.short	0x0030
        /*0014*/ 	.byte	0x00, 0xf5, 0x21, 0x00


	//----- nvinfo : EIATTR_KPARAM_INFO
	.align		4
.L_477:
        /*0018*/ 	.byte	0x04, 0x17
        /*001a*/ 	.short	(.L_479 - .L_478)
.L_478:
        /*001c*/ 	.word	0x00000000
        /*0020*/ 	.short	0x0005
        /*0022*/ 	.short	0x0028
        /*0024*/ 	.byte	0x00, 0xf0, 0x21, 0x00


	//----- nvinfo : EIATTR_KPARAM_INFO
	.align		4
.L_479:
        /*0028*/ 	.byte	0x04, 0x17
        /*002a*/ 	.short	(.L_481 - .L_480)
.L_480:
        /*002c*/ 	.word	0x00000000
        /*0030*/ 	.short	0x0004
        /*0032*/ 	.short	0x0020
        /*0034*/ 	.byte	0x00, 0xf0, 0x21, 0x00


	//----- nvinfo : EIATTR_KPARAM_INFO
	.align		4
.L_481:
        /*0038*/ 	.byte	0x04, 0x17
        /*003a*/ 	.short	(.L_483 - .L_482)
.L_482:
        /*003c*/ 	.word	0x00000000
        /*0040*/ 	.short	0x0003
        /*0042*/ 	.short	0x0018
        /*0044*/ 	.byte	0x00, 0xf0, 0x21, 0x00


	//----- nvinfo : EIATTR_KPARAM_INFO
	.align		4
.L_483:
        /*0048*/ 	.byte	0x04, 0x17
        /*004a*/ 	.short	(.L_485 - .L_484)
.L_484:
        /*004c*/ 	.word	0x00000000
        /*0050*/ 	.short	0x0002
        /*0052*/ 	.short	0x0010
        /*0054*/ 	.byte	0x00, 0xf0, 0x21, 0x00


	//----- nvinfo : EIATTR_KPARAM_INFO
	.align		4
.L_485:
        /*0058*/ 	.byte	0x04, 0x17
        /*005a*/ 	.short	(.L_487 - .L_486)
.L_486:
        /*005c*/ 	.word	0x00000000
        /*0060*/ 	.short	0x0001
        /*0062*/ 	.short	0x0008
        /*0064*/ 	.byte	0x00, 0xf5, 0x21, 0x00


	//----- nvinfo : EIATTR_KPARAM_INFO
	.align		4
.L_487:
        /*0068*/ 	.byte	0x04, 0x17
        /*006a*/ 	.short	(.L_489 - .L_488)
.L_488:
        /*006c*/ 	.word	0x00000000
        /*0070*/ 	.short	0x0000
        /*0072*/ 	.short	0x0000
        /*0074*/ 	.byte	0x00, 0xf5, 0x21, 0x00


	//----- nvinfo : EIATTR_SPARSE_MMA_MASK
	.align		4
.L_489:
        /*0078*/ 	.byte	0x03, 0x50
        /*007a*/ 	.short	0x0000


	//----- nvinfo : EIATTR_MAXREG_COUNT
	.align		4
        /*007c*/ 	.byte	0x03, 0x1b
        /*007e*/ 	.short	0x00ff


	//----- nvinfo : EIATTR_MERCURY_ISA_VERSION
	.align		4
        /*0080*/ 	.byte	0x03, 0x5f
        /*0082*/ 	.short	0x0101


	//----- nvinfo : EIATTR_VRC_CTA_INIT_COUNT
	.align		4
        /*0084*/ 	.byte	0x02, 0x4a
	.zero		1
	.zero		1


	//----- nvinfo : EIATTR_EXIT_INSTR_OFFSETS
	.align		4
        /*0088*/ 	.byte	0x04, 0x1c
        /*008a*/ 	.short	(.L_491 - .L_490)


	//   ....[0]....
.L_490:
        /*008c*/ 	.word	0x00000080


	//   ....[1]....
        /*0090*/ 	.word	0x000004b0


	//----- nvinfo : EIATTR_CRS_STACK_SIZE
	.align		4
.L_491:
        /*0094*/ 	.byte	0x04, 0x1e
        /*0096*/ 	.short	(.L_493 - .L_492)
.L_492:
        /*0098*/ 	.word	0x00000000


	//----- nvinfo : EIATTR_CBANK_PARAM_SIZE
	.align		4
.L_493:
        /*009c*/ 	.byte	0x03, 0x19
        /*009e*/ 	.short	0x0038


	//----- nvinfo : EIATTR_PARAM_CBANK
	.align		4
        /*00a0*/ 	.byte	0x04, 0x0a
        /*00a2*/ 	.short	(.L_495 - .L_494)
	.align		4
.L_494:
        /*00a4*/ 	.word	index@(.nv.constant0.update_with_rmsprop_double)
        /*00a8*/ 	.short	0x0380
        /*00aa*/ 	.short	0x0038


	//----- nvinfo : EIATTR_SW_WAR
	.align		4
.L_495:
        /*00ac*/ 	.byte	0x04, 0x36
        /*00ae*/ 	.short	(.L_497 - .L_496)
.L_496:
        /*00b0*/ 	.word	0x00000008
.L_497:


//--------------------- .nv.info.update_with_rmsprop_float --------------------------
	.section	.nv.info.update_with_rmsprop_float,"",@"SHT_CUDA_INFO"
	.sectionflags	@""
	.align	4


	//----- nvinfo : EIATTR_CUDA_API_VERSION
	.align		4
        /*0000*/ 	.byte	0x04, 0x37
        /*0002*/ 	.short	(.L_499 - .L_498)
.L_498:
        /*0004*/ 	.word	0x00000082


	//----- nvinfo : EIATTR_KPARAM_INFO
	.align		4
.L_499:
        /*0008*/ 	.byte	0x04, 0x17
        /*000a*/ 	.short	(.L_501 - .L_500)
.L_500:
        /*000c*/ 	.word	0x00000000
        /*0010*/ 	.short	0x0006
        /*0012*/ 	.short	0x0028
        /*0014*/ 	.byte	0x00, 0xf5, 0x21, 0x00


	//----- nvinfo : EIATTR_KPARAM_INFO
	.align		4
.L_501:
        /*0018*/ 	.byte	0x04, 0x17
        /*001a*/ 	.short	(.L_503 - .L_502)
.L_502:
        /*001c*/ 	.word	0x00000000
        /*0020*/ 	.short	0x0005
        /*0022*/ 	.short	0x0020
        /*0024*/ 	.byte	0x00, 0xf0, 0x11, 0x00


	//----- nvinfo : EIATTR_KPARAM_INFO
	.align		4
.L_503:
        /*0028*/ 	.byte	0x04, 0x17
        /*002a*/ 	.short	(.L_505 - .L_504)
.L_504:
        /*002c*/ 	.word	0x00000000
        /*0030*/ 	.short	0x0004
        /*0032*/ 	.short	0x001c
        /*0034*/ 	.byte	0x00, 0xf0, 0x11, 0x00


	//----- nvinfo : EIATTR_KPARAM_INFO
	.align		4
.L_505:
        /*0038*/ 	.byte	0x04, 0x17
        /*003a*/ 	.short	(.L_507 - .L_506)
.L_506:
        /*003c*/ 	.word	0x00000000
        /*0040*/ 	.short	0x0003
        /*0042*/ 	.short	0x0018
        /*0044*/ 	.byte	0x00, 0xf0, 0x11, 0x00


	//----- nvinfo : EIATTR_KPARAM_INFO
	.align		4
.L_507:
        /*0048*/ 	.byte	0x04, 0x17
        /*004a*/ 	.short	(.L_509 - .L_508)
.L_508:
        /*004c*/ 	.word	0x00000000
        /*0050*/ 	.short	0x0002
        /*0052*/ 	.short	0x0010
        /*0054*/ 	.byte	0x00, 0xf0, 0x21, 0x00


	//----- nvinfo : EIATTR_KPARAM_INFO
	.align		4
.L_509:
        /*0058*/ 	.byte	0x04, 0x17
        /*005a*/ 	.short	(.L_511 - .L_510)
.L_510:
        /*005c*/ 	.word	0x00000000
        /*0060*/ 	.short	0x0001
        /*0062*/ 	.short	0x0008
        /*0064*/ 	.byte	0x00, 0xf5, 0x21, 0x00


	//----- nvinfo : EIATTR_KPARAM_INFO
	.align		4
.L_511:
        /*0068*/ 	.byte	0x04, 0x17
        /*006a*/ 	.short	(.L_513 - .L_512)
.L_512:
        /*006c*/ 	.word	0x00000000
        /*0070*/ 	.short	0x0000
        /*0072*/ 	.short	0x0000
        /*0074*/ 	.byte	0x00, 0xf5, 0x21, 0x00


	//----- nvinfo : EIATTR_SPARSE_MMA_MASK
	.align		4
.L_513:
        /*0078*/ 	.byte	0x03, 0x50
        /*007a*/ 	.short	0x0000


	//----- nvinfo : EIATTR_MAXREG_COUNT
	.align		4
        /*007c*/ 	.byte	0x03, 0x1b
        /*007e*/ 	.short	0x00ff


	//----- nvinfo : EIATTR_MERCURY_ISA_VERSION
	.align		4
        /*0080*/ 	.byte	0x03, 0x5f
        /*0082*/ 	.short	0x0101


	//----- nvinfo : EIATTR_VRC_CTA_INIT_COUNT
	.align		4
        /*0084*/ 	.byte	0x02, 0x4a
	.zero		1
	.zero		1


	//----- nvinfo : EIATTR_EXIT_INSTR_OFFSETS
	.align		4
        /*0088*/ 	.byte	0x04, 0x1c
        /*008a*/ 	.short	(.L_515 - .L_514)


	//   ....[0]....
.L_514:
        /*008c*/ 	.word	0x00000080


	//   ....[1]....
        /*0090*/ 	.word	0x000003c0


	//----- nvinfo : EIATTR_CRS_STACK_SIZE
	.align		4
.L_515:
        /*0094*/ 	.byte	0x04, 0x1e
        /*0096*/ 	.short	(.L_517 - .L_516)
.L_516:
        /*0098*/ 	.word	0x00000000


	//----- nvinfo : EIATTR_CBANK_PARAM_SIZE
	.align		4
.L_517:
        /*009c*/ 	.byte	0x03, 0x19
        /*009e*/ 	.short	0x0030


	//----- nvinfo : EIATTR_PARAM_CBANK
	.align		4
        /*00a0*/ 	.byte	0x04, 0x0a
        /*00a2*/ 	.short	(.L_519 - .L_518)
	.align		4
.L_518:
        /*00a4*/ 	.word	index@(.nv.constant0.update_with_rmsprop_float)
        /*00a8*/ 	.short	0x0380
        /*00aa*/ 	.short	0x0030


	//----- nvinfo : EIATTR_SW_WAR
	.align		4
.L_519:
        /*00ac*/ 	.byte	0x04, 0x36
        /*00ae*/ 	.short	(.L_521 - .L_520)
.L_520:
        /*00b0*/ 	.word	0x00000008
.L_521:


//--------------------- .nv.info.update_with_adagrad_double --------------------------
	.section	.nv.info.update_with_adagrad_double,"",@"SHT_CUDA_INFO"
	.sectionflags	@""
	.align	4


	//----- nvinfo : EIATTR_CUDA_API_VERSION
	.align		4
        /*0000*/ 	.byte	0x04, 0x37
        /*0002*/ 	.short	(.L_523 - .L_522)
.L_522:
        /*0004*/ 	.word	0x00000082


	//----- nvinfo : EIATTR_KPARAM_INFO
	.align		4
.L_523:
        /*0008*/ 	.byte	0x04, 0x17
        /*000a*/ 	.short	(.L_525 - .L_524)
.L_524:
        /*000c*/ 	.word	0x00000000
        /*0010*/ 	.short	0x0005
        /*0012*/ 	.short	0x0028
        /*0014*/ 	.byte	0x00, 0xf5, 0x21, 0x00


	//----- nvinfo : EIATTR_KPARAM_INFO
	.align		4
.L_525:
        /*0018*/ 	.byte	0x04, 0x17
        /*001a*/ 	.short	(.L_527 - .L_526)
.L_526:
        /*001c*/ 	.word	0x00000000
        /*0020*/ 	.short	0x0004
        /*0022*/ 	.short	0x0020
        /*0024*/ 	.byte	0x00, 0xf0, 0x21, 0x00


	//----- nvinfo : EIATTR_KPARAM_INFO
	.align		4
.L_527:
        /*0028*/ 	.byte	0x04, 0x17
        /*002a*/ 	.short	(.L_529 - .L_528)
.L_528:
        /*002c*/ 	.word	0x00000000
        /*0030*/ 	.short	0x0003
        /*0032*/ 	.short	0x0018
        /*0034*/ 	.byte	0x00, 0xf0, 0x21, 0x00


	//----- nvinfo : EIATTR_KPARAM_INFO
	.align		4
.L_529:
        /*0038*/ 	.byte	0x04, 0x17
        /*003a*/ 	.short	(.L_531 - .L_530)
.L_530:
        /*003c*/ 	.word	0x00000000
        /*0040*/ 	.short	0x0002
        /*0042*/ 	.short	0x0010
        /*0044*/ 	.byte	0x00, 0xf0, 0x21, 0x00


	//----- nvinfo : EIATTR_KPARAM_INFO
	.align		4
.L_531:
        /*0048*/ 	.byte	0x04, 0x17
        /*004a*/ 	.short	(.L_533 - .L_532)
.L_532:
        /*004c*/ 	.word	0x00000000
        /*0050*/ 	.short	0x0001
        /*0052*/ 	.short	0x0008
        /*0054*/ 	.byte	0x00, 0xf5, 0x21, 0x00


	//----- nvinfo : EIATTR_KPARAM_INFO
	.align		4
.L_533:
        /*0058*/ 	.byte	0x04, 0x17
        /*005a*/ 	.short	(.L_535 - .L_534)
.L_534:
        /*005c*/ 	.word	0x00000000
        /*0060*/ 	.short	0x0000
        /*0062*/ 	.short	0x0000
        /*0064*/ 	.byte	0x00, 0xf5, 0x21, 0x00


	//----- nvinfo : EIATTR_SPARSE_MMA_MASK
	.align		4
.L_535:
        /*0068*/ 	.byte	0x03, 0x50
        /*006a*/ 	.short	0x0000


	//----- nvinfo : EIATTR_MAXREG_COUNT
	.align		4
        /*006c*/ 	.byte	0x03, 0x1b
        /*006e*/ 	.short	0x00ff


	//----- nvinfo : EIATTR_MERCURY_ISA_VERSION
	.align		4
        /*0070*/ 	.byte	0x03, 0x5f
        /*0072*/ 	.short	0x0101


	//----- nvinfo : EIATTR_VRC_CTA_INIT_COUNT
	.align		4
        /*0074*/ 	.byte	0x02, 0x4a
	.zero		1
	.zero		1


	//----- nvinfo : EIATTR_EXIT_INSTR_OFFSETS
	.align		4
        /*0078*/ 	.byte	0x04, 0x1c
        /*007a*/ 	.short	(.L_537 - .L_536)


	//   ....[0]....
.L_536:
        /*007c*/ 	.word	0x00000080


	//   ....[1]....
        /*0080*/ 	.word	0x00000460


	//----- nvinfo : EIATTR_CRS_STACK_SIZE
	.align		4
.L_537:
        /*0084*/ 	.byte	0x04, 0x1e
        /*0086*/ 	.short	(.L_539 - .L_538)
.L_538:
        /*0088*/ 	.word	0x00000000


	//----- nvinfo : EIATTR_CBANK_PARAM_SIZE
	.align		4
.L_539:
        /*008c*/ 	.byte	0x03, 0x19
        /*008e*/ 	.short	0x0030


	//----- nvinfo : EIATTR_PARAM_CBANK
	.align		4
        /*0090*/ 	.byte	0x04, 0x0a
        /*0092*/ 	.short	(.L_541 - .L_540)
	.align		4
.L_540:
        /*0094*/ 	.word	index@(.nv.constant0.update_with_adagrad_double)
        /*0098*/ 	.short	0x0380
        /*009a*/ 	.short	0x0030


	//----- nvinfo : EIATTR_SW_WAR
	.align		4
.L_541:
        /*009c*/ 	.byte	0x04, 0x36
        /*009e*/ 	.short	(.L_543 - .L_542)
.L_542:
        /*00a0*/ 	.word	0x00000008
.L_543:


//--------------------- .nv.info.update_with_adagrad_float --------------------------
	.section	.nv.info.update_with_adagrad_float,"",@"SHT_CUDA_INFO"
	.sectionflags	@""
	.align	4


	//----- nvinfo : EIATTR_CUDA_API_VERSION
	.align		4
        /*0000*/ 	.byte	0x04, 0x37
        /*0002*/ 	.short	(.L_545 - .L_544)
.L_544:
        /*0004*/ 	.word	0x00000082


	//----- nvinfo : EIATTR_KPARAM_INFO
	.align		4
.L_545:
        /*0008*/ 	.byte	0x04, 0x17
        /*000a*/ 	.short	(.L_547 - .L_546)
.L_546:
        /*000c*/ 	.word	0x00000000
        /*0010*/ 	.short	0x0005
        /*0012*/ 	.short	0x0020
        /*0014*/ 	.byte	0x00, 0xf5, 0x21, 0x00


	//----- nvinfo : EIATTR_KPARAM_INFO
	.align		4
.L_547:
        /*0018*/ 	.byte	0x04, 0x17
        /*001a*/ 	.short	(.L_549 - .L_548)
.L_548:
        /*001c*/ 	.word	0x00000000
        /*0020*/ 	.short	0x0004
        /*0022*/ 	.short	0x001c
        /*0024*/ 	.byte	0x00, 0xf0, 0x11, 0x00


	//----- nvinfo : EIATTR_KPARAM_INFO
	.align		4
.L_549:
        /*0028*/ 	.byte	0x04, 0x17
        /*002a*/ 	.short	(.L_551 - .L_550)
.L_550:
        /*002c*/ 	.word	0x00000000
        /*0030*/ 	.short	0x0003
        /*0032*/ 	.short	0x0018
        /*0034*/ 	.byte	0x00, 0xf0, 0x11, 0x00


	//----- nvinfo : EIATTR_KPARAM_INFO
	.align		4
.L_551:
        /*0038*/ 	.byte	0x04, 0x17
        /*003a*/ 	.short	(.L_553 - .L_552)
.L_552:
        /*003c*/ 	.word	0x00000000
        /*0040*/ 	.short	0x0002
        /*0042*/ 	.short	0x0010
        /*0044*/ 	.byte	0x00, 0xf0, 0x21, 0x00


	//----- nvinfo : EIATTR_KPARAM_INFO
	.align		4
.L_553:
        /*0048*/ 	.byte	0x04, 0x17
        /*004a*/ 	.short	(.L_555 - .L_554)
.L_554:
        /*004c*/ 	.word	0x00000000
        /*0050*/ 	.short	0x0001
        /*0052*/ 	.short	0x0008
        /*0054*/ 	.byte	0x00, 0xf5, 0x21, 0x00


	//----- nvinfo : EIATTR_KPARAM_INFO
	.align		4
.L_555:
        /*0058*/ 	.byte	0x04, 0x17
        /*005a*/ 	.short	(.L_557 - .L_556)
.L_556:
        /*005c*/ 	.word	0x00000000
        /*0060*/ 	.short	0x0000
        /*0062*/ 	.short	0x0000
        /*0064*/ 	.byte	0x00, 0xf5, 0x21, 0x00


	//----- nvinfo : EIATTR_SPARSE_MMA_MASK
	.align		4
.L_557:
        /*0068*/ 	.byte	0x03, 0x50
        /*006a*/ 	.short	0x0000


	//----- nvinfo : EIATTR_MAXREG_COUNT
	.align		4
        /*006c*/ 	.byte	0x03, 0x1b
        /*006e*/ 	.short	0x00ff


	//----- nvinfo : EIATTR_MERCURY_ISA_VERSION
	.align		4
        /*0070*/ 	.byte	0x03, 0x5f
        /*0072*/ 	.short	0x0101


	//----- nvinfo : EIATTR_VRC_CTA_INIT_COUNT
	.align		4
        /*0074*/ 	.byte	0x02, 0x4a
	.zero		1
	.zero		1


	//----- nvinfo : EIATTR_EXIT_INSTR_OFFSETS
	.align		4
        /*0078*/ 	.byte	0x04, 0x1c
        /*007a*/ 	.short	(.L_559 - .L_558)


	//   ....[0]....
.L_558:
        /*007c*/ 	.word	0x00000080


	//   ....[1]....
        /*0080*/ 	.word	0x00000380


	//----- nvinfo : EIATTR_CRS_STACK_SIZE
	.align		4
.L_559:
        /*0084*/ 	.byte	0x04, 0x1e
        /*0086*/ 	.short	(.L_561 - .L_560)
.L_560:
        /*0088*/ 	.word	0x00000000


	//----- nvinfo : EIATTR_CBANK_PARAM_SIZE
	.align		4
.L_561:
        /*008c*/ 	.byte	0x03, 0x19
        /*008e*/ 	.short	0x0028


	//----- nvinfo : EIATTR_PARAM_CBANK
	.align		4
        /*0090*/ 	.byte	0x04, 0x0a
        /*0092*/ 	.short	(.L_563 - .L_562)
	.align		4
.L_562:
        /*0094*/ 	.word	index@(.nv.constant0.update_with_adagrad_float)
        /*0098*/ 	.short	0x0380
        /*009a*/ 	.short	0x0028


	//----- nvinfo : EIATTR_SW_WAR
	.align		4
.L_563:
        /*009c*/ 	.byte	0x04, 0x36
        /*009e*/ 	.short	(.L_565 - .L_564)
.L_564:
        /*00a0*/ 	.word	0x00000008
.L_565:


//--------------------- .nv.info.update_with_momentum_sgd_double --------------------------
	.section	.nv.info.update_with_momentum_sgd_double,"",@"SHT_CUDA_INFO"
	.sectionflags	@""
	.align	4


	//----- nvinfo : EIATTR_CUDA_API_VERSION
	.align		4
        /*0000*/ 	.byte	0x04, 0x37
        /*0002*/ 	.short	(.L_567 - .L_566)
.L_566:
        /*0004*/ 	.word	0x00000082


	//----- nvinfo : EIATTR_KPARAM_INFO
	.align		4
.L_567:
        /*0008*/ 	.byte	0x04, 0x17
        /*000a*/ 	.short	(.L_569 - .L_568)
.L_568:
        /*000c*/ 	.word	0x00000000
        /*0010*/ 	.short	0x0006
        /*0012*/ 	.short	0x0030
        /*0014*/ 	.byte	0x00, 0xf5, 0x21, 0x00


	//----- nvinfo : EIATTR_KPARAM_INFO
	.align		4
.L_569:
        /*0018*/ 	.byte	0x04, 0x17
        /*001a*/ 	.short	(.L_571 - .L_570)
.L_570:
        /*001c*/ 	.word	0x00000000
        /*0020*/ 	.short	0x0005
        /*0022*/ 	.short	0x0028
        /*0024*/ 	.byte	0x00, 0xf0, 0x21, 0x00


	//----- nvinfo : EIATTR_KPARAM_INFO
	.align		4
.L_571:
        /*0028*/ 	.byte	0x04, 0x17
        /*002a*/ 	.short	(.L_573 - .L_572)
.L_572:
        /*002c*/ 	.word	0x00000000
        /*0030*/ 	.short	0x0004
        /*0032*/ 	.short	0x0020
        /*0034*/ 	.byte	0x00, 0xf0, 0x21, 0x00


	//----- nvinfo : EIATTR_KPARAM_INFO
	.align		4
.L_573:
        /*0038*/ 	.byte	0x04, 0x17
        /*003a*/ 	.short	(.L_575 - .L_574)
.L_574:
        /*003c*/ 	.word	0x00000000
        /*0040*/ 	.short	0x0003
        /*0042*/ 	.short	0x0018
        /*0044*/ 	.byte	0x00, 0xf0, 0x21, 0x00


	//----- nvinfo : EIATTR_KPARAM_INFO
	.align		4
.L_575:
        /*0048*/ 	.byte	0x04, 0x17
        /*004a*/ 	.short	(.L_577 - .L_576)
.L_576:
        /*004c*/ 	.word	0x00000000
        /*0050*/ 	.short	0x0002
        /*0052*/ 	.short	0x0010
        /*0054*/ 	.byte	0x00, 0xf0, 0x21, 0x00


	//----- nvinfo : EIATTR_KPARAM_INFO
	.align		4
.L_577:
        /*0058*/ 	.byte	0x04, 0x17
        /*005a*/ 	.short	(.L_579 - .L_578)
.L_578:
        /*005c*/ 	.word	0x00000000
        /*0060*/ 	.short	0x0001
        /*0062*/ 	.short	0x0008
        /*0064*/ 	.byte	0x00, 0xf5, 0x21, 0x00


	//----- nvinfo : EIATTR_KPARAM_INFO
	.align		4
.L_579:
        /*0068*/ 	.byte	0x04, 0x17
        /*006a*/ 	.short	(.L_581 - .L_580)
.L_580:
        /*006c*/ 	.word	0x00000000
        /*0070*/ 	.short	0x0000
        /*0072*/ 	.short	0x0000
        /*0074*/ 	.byte	0x00, 0xf5, 0x21, 0x00


	//----- nvinfo : EIATTR_SPARSE_MMA_MASK
	.align		4
.L_581:
        /*0078*/ 	.byte	0x03, 0x50
        /*007a*/ 	.short	0x0000


	//----- nvinfo : EIATTR_MAXREG_COUNT
	.align		4
        /*007c*/ 	.byte	0x03, 0x1b
        /*007e*/ 	.short	0x00ff


	//----- nvinfo : EIATTR_MERCURY_ISA_VERSION
	.align		4
        /*0080*/ 	.byte	0x03, 0x5f
        /*0082*/ 	.short	0x0101


	//----- nvinfo : EIATTR_VRC_CTA_INIT_COUNT
	.align		4
        /*0084*/ 	.byte	0x02, 0x4a
	.zero		1
	.zero		1


	//----- nvinfo : EIATTR_EXIT_INSTR_OFFSETS
	.align		4
        /*0088*/ 	.byte	0x04, 0x1c
        /*008a*/ 	.short	(.L_583 - .L_582)


	//   ....[0]....
.L_582:
        /*008c*/ 	.word	0x00000080


	//   ....[1]....
        /*0090*/ 	.word	0x000001f0


	//----- nvinfo : EIATTR_CBANK_PARAM_SIZE
	.align		4
.L_583:
        /*0094*/ 	.byte	0x03, 0x19
        /*0096*/ 	.short	0x0038


	//----- nvinfo : EIATTR_PARAM_CBANK
	.align		4
        /*0098*/ 	.byte	0x04, 0x0a
        /*009a*/ 	.short	(.L_585 - .L_584)
	.align		4
.L_584:
        /*009c*/ 	.word	index@(.nv.constant0.update_with_momentum_sgd_double)
        /*00a0*/ 	.short	0x0380
        /*00a2*/ 	.short	0x0038


	//----- nvinfo : EIATTR_SW_WAR
	.align		4
.L_585:
        /*00a4*/ 	.byte	0x04, 0x36
        /*00a6*/ 	.short	(.L_587 - .L_586)
.L_586:
        /*00a8*/ 	.word	0x00000008
.L_587:


//--------------------- .nv.info.update_with_momentum_sgd_float --------------------------
	.section	.nv.info.update_with_momentum_sgd_float,"",@"SHT_CUDA_INFO"
	.sectionflags	@""
	.align	4


	//----- nvinfo : EIATTR_CUDA_API_VERSION
	.align		4
        /*0000*/ 	.byte	0x04, 0x37
        /*0002*/ 	.short	(.L_589 - .L_588)
.L_588:
        /*0004*/ 	.word	0x00000082


	//----- nvinfo : EIATTR_KPARAM_INFO
	.align		4
.L_589:
        /*0008*/ 	.byte	0x04, 0x17
        /*000a*/ 	.short	(.L_591 - .L_590)
.L_590:
        /*000c*/ 	.word	0x00000000
        /*0010*/ 	.short	0x0006
        /*0012*/ 	.short	0x0028
        /*0014*/ 	.byte	0x00, 0xf5, 0x21, 0x00


	//----- nvinfo : EIATTR_KPARAM_INFO
	.align		4
.L_591:
        /*0018*/ 	.byte	0x04, 0x17
        /*001a*/ 	.short	(.L_593 - .L_592)
.L_592:
        /*001c*/ 	.word	0x00000000
        /*0020*/ 	.short	0x0005
        /*0022*/ 	.short	0x0020
        /*0024*/ 	.byte	0x00, 0xf0, 0x11, 0x00


	//----- nvinfo : EIATTR_KPARAM_INFO
	.align		4
.L_593:
        /*0028*/ 	.byte	0x04, 0x17
        /*002a*/ 	.short	(.L_595 - .L_594)
.L_594:
        /*002c*/ 	.word	0x00000000
        /*0030*/ 	.short	0x0004
        /*0032*/ 	.short	0x001c
        /*0034*/ 	.byte	0x00, 0xf0, 0x11, 0x00


	//----- nvinfo : EIATTR_KPARAM_INFO
	.align		4
.L_595:
        /*0038*/ 	.byte	0x04, 0x17
        /*003a*/ 	.short	(.L_597 - .L_596)
.L_596:
        /*003c*/ 	.word	0x00000000
        /*0040*/ 	.short	0x0003
        /*0042*/ 	.short	0x0018
        /*0044*/ 	.byte	0x00, 0xf0, 0x11, 0x00


	//----- nvinfo : EIATTR_KPARAM_INFO
	.align		4
.L_597:
        /*0048*/ 	.byte	0x04, 0x17
        /*004a*/ 	.short	(.L_599 - .L_598)
.L_598:
        /*004c*/ 	.word	0x00000000
        /*0050*/ 	.short	0x0002
        /*0052*/ 	.short	0x0010
        /*0054*/ 	.byte	0x00, 0xf0, 0x21, 0x00


	//----- nvinfo : EIATTR_KPARAM_INFO
	.align		4
.L_599:
        /*0058*/ 	.byte	0x04, 0x17
        /*005a*/ 	.short	(.L_601 - .L_600)
.L_600:
        /*005c*/ 	.word	0x00000000
        /*0060*/ 	.short	0x0001
        /*0062*/ 	.short	0x0008
        /*0064*/ 	.byte	0x00, 0xf5, 0x21, 0x00


	//----- nvinfo : EIATTR_KPARAM_INFO
	.align		4
.L_601:
        /*0068*/ 	.byte	0x04, 0x17
        /*006a*/ 	.short	(.L_603 - .L_602)
.L_602:
        /*006c*/ 	.word	0x00000000
        /*0070*/ 	.short	0x0000
        /*0072*/ 	.short	0x0000
        /*0074*/ 	.byte	0x00, 0xf5, 0x21, 0x00


	//----- nvinfo : EIATTR_SPARSE_MMA_MASK
	.align		4
.L_603:
        /*0078*/ 	.byte	0x03, 0x50
        /*007a*/ 	.short	0x0000


	//----- nvinfo : EIATTR_MAXREG_COUNT
	.align		4
        /*007c*/ 	.byte	0x03, 0x1b
        /*007e*/ 	.short	0x00ff


	//----- nvinfo : EIATTR_MERCURY_ISA_VERSION
	.align		4
        /*0080*/ 	.byte	0x03, 0x5f
        /*0082*/ 	.short	0x0101


	//----- nvinfo : EIATTR_VRC_CTA_INIT_COUNT
	.align		4
        /*0084*/ 	.byte	0x02, 0x4a
	.zero		1
	.zero		1


	//----- nvinfo : EIATTR_EXIT_INSTR_OFFSETS
	.align		4
        /*0088*/ 	.byte	0x04, 0x1c
        /*008a*/ 	.short	(.L_605 - .L_604)


	//   ....[0]....
.L_604:
        /*008c*/ 	.word	0x00000080


	//   ....[1]....
        /*0090*/ 	.word	0x000001f0


	//----- nvinfo : EIATTR_CBANK_PARAM_SIZE
	.align		4
.L_605:
        /*0094*/ 	.byte	0x03, 0x19
        /*0096*/ 	.short	0x0030


	//----- nvinfo : EIATTR_PARAM_CBANK
	.align		4
        /*0098*/ 	.byte	0x04, 0x0a
        /*009a*/ 	.short	(.L_607 - .L_606)
	.align		4
.L_606:
        /*009c*/ 	.word	index@(.nv.constant0.update_with_momentum_sgd_float)
        /*00a0*/ 	.short	0x0380
        /*00a2*/ 	.short	0x0030


	//----- nvinfo : EIATTR_SW_WAR
	.align		4
.L_607:
        /*00a4*/ 	.byte	0x04, 0x36
        /*00a6*/ 	.short	(.L_609 - .L_608)
.L_608:
        /*00a8*/ 	.word	0x00000008
.L_609:


//--------------------- .nv.info.update_with_sgd_double --------------------------
	.section	.nv.info.update_with_sgd_double,"",@"SHT_CUDA_INFO"
	.sectionflags	@""
	.align	4


	//----- nvinfo : EIATTR_CUDA_API_VERSION
	.align		4
        /*0000*/ 	.byte	0x04, 0x37
        /*0002*/ 	.short	(.L_611 - .L_610)
.L_610:
        /*0004*/ 	.word	0x00000082


	//----- nvinfo : EIATTR_KPARAM_INFO
	.align		4
.L_611:
        /*0008*/ 	.byte	0x04, 0x17
        /*000a*/ 	.short	(.L_613 - .L_612)
.L_612:
        /*000c*/ 	.word	0x00000000
        /*0010*/ 	.short	0x0004
        /*0012*/ 	.short	0x0020
        /*0014*/ 	.byte	0x00, 0xf0, 0x21, 0x00


	//----- nvinfo : EIATTR_KPARAM_INFO
	.align		4
.L_613:
        /*0018*/ 	.byte	0x04, 0x17
        /*001a*/ 	.short	(.L_615 - .L_614)
.L_614:
        /*001c*/ 	.word	0x00000000
        /*0020*/ 	.short	0x0003
        /*0022*/ 	.short	0x0018
        /*0024*/ 	.byte	0x00, 0xf0, 0x21, 0x00


	//----- nvinfo : EIATTR_KPARAM_INFO
	.align		4
.L_615:
        /*0028*/ 	.byte	0x04, 0x17
        /*002a*/ 	.short	(.L_617 - .L_616)
.L_616:
        /*002c*/ 	.word	0x00000000
        /*0030*/ 	.short	0x0002
        /*0032*/ 	.short	0x0010
        /*0034*/ 	.byte	0x00, 0xf0, 0x21, 0x00


	//----- nvinfo : EIATTR_KPARAM_INFO
	.align		4
.L_617:
        /*0038*/ 	.byte	0x04, 0x17
        /*003a*/ 	.short	(.L_619 - .L_618)
.L_618:
        /*003c*/ 	.word	0x00000000
        /*0040*/ 	.short	0x0001
        /*0042*/ 	.short	0x0008
        /*0044*/ 	.byte	0x00, 0xf5, 0x21, 0x00


	//----- nvinfo : EIATTR_KPARAM_INFO
	.align		4
.L_619:
        /*0048*/ 	.byte	0x04, 0x17
        /*004a*/ 	.short	(.L_621 - .L_620)
.L_620:
        /*004c*/ 	.word	0x00000000
        /*0050*/ 	.short	0x0000
        /*0052*/ 	.short	0x0000
        /*0054*/ 	.byte	0x00, 0xf5, 0x21, 0x00


	//----- nvinfo : EIATTR_SPARSE_MMA_MASK
	.align		4
.L_621:
        /*0058*/ 	.byte	0x03, 0x50
        /*005a*/ 	.short	0x0000


	//----- nvinfo : EIATTR_MAXREG_COUNT
	.align		4
        /*005c*/ 	.byte	0x03, 0x1b
        /*005e*/ 	.short	0x00ff


	//----- nvinfo : EIATTR_MERCURY_ISA_VERSION
	.align		4
        /*0060*/ 	.byte	0x03, 0x5f
        /*0062*/ 	.short	0x0101


	//----- nvinfo : EIATTR_VRC_CTA_INIT_COUNT
	.align		4
        /*0064*/ 	.byte	0x02, 0x4a
	.zero		1
	.zero		1


	//----- nvinfo : EIATTR_EXIT_INSTR_OFFSETS
	.align		4
        /*0068*/ 	.byte	0x04, 0x1c
        /*006a*/ 	.short	(.L_623 - .L_622)


	//   ....[0]....
.L_622:
        /*006c*/ 	.word	0x00000080


	//   ....[1]....
        /*0070*/ 	.word	0x00000180


	//----- nvinfo : EIATTR_CBANK_PARAM_SIZE
	.align		4
.L_623:
        /*0074*/ 	.byte	0x03, 0x19
        /*0076*/ 	.short	0x0028


	//----- nvinfo : EIATTR_PARAM_CBANK
	.align		4
        /*0078*/ 	.byte	0x04, 0x0a
        /*007a*/ 	.short	(.L_625 - .L_624)
	.align		4
.L_624:
        /*007c*/ 	.word	index@(.nv.constant0.update_with_sgd_double)
        /*0080*/ 	.short	0x0380
        /*0082*/ 	.short	0x0028


	//----- nvinfo : EIATTR_SW_WAR
	.align		4
.L_625:
        /*0084*/ 	.byte	0x04, 0x36
        /*0086*/ 	.short	(.L_627 - .L_626)
.L_626:
        /*0088*/ 	.word	0x00000008
.L_627:


//--------------------- .nv.info.update_with_sgd_float --------------------------
	.section	.nv.info.update_with_sgd_float,"",@"SHT_CUDA_INFO"
	.sectionflags	@""
	.align	4


	//----- nvinfo : EIATTR_CUDA_API_VERSION
	.align		4
        /*0000*/ 	.byte	0x04, 0x37
        /*0002*/ 	.short	(.L_629 - .L_628)
.L_628:
        /*0004*/ 	.word	0x00000082


	//----- nvinfo : EIATTR_KPARAM_INFO
	.align		4
.L_629:
        /*0008*/ 	.byte	0x04, 0x17
        /*000a*/ 	.short	(.L_631 - .L_630)
.L_630:
        /*000c*/ 	.word	0x00000000
        /*0010*/ 	.short	0x0004
        /*0012*/ 	.short	0x001c
        /*0014*/ 	.byte	0x00, 0xf0, 0x11, 0x00


	//----- nvinfo : EIATTR_KPARAM_INFO
	.align		4
.L_631:
        /*0018*/ 	.byte	0x04, 0x17
        /*001a*/ 	.short	(.L_633 - .L_632)
.L_632:
        /*001c*/ 	.word	0x00000000
        /*0020*/ 	.short	0x0003
        /*0022*/ 	.short	0x0018
        /*0024*/ 	.byte	0x00, 0xf0, 0x11, 0x00


	//----- nvinfo : EIATTR_KPARAM_INFO
	.align		4
.L_633:
        /*0028*/ 	.byte	0x04, 0x17
        /*002a*/ 	.short	(.L_635 - .L_634)
.L_634:
        /*002c*/ 	.word	0x00000000
        /*0030*/ 	.short	0x0002
        /*0032*/ 	.short	0x0010
        /*0034*/ 	.byte	0x00, 0xf0, 0x21, 0x00


	//----- nvinfo : EIATTR_KPARAM_INFO
	.align		4
.L_635:
        /*0038*/ 	.byte	0x04, 0x17
        /*003a*/ 	.short	(.L_637 - .L_636)
.L_636:
        /*003c*/ 	.word	0x00000000
        /*0040*/ 	.short	0x0001
        /*0042*/ 	.short	0x0008
        /*0044*/ 	.byte	0x00, 0xf5, 0x21, 0x00


	//----- nvinfo : EIATTR_KPARAM_INFO
	.align		4
.L_637:
        /*0048*/ 	.byte	0x04, 0x17
        /*004a*/ 	.short	(.L_639 - .L_638)
.L_638:
        /*004c*/ 	.word	0x00000000
        /*0050*/ 	.short	0x0000
        /*0052*/ 	.short	0x0000
        /*0054*/ 	.byte	0x00, 0xf5, 0x21, 0x00


	//----- nvinfo : EIATTR_SPARSE_MMA_MASK
	.align		4
.L_639:
        /*0058*/ 	.byte	0x03, 0x50
        /*005a*/ 	.short	0x0000


	//----- nvinfo : EIATTR_MAXREG_COUNT
	.align		4
        /*005c*/ 	.byte	0x03, 0x1b
        /*005e*/ 	.short	0x00ff


	//----- nvinfo : EIATTR_MERCURY_ISA_VERSION
	.align		4
        /*0060*/ 	.byte	0x03, 0x5f
        /*0062*/ 	.short	0x0101


	//----- nvinfo : EIATTR_VRC_CTA_INIT_COUNT
	.align		4
        /*0064*/ 	.byte	0x02, 0x4a
	.zero		1
	.zero		1


	//----- nvinfo : EIATTR_EXIT_INSTR_OFFSETS
	.align		4
        /*0068*/ 	.byte	0x04, 0x1c
        /*006a*/ 	.short	(.L_641 - .L_640)


	//   ....[0]....
.L_640:
        /*006c*/ 	.word	0x00000080


	//   ....[1]....
        /*0070*/ 	.word	0x00000170


	//----- nvinfo : EIATTR_CBANK_PARAM_SIZE
	.align		4
.L_641:
        /*0074*/ 	.byte	0x03, 0x19
        /*0076*/ 	.short	0x0020


	//----- nvinfo : EIATTR_PARAM_CBANK
	.align		4
        /*0078*/ 	.byte	0x04, 0x0a
        /*007a*/ 	.short	(.L_643 - .L_642)
	.align		4
.L_642:
        /*007c*/ 	.word	index@(.nv.constant0.update_with_sgd_float)
        /*0080*/ 	.short	0x0380
        /*0082*/ 	.short	0x0020


	//----- nvinfo : EIATTR_SW_WAR
	.align		4
.L_643:
        /*0084*/ 	.byte	0x04, 0x36
        /*0086*/ 	.short	(.L_645 - .L_644)
.L_644:
        /*0088*/ 	.word	0x00000008
.L_645:


//--------------------- .nv.info.loss_linear_batch_cross_entropy_multiclass_derive_double --------------------------
	.section	.nv.info.loss_linear_batch_cross_entropy_multiclass_derive_double,"",@"SHT_CUDA_INFO"
	.sectionflags	@""
	.align	4


	//----- nvinfo : EIATTR_CUDA_API_VERSION
	.align		4
        /*0000*/ 	.byte	0x04, 0x37
        /*0002*/ 	.short	(.L_647 - .L_646)
.L_646:
        /*0004*/ 	.word	0x00000082


	//----- nvinfo : EIATTR_KPARAM_INFO
	.align		4
.L_647:
        /*0008*/ 	.byte	0x04, 0x17
        /*000a*/ 	.short	(.L_649 - .L_648)
.L_648:
        /*000c*/ 	.word	0x00000000
        /*0010*/ 	.short	0x0003
        /*0012*/ 	.short	0x0014
        /*0014*/ 	.byte	0x00, 0xf0, 0x11, 0x00


	//----- nvinfo : EIATTR_KPARAM_INFO
	.align		4
.L_649:
        /*0018*/ 	.byte	0x04, 0x17
        /*001a*/ 	.short	(.L_651 - .L_650)
.L_650:
        /*001c*/ 	.word	0x00000000
        /*0020*/ 	.short	0x0002
        /*0022*/ 	.short	0x0010
        /*0024*/ 	.byte	0x00, 0xf0, 0x11, 0x00


	//----- nvinfo : EIATTR_KPARAM_INFO
	.align		4
.L_651:
        /*0028*/ 	.byte	0x04, 0x17
        /*002a*/ 	.short	(.L_653 - .L_652)
.L_652:
        /*002c*/ 	.word	0x00000000
        /*0030*/ 	.short	0x0001
        /*0032*/ 	.short	0x0008
        /*0034*/ 	.byte	0x00, 0xf5, 0x21, 0x00


	//----- nvinfo : EIATTR_KPARAM_INFO
	.align		4
.L_653:
        /*0038*/ 	.byte	0x04, 0x17
        /*003a*/ 	.short	(.L_655 - .L_654)
.L_654:
        /*003c*/ 	.word	0x00000000
        /*0040*/ 	.short	0x0000
        /*0042*/ 	.short	0x0000
        /*0044*/ 	.byte	0x00, 0xf5, 0x21, 0x00


	//----- nvinfo : EIATTR_SPARSE_MMA_MASK
	.align		4
.L_655:
        /*0048*/ 	.byte	0x03, 0x50
        /*004a*/ 	.short	0x0000


	//----- nvinfo : EIATTR_MAXREG_COUNT
	.align		4
        /*004c*/ 	.byte	0x03, 0x1b
        /*004e*/ 	.short	0x00ff


	//----- nvinfo : EIATTR_MERCURY_ISA_VERSION
	.align		4
        /*0050*/ 	.byte	0x03, 0x5f
        /*0052*/ 	.short	0x0101


	//----- nvinfo : EIATTR_VRC_CTA_INIT_COUNT
	.align		4
        /*0054*/ 	.byte	0x02, 0x4a
	.zero		1
	.zero		1


	//----- nvinfo : EIATTR_EXIT_INSTR_OFFSETS
	.align		4
        /*0058*/ 	.byte	0x04, 0x1c
        /*005a*/ 	.short	(.L_657 - .L_656)


	//   ....[0]....
.L_656:
        /*005c*/ 	.word	0x000000e0


	//   ....[1]....
        /*0060*/ 	.word	0x000004d0


	//----- nvinfo : EIATTR_CRS_STACK_SIZE
	.align		4
.L_657:
        /*0064*/ 	.byte	0x04, 0x1e
        /*0066*/ 	.short	(.L_659 - .L_658)
.L_658:
        /*0068*/ 	.word	0x00000000


	//----- nvinfo : EIATTR_CBANK_PARAM_SIZE
	.align		4
.L_659:
        /*006c*/ 	.byte	0x03, 0x19
        /*006e*/ 	.short	0x0018


	//----- nvinfo : EIATTR_PARAM_CBANK
	.align		4
        /*0070*/ 	.byte	0x04, 0x0a
        /*0072*/ 	.short	(.L_661 - .L_660)
	.align		4
.L_660:
        /*0074*/ 	.word	index@(.nv.constant0.loss_linear_batch_cross_entropy_multiclass_derive_double)
        /*0078*/ 	.short	0x0380
        /*007a*/ 	.short	0x0018


	//----- nvinfo : EIATTR_SW_WAR
	.align		4
.L_661:
        /*007c*/ 	.byte	0x04, 0x36
        /*007e*/ 	.short	(.L_663 - .L_662)
.L_662:
        /*0080*/ 	.word	0x00000008
.L_663:


//--------------------- .nv.info.loss_linear_batch_cross_entropy_multiclass_derive_float --------------------------
	.section	.nv.info.loss_linear_batch_cross_entropy_multiclass_derive_float,"",@"SHT_CUDA_INFO"
	.sectionflags	@""
	.align	4


	//----- nvinfo : EIATTR_CUDA_API_VERSION
	.align		4
        /*0000*/ 	.byte	0x04, 0x37
        /*0002*/ 	.short	(.L_665 - .L_664)
.L_664:
        /*0004*/ 	.word	0x00000082


	//----- nvinfo : EIATTR_KPARAM_INFO
	.align		4
.L_665:
        /*0008*/ 	.byte	0x04, 0x17
        /*000a*/ 	.short	(.L_667 - .L_666)
.L_666:
        /*000c*/ 	.word	0x00000000
        /*0010*/ 	.short	0x0003
        /*0012*/ 	.short	0x0014
        /*0014*/ 	.byte	0x00, 0xf0, 0x11, 0x00


	//----- nvinfo : EIATTR_KPARAM_INFO
	.align		4
.L_667:
        /*0018*/ 	.byte	0x04, 0x17
        /*001a*/ 	.short	(.L_669 - .L_668)
.L_668:
        /*001c*/ 	.word	0x00000000
        /*0020*/ 	.short	0x0002
        /*0022*/ 	.short	0x0010
        /*0024*/ 	.byte	0x00, 0xf0, 0x11, 0x00


	//----- nvinfo : EIATTR_KPARAM_INFO
	.align		4
.L_669:
        /*0028*/ 	.byte	0x04, 0x17
        /*002a*/ 	.short	(.L_671 - .L_670)
.L_670:
        /*002c*/ 	.word	0x00000000
        /*0030*/ 	.short	0x0001
        /*0032*/ 	.short	0x0008
        /*0034*/ 	.byte	0x00, 0xf5, 0x21, 0x00


	//----- nvinfo : EIATTR_KPARAM_INFO
	.align		4
.L_671:
        /*0038*/ 	.byte	0x04, 0x17
        /*003a*/ 	.short	(.L_673 - .L_672)
.L_672:
        /*003c*/ 	.word	0x00000000
        /*0040*/ 	.short	0x0000
        /*0042*/ 	.short	0x0000
        /*0044*/ 	.byte	0x00, 0xf5, 0x21, 0x00


	//----- nvinfo : EIATTR_SPARSE_MMA_MASK
	.align		4
.L_673:
        /*0048*/ 	.byte	0x03, 0x50
        /*004a*/ 	.short	0x0000


	//----- nvinfo : EIATTR_MAXREG_COUNT
	.align		4
        /*004c*/ 	.byte	0x03, 0x1b
        /*004e*/ 	.short	0x00ff


	//----- nvinfo : EIATTR_MERCURY_ISA_VERSION
	.align		4
        /*0050*/ 	.byte	0x03, 0x5f
        /*0052*/ 	.short	0x0101


	//----- nvinfo : EIATTR_VRC_CTA_INIT_COUNT
	.align		4
        /*0054*/ 	.byte	0x02, 0x4a
	.zero		1
	.zero		1


	//----- nvinfo : EIATTR_EXIT_INSTR_OFFSETS
	.align		4
        /*0058*/ 	.byte	0x04, 0x1c
        /*005a*/ 	.short	(.L_675 - .L_674)


	//   ....[0]....
.L_674:
        /*005c*/ 	.word	0x000000e0


	//   ....[1]....
        /*0060*/ 	.word	0x000003d0


	//----- nvinfo : EIATTR_CRS_STACK_SIZE
	.align		4
.L_675:
        /*0064*/ 	.byte	0x04, 0x1e
        /*0066*/ 	.short	(.L_677 - .L_676)
.L_676:
        /*0068*/ 	.word	0x00000000


	//----- nvinfo : EIATTR_CBANK_PARAM_SIZE
	.align		4
.L_677:
        /*006c*/ 	.byte	0x03, 0x19
        /*006e*/ 	.short	0x0018


	//----- nvinfo : EIATTR_PARAM_CBANK
	.align		4
        /*0070*/ 	.byte	0x04, 0x0a
        /*0072*/ 	.short	(.L_679 - .L_678)
	.align		4
.L_678:
        /*0074*/ 	.word	index@(.nv.constant0.loss_linear_batch_cross_entropy_multiclass_derive_float)
        /*0078*/ 	.short	0x0380
        /*007a*/ 	.short	0x0018


	//----- nvinfo : EIATTR_SW_WAR
	.align		4
.L_679:
        /*007c*/ 	.byte	0x04, 0x36
        /*007e*/ 	.short	(.L_681 - .L_680)
.L_680:
        /*0080*/ 	.word	0x00000008
.L_681:


//--------------------- .nv.info.loss_linear_batch_cross_entropy_derive_double --------------------------
	.section	.nv.info.loss_linear_batch_cross_entropy_derive_double,"",@"SHT_CUDA_INFO"
	.sectionflags	@""
	.align	4


	//----- nvinfo : EIATTR_CUDA_API_VERSION
	.align		4
        /*0000*/ 	.byte	0x04, 0x37
        /*0002*/ 	.short	(.L_683 - .L_682)
.L_682:
        /*0004*/ 	.word	0x00000082


	//----- nvinfo : EIATTR_KPARAM_INFO
	.align		4
.L_683:
        /*0008*/ 	.byte	0x04, 0x17
        /*000a*/ 	.short	(.L_685 - .L_684)
.L_684:
        /*000c*/ 	.word	0x00000000
        /*0010*/ 	.short	0x0003
        /*0012*/ 	.short	0x0014
        /*0014*/ 	.byte	0x00, 0xf0, 0x11, 0x00


	//----- nvinfo : EIATTR_KPARAM_INFO
	.align		4
.L_685:
        /*0018*/ 	.byte	0x04, 0x17
        /*001a*/ 	.short	(.L_687 - .L_686)
.L_686:
        /*001c*/ 	.word	0x00000000
        /*0020*/ 	.short	0x0002
        /*0022*/ 	.short	0x0010
        /*0024*/ 	.byte	0x00, 0xf0, 0x11, 0x00


	//----- nvinfo : EIATTR_KPARAM_INFO
	.align		4
.L_687:
        /*0028*/ 	.byte	0x04, 0x17
        /*002a*/ 	.short	(.L_689 - .L_688)
.L_688:
        /*002c*/ 	.word	0x00000000
        /*0030*/ 	.short	0x0001
        /*0032*/ 	.short	0x0008
        /*0034*/ 	.byte	0x00, 0xf5, 0x21, 0x00


	//----- nvinfo : EIATTR_KPARAM_INFO
	.align		4
.L_689:
        /*0038*/ 	.byte	0x04, 0x17
        /*003a*/ 	.short	(.L_691 - .L_690)
.L_690:
        /*003c*/ 	.word	0x00000000
        /*0040*/ 	.short	0x0000
        /*0042*/ 	.short	0x0000
        /*0044*/ 	.byte	0x00, 0xf5, 0x21, 0x00


	//----- nvinfo : EIATTR_SPARSE_MMA_MASK
	.align		4
.L_691:
        /*0048*/ 	.byte	0x03, 0x50
        /*004a*/ 	.short	0x0000


	//----- nvinfo : EIATTR_MAXREG_COUNT
	.align		4
        /*004c*/ 	.byte	0x03, 0x1b
        /*004e*/ 	.short	0x00ff


	//----- nvinfo : EIATTR_MERCURY_ISA_VERSION
	.align		4
        /*0050*/ 	.byte	0x03, 0x5f
        /*0052*/ 	.short	0x0101


	//----- nvinfo : EIATTR_VRC_CTA_INIT_COUNT
	.align		4
        /*0054*/ 	.byte	0x02, 0x4a
	.zero		1
	.zero		1


	//----- nvinfo : EIATTR_EXIT_INSTR_OFFSETS
	.align		4
        /*0058*/ 	.byte	0x04, 0x1c
        /*005a*/ 	.short	(.L_693 - .L_692)


	//   ....[0]....
.L_692:
        /*005c*/ 	.word	0x000000e0


	//   ....[1]....
        /*0060*/ 	.word	0x000006d0


	//----- nvinfo : EIATTR_CRS_STACK_SIZE
	.align		4
.L_693:
        /*0064*/ 	.byte	0x04, 0x1e
        /*0066*/ 	.short	(.L_695 - .L_694)
.L_694:
        /*0068*/ 	.word	0x00000000


	//----- nvinfo : EIATTR_CBANK_PARAM_SIZE
	.align		4
.L_695:
        /*006c*/ 	.byte	0x03, 0x19
        /*006e*/ 	.short	0x0018


	//----- nvinfo : EIATTR_PARAM_CBANK
	.align		4
        /*0070*/ 	.byte	0x04, 0x0a
        /*0072*/ 	.short	(.L_697 - .L_696)
	.align		4
.L_696:
        /*0074*/ 	.word	index@(.nv.constant0.loss_linear_batch_cross_entropy_derive_double)
        /*0078*/ 	.short	0x0380
        /*007a*/ 	.short	0x0018


	//----- nvinfo : EIATTR_SW_WAR
	.align		4
.L_697:
        /*007c*/ 	.byte	0x04, 0x36
        /*007e*/ 	.short	(.L_699 - .L_698)
.L_698:
        /*0080*/ 	.word	0x00000008
.L_699:


//--------------------- .nv.info.loss_linear_batch_cross_entropy_derive_float --------------------------
	.section	.nv.info.loss_linear_batch_cross_entropy_derive_float,"",@"SHT_CUDA_INFO"
	.sectionflags	@""
	.align	4


	//----- nvinfo : EIATTR_CUDA_API_VERSION
	.align		4
        /*0000*/ 	.byte	0x04, 0x37
        /*0002*/ 	.short	(.L_701 - .L_700)
.L_700:
        /*0004*/ 	.word	0x00000082


	//----- nvinfo : EIATTR_KPARAM_INFO
	.align		4
.L_701:
        /*0008*/ 	.byte	0x04, 0x17
        /*000a*/ 	.short	(.L_703 - .L_702)
.L_702:
        /*000c*/ 	.word	0x00000000
        /*0010*/ 	.short	0x0003
        /*0012*/ 	.short	0x0014
        /*0014*/ 	.byte	0x00, 0xf0, 0x11, 0x00


	//----- nvinfo : EIATTR_KPARAM_INFO
	.align		4
.L_703:
        /*0018*/ 	.byte	0x04, 0x17
        /*001a*/ 	.short	(.L_705 - .L_704)
.L_704:
        /*001c*/ 	.word	0x00000000
        /*0020*/ 	.short	0x0002
        /*0022*/ 	.short	0x0010
        /*0024*/ 	.byte	0x00, 0xf0, 0x11, 0x00


	//----- nvinfo : EIATTR_KPARAM_INFO
	.align		4
.L_705:
        /*0028*/ 	.byte	0x04, 0x17
        /*002a*/ 	.short	(.L_707 - .L_706)
.L_706:
        /*002c*/ 	.word	0x00000000
        /*0030*/ 	.short	0x0001
        /*0032*/ 	.short	0x0008
        /*0034*/ 	.byte	0x00, 0xf5, 0x21, 0x00


	//----- nvinfo : EIATTR_KPARAM_INFO
	.align		4
.L_707:
        /*0038*/ 	.byte	0x04, 0x17
        /*003a*/ 	.short	(.L_709 - .L_708)
.L_708:
        /*003c*/ 	.word	0x00000000
        /*0040*/ 	.short	0x0000
        /*0042*/ 	.short	0x0000
        /*0044*/ 	.byte	0x00, 0xf5, 0x21, 0x00


	//----- nvinfo : EIATTR_SPARSE_MMA_MASK
	.align		4
.L_709:
        /*0048*/ 	.byte	0x03, 0x50
        /*004a*/ 	.short	0x0000


	//----- nvinfo : EIATTR_MAXREG_COUNT
	.align		4
        /*004c*/ 	.byte	0x03, 0x1b
        /*004e*/ 	.short	0x00ff


	//----- nvinfo : EIATTR_MERCURY_ISA_VERSION
	.align		4
        /*0050*/ 	.byte	0x03, 0x5f
        /*0052*/ 	.short	0x0101


	//----- nvinfo : EIATTR_VRC_CTA_INIT_COUNT
	.align		4
        /*0054*/ 	.byte	0x02, 0x4a
	.zero		1
	.zero		1


	//----- nvinfo : EIATTR_EXIT_INSTR_OFFSETS
	.align		4
        /*0058*/ 	.byte	0x04, 0x1c
        /*005a*/ 	.short	(.L_711 - .L_710)


	//   ....[0]....
.L_710:
        /*005c*/ 	.word	0x000000e0


	//   ....[1]....
        /*0060*/ 	.word	0x00000640


	//----- nvinfo : EIATTR_CRS_STACK_SIZE
	.align		4
.L_711:
        /*0064*/ 	.byte	0x04, 0x1e
        /*0066*/ 	.short	(.L_713 - .L_712)
.L_712:
        /*0068*/ 	.word	0x00000000


	//----- nvinfo : EIATTR_CBANK_PARAM_SIZE
	.align		4
.L_713:
        /*006c*/ 	.byte	0x03, 0x19
        /*006e*/ 	.short	0x0018


	//----- nvinfo : EIATTR_PARAM_CBANK
	.align		4
        /*0070*/ 	.byte	0x04, 0x0a
        /*0072*/ 	.short	(.L_715 - .L_714)
	.align		4
.L_714:
        /*0074*/ 	.word	index@(.nv.constant0.loss_linear_batch_cross_entropy_derive_float)
        /*0078*/ 	.short	0x0380
        /*007a*/ 	.short	0x0018


	//----- nvinfo : EIATTR_SW_WAR
	.align		4
.L_715:
        /*007c*/ 	.byte	0x04, 0x36
        /*007e*/ 	.short	(.L_717 - .L_716)
.L_716:
        /*0080*/ 	.word	0x00000008
.L_717:


//--------------------- .nv.info.loss_linear_batch_mse_derive_double --------------------------
	.section	.nv.info.loss_linear_batch_mse_derive_double,"",@"SHT_CUDA_INFO"
	.sectionflags	@""
	.align	4


	//----- nvinfo : EIATTR_CUDA_API_VERSION
	.align		4
        /*0000*/ 	.byte	0x04, 0x37
        /*0002*/ 	.short	(.L_719 - .L_718)
.L_718:
        /*0004*/ 	.word	0x00000082


	//----- nvinfo : EIATTR_KPARAM_INFO
	.align		4
.L_719:
        /*0008*/ 	.byte	0x04, 0x17
        /*000a*/ 	.short	(.L_721 - .L_720)
.L_720:
        /*000c*/ 	.word	0x00000000
        /*0010*/ 	.short	0x0003
        /*0012*/ 	.short	0x0014
        /*0014*/ 	.byte	0x00, 0xf0, 0x11, 0x00


	//----- nvinfo : EIATTR_KPARAM_INFO
	.align		4
.L_721:
        /*0018*/ 	.byte	0x04, 0x17
        /*001a*/ 	.short	(.L_723 - .L_722)
.L_722:
        /*001c*/ 	.word	0x00000000
        /*0020*/ 	.short	0x0002
        /*0022*/ 	.short	0x0010
        /*0024*/ 	.byte	0x00, 0xf0, 0x11, 0x00


	//----- nvinfo : EIATTR_KPARAM_INFO
	.align		4
.L_723:
        /*0028*/ 	.byte	0x04, 0x17
        /*002a*/ 	.short	(.L_725 - .L_724)
.L_724:
        /*002c*/ 	.word	0x00000000
        /*0030*/ 	.short	0x0001
        /*0032*/ 	.short	0x0008
        /*0034*/ 	.byte	0x00, 0xf5, 0x21, 0x00


	//----- nvinfo : EIATTR_KPARAM_INFO
	.align		4
.L_725:
        /*0038*/ 	.byte	0x04, 0x17
        /*003a*/ 	.short	(.L_727 - .L_726)
.L_726:
        /*003c*/ 	.word	0x00000000
        /*0040*/ 	.short	0x0000
        /*0042*/ 	.short	0x0000
        /*0044*/ 	.byte	0x00, 0xf5, 0x21, 0x00


	//----- nvinfo : EIATTR_SPARSE_MMA_MASK
	.align		4
.L_727:
        /*0048*/ 	.byte	0x03, 0x50
        /*004a*/ 	.short	0x0000


	//----- nvinfo : EIATTR_MAXREG_COUNT
	.align		4
        /*004c*/ 	.byte	0x03, 0x1b
        /*004e*/ 	.short	0x00ff


	//----- nvinfo : EIATTR_MERCURY_ISA_VERSION
	.align		4
        /*0050*/ 	.byte	0x03, 0x5f
        /*0052*/ 	.short	0x0101


	//----- nvinfo : EIATTR_VRC_CTA_INIT_COUNT
	.align		4
        /*0054*/ 	.byte	0x02, 0x4a
	.zero		1
	.zero		1


	//----- nvinfo : EIATTR_EXIT_INSTR_OFFSETS
	.align		4
        /*0058*/ 	.byte	0x04, 0x1c
        /*005a*/ 	.short	(.L_729 - .L_728)


	//   ....[0]....
.L_728:
        /*005c*/ 	.word	0x000000e0


	//   ....[1]....
        /*0060*/ 	.word	0x00000340


	//----- nvinfo : EIATTR_CRS_STACK_SIZE
	.align		4
.L_729:
        /*0064*/ 	.byte	0x04, 0x1e
        /*0066*/ 	.short	(.L_731 - .L_730)
.L_730:
        /*0068*/ 	.word	0x00000000


	//----- nvinfo : EIATTR_CBANK_PARAM_SIZE
	.align		4
.L_731:
        /*006c*/ 	.byte	0x03, 0x19
        /*006e*/ 	.short	0x0018


	//----- nvinfo : EIATTR_PARAM_CBANK
	.align		4
        /*0070*/ 	.byte	0x04, 0x0a
        /*0072*/ 	.short	(.L_733 - .L_732)
	.align		4
.L_732:
        /*0074*/ 	.word	index@(.nv.constant0.loss_linear_batch_mse_derive_double)
        /*0078*/ 	.short	0x0380
        /*007a*/ 	.short	0x0018


	//----- nvinfo : EIATTR_SW_WAR
	.align		4
.L_733:
        /*007c*/ 	.byte	0x04, 0x36
        /*007e*/ 	.short	(.L_735 - .L_734)
.L_734:
        /*0080*/ 	.word	0x00000008
.L_735:


//--------------------- .nv.info.loss_linear_batch_mse_derive_float --------------------------
	.section	.nv.info.loss_linear_batch_mse_derive_float,"",@"SHT_CUDA_INFO"
	.sectionflags	@""
	.align	4


	//----- nvinfo : EIATTR_CUDA_API_VERSION
	.align		4
        /*0000*/ 	.byte	0x04, 0x37
        /*0002*/ 	.short	(.L_737 - .L_736)
.L_736:
        /*0004*/ 	.word	0x00000082


	//----- nvinfo : EIATTR_KPARAM_INFO
	.align		4
.L_737:
        /*0008*/ 	.byte	0x04, 0x17
        /*000a*/ 	.short	(.L_739 - .L_738)
.L_738:
        /*000c*/ 	.word	0x00000000
        /*0010*/ 	.short	0x0003
        /*0012*/ 	.short	0x0014
        /*0014*/ 	.byte	0x00, 0xf0, 0x11, 0x00


	//----- nvinfo : EIATTR_KPARAM_INFO
	.align		4
.L_739:
        /*0018*/ 	.byte	0x04, 0x17
        /*001a*/ 	.short	(.L_741 - .L_740)
.L_740:
        /*001c*/ 	.word	0x00000000
        /*0020*/ 	.short	0x0002
        /*0022*/ 	.short	0x0010
        /*0024*/ 	.byte	0x00, 0xf0, 0x11, 0x00


	//----- nvinfo : EIATTR_KPARAM_INFO
	.align		4
.L_741:
        /*0028*/ 	.byte	0x04, 0x17
        /*002a*/ 	.short	(.L_743 - .L_742)
.L_742:
        /*002c*/ 	.word	0x00000000
        /*0030*/ 	.short	0x0001
        /*0032*/ 	.short	0x0008
        /*0034*/ 	.byte	0x00, 0xf5, 0x21, 0x00


	//----- nvinfo : EIATTR_KPARAM_INFO
	.align		4
.L_743:
        /*0038*/ 	.byte	0x04, 0x17
        /*003a*/ 	.short	(.L_745 - .L_744)
.L_744:
        /*003c*/ 	.word	0x00000000
        /*0040*/ 	.short	0x0000
        /*0042*/ 	.short	0x0000
        /*0044*/ 	.byte	0x00, 0xf5, 0x21, 0x00


	//----- nvinfo : EIATTR_SPARSE_MMA_MASK
	.align		4
.L_745:
        /*0048*/ 	.byte	0x03, 0x50
        /*004a*/ 	.short	0x0000


	//----- nvinfo : EIATTR_MAXREG_COUNT
	.align		4
        /*004c*/ 	.byte	0x03, 0x1b
        /*004e*/ 	.short	0x00ff


	//----- nvinfo : EIATTR_MERCURY_ISA_VERSION
	.align		4
        /*0050*/ 	.byte	0x03, 0x5f
        /*0052*/ 	.short	0x0101


	//----- nvinfo : EIATTR_VRC_CTA_INIT_COUNT
	.align		4
        /*0054*/ 	.byte	0x02, 0x4a
	.zero		1
	.zero		1


	//----- nvinfo : EIATTR_EXIT_INSTR_OFFSETS
	.align		4
        /*0058*/ 	.byte	0x04, 0x1c
        /*005a*/ 	.short	(.L_747 - .L_746)


	//   ....[0]....
.L_746:
        /*005c*/ 	.word	0x000000e0


	//   ....[1]....
        /*0060*/ 	.word	0x000002d0


	//----- nvinfo : EIATTR_CRS_STACK_SIZE
	.align		4
.L_747:
        /*0064*/ 	.byte	0x04, 0x1e
        /*0066*/ 	.short	(.L_749 - .L_748)
.L_748:
        /*0068*/ 	.word	0x00000000


	//----- nvinfo : EIATTR_CBANK_PARAM_SIZE
	.align		4
.L_749:
        /*006c*/ 	.byte	0x03, 0x19
        /*006e*/ 	.short	0x0018


	//----- nvinfo : EIATTR_PARAM_CBANK
	.align		4
        /*0070*/ 	.byte	0x04, 0x0a
        /*0072*/ 	.short	(.L_751 - .L_750)
	.align		4
.L_750:
        /*0074*/ 	.word	index@(.nv.constant0.loss_linear_batch_mse_derive_float)
        /*0078*/ 	.short	0x0380
        /*007a*/ 	.short	0x0018


	//----- nvinfo : EIATTR_SW_WAR
	.align		4
.L_751:
        /*007c*/ 	.byte	0x04, 0x36
        /*007e*/ 	.short	(.L_753 - .L_752)
.L_752:
        /*0080*/ 	.word	0x00000008
.L_753:


//--------------------- .nv.info.loss_linear_batch_by_canonical_link_double --------------------------
	.section	.nv.info.loss_linear_batch_by_canonical_link_double,"",@"SHT_CUDA_INFO"
	.sectionflags	@""
	.align	4


	//----- nvinfo : EIATTR_CUDA_API_VERSION
	.align		4
        /*0000*/ 	.byte	0x04, 0x37
        /*0002*/ 	.short	(.L_755 - .L_754)
.L_754:
        /*0004*/ 	.word	0x00000082


	//----- nvinfo : EIATTR_KPARAM_INFO
	.align		4
.L_755:
        /*0008*/ 	.byte	0x04, 0x17
        /*000a*/ 	.short	(.L_757 - .L_756)
.L_756:
        /*000c*/ 	.word	0x00000000
        /*0010*/ 	.short	0x0003
        /*0012*/ 	.short	0x0014
        /*0014*/ 	.byte	0x00, 0xf0, 0x11, 0x00


	//----- nvinfo : EIATTR_KPARAM_INFO
	.align		4
.L_757:
        /*0018*/ 	.byte	0x04, 0x17
        /*001a*/ 	.short	(.L_759 - .L_758)
.L_758:
        /*001c*/ 	.word	0x00000000
        /*0020*/ 	.short	0x0002
        /*0022*/ 	.short	0x0010
        /*0024*/ 	.byte	0x00, 0xf0, 0x11, 0x00


	//----- nvinfo : EIATTR_KPARAM_INFO
	.align		4
.L_759:
        /*0028*/ 	.byte	0x04, 0x17
        /*002a*/ 	.short	(.L_761 - .L_760)
.L_760:
        /*002c*/ 	.word	0x00000000
        /*0030*/ 	.short	0x0001
        /*0032*/ 	.short	0x0008
        /*0034*/ 	.byte	0x00, 0xf5, 0x21, 0x00


	//----- nvinfo : EIATTR_KPARAM_INFO
	.align		4
.L_761:
        /*0038*/ 	.byte	0x04, 0x17
        /*003a*/ 	.short	(.L_763 - .L_762)
.L_762:
        /*003c*/ 	.word	0x00000000
        /*0040*/ 	.short	0x0000
        /*0042*/ 	.short	0x0000
        /*0044*/ 	.byte	0x00, 0xf5, 0x21, 0x00


	//----- nvinfo : EIATTR_SPARSE_MMA_MASK
	.align		4
.L_763:
        /*0048*/ 	.byte	0x03, 0x50
        /*004a*/ 	.short	0x0000


	//----- nvinfo : EIATTR_MAXREG_COUNT
	.align		4
        /*004c*/ 	.byte	0x03, 0x1b
        /*004e*/ 	.short	0x00ff


	//----- nvinfo : EIATTR_MERCURY_ISA_VERSION
	.align		4
        /*0050*/ 	.byte	0x03, 0x5f
        /*0052*/ 	.short	0x0101


	//----- nvinfo : EIATTR_VRC_CTA_INIT_COUNT
	.align		4
        /*0054*/ 	.byte	0x02, 0x4a
	.zero		1
	.zero		1


	//----- nvinfo : EIATTR_EXIT_INSTR_OFFSETS
	.align		4
        /*0058*/ 	.byte	0x04, 0x1c
        /*005a*/ 	.short	(.L_765 - .L_764)


	//   ....[0]....
.L_764:
        /*005c*/ 	.word	0x000000e0


	//   ....[1]....
        /*0060*/ 	.word	0x00000340


	//----- nvinfo : EIATTR_CRS_STACK_SIZE
	.align		4
.L_765:
        /*0064*/ 	.byte	0x04, 0x1e
        /*0066*/ 	.short	(.L_767 - .L_766)
.L_766:
        /*0068*/ 	.word	0x00000000


	//----- nvinfo : EIATTR_CBANK_PARAM_SIZE
	.align		4
.L_767:
        /*006c*/ 	.byte	0x03, 0x19
        /*006e*/ 	.short	0x0018


	//----- nvinfo : EIATTR_PARAM_CBANK
	.align		4
        /*0070*/ 	.byte	0x04, 0x0a
        /*0072*/ 	.short	(.L_769 - .L_768)
	.align		4
.L_768:
        /*0074*/ 	.word	index@(.nv.constant0.loss_linear_batch_by_canonical_link_double)
        /*0078*/ 	.short	0x0380
        /*007a*/ 	.short	0x0018


	//----- nvinfo : EIATTR_SW_WAR
	.align		4
.L_769:
        /*007c*/ 	.byte	0x04, 0x36
        /*007e*/ 	.short	(.L_771 - .L_770)
.L_770:
        /*0080*/ 	.word	0x00000008
.L_771:


//--------------------- .nv.info.loss_linear_batch_by_canonical_link_float --------------------------
	.section	.nv.info.loss_linear_batch_by_canonical_link_float,"",@"SHT_CUDA_INFO"
	.sectionflags	@""
	.align	4


	//----- nvinfo : EIATTR_CUDA_API_VERSION
	.align		4
        /*0000*/ 	.byte	0x04, 0x37
        /*0002*/ 	.short	(.L_773 - .L_772)
.L_772:
        /*0004*/ 	.word	0x00000082


	//----- nvinfo : EIATTR_KPARAM_INFO
	.align		4
.L_773:
        /*0008*/ 	.byte	0x04, 0x17
        /*000a*/ 	.short	(.L_775 - .L_774)
.L_774:
        /*000c*/ 	.word	0x00000000
        /*0010*/ 	.short	0x0003
        /*0012*/ 	.short	0x0014
        /*0014*/ 	.byte	0x00, 0xf0, 0x11, 0x00


	//----- nvinfo : EIATTR_KPARAM_INFO
	.align		4
.L_775:
        /*0018*/ 	.byte	0x04, 0x17
        /*001a*/ 	.short	(.L_777 - .L_776)
.L_776:
        /*001c*/ 	.word	0x00000000
        /*0020*/ 	.short	0x0002
        /*0022*/ 	.short	0x0010
        /*0024*/ 	.byte	0x00, 0xf0, 0x11, 0x00


	//----- nvinfo : EIATTR_KPARAM_INFO
	.align		4
.L_777:
        /*0028*/ 	.byte	0x04, 0x17
        /*002a*/ 	.short	(.L_779 - .L_778)
.L_778:
        /*002c*/ 	.word	0x00000000
        /*0030*/ 	.short	0x0001
        /*0032*/ 	.short	0x0008
        /*0034*/ 	.byte	0x00, 0xf5, 0x21, 0x00


	//----- nvinfo : EIATTR_KPARAM_INFO
	.align		4
.L_779:
        /*0038*/ 	.byte	0x04, 0x17
        /*003a*/ 	.short	(.L_781 - .L_780)
.L_780:
        /*003c*/ 	.word	0x00000000
        /*0040*/ 	.short	0x0000
        /*0042*/ 	.short	0x0000
        /*0044*/ 	.byte	0x00, 0xf5, 0x21, 0x00


	//----- nvinfo : EIATTR_SPARSE_MMA_MASK
	.align		4
.L_781:
        /*0048*/ 	.byte	0x03, 0x50
        /*004a*/ 	.short	0x0000


	//----- nvinfo : EIATTR_MAXREG_COUNT
	.align		4
        /*004c*/ 	.byte	0x03, 0x1b
        /*004e*/ 	.short	0x00ff


	//----- nvinfo : EIATTR_MERCURY_ISA_VERSION
	.align		4
        /*0050*/ 	.byte	0x03, 0x5f
        /*0052*/ 	.short	0x0101


	//----- nvinfo : EIATTR_VRC_CTA_INIT_COUNT
	.align		4
        /*0054*/ 	.byte	0x02, 0x4a
	.zero		1
	.zero		1


	//----- nvinfo : EIATTR_EXIT_INSTR_OFFSETS
	.align		4
        /*0058*/ 	.byte	0x04, 0x1c
        /*005a*/ 	.short	(.L_783 - .L_782)


	//   ....[0]....
.L_782:
        /*005c*/ 	.word	0x000000e0


	//   ....[1]....
        /*0060*/ 	.word	0x000002d0


	//----- nvinfo : EIATTR_CRS_STACK_SIZE
	.align		4
.L_783:
        /*0064*/ 	.byte	0x04, 0x1e
        /*0066*/ 	.short	(.L_785 - .L_784)
.L_784:
        /*0068*/ 	.word	0x00000000


	//----- nvinfo : EIATTR_CBANK_PARAM_SIZE
	.align		4
.L_785:
        /*006c*/ 	.byte	0x03, 0x19
        /*006e*/ 	.short	0x0018


	//----- nvinfo : EIATTR_PARAM_CBANK
	.align		4
        /*0070*/ 	.byte	0x04, 0x0a
        /*0072*/ 	.short	(.L_787 - .L_786)
	.align		4
.L_786:
        /*0074*/ 	.word	index@(.nv.constant0.loss_linear_batch_by_canonical_link_float)
        /*0078*/ 	.short	0x0380
        /*007a*/ 	.short	0x0018


	//----- nvinfo : EIATTR_SW_WAR
	.align		4
.L_787:
        /*007c*/ 	.byte	0x04, 0x36
        /*007e*/ 	.short	(.L_789 - .L_788)
.L_788:
        /*0080*/ 	.word	0x00000008
.L_789:


//--------------------- .nv.info.linear_gradient_batch_double --------------------------
	.section	.nv.info.linear_gradient_batch_double,"",@"SHT_CUDA_INFO"
	.sectionflags	@""
	.align	4


	//----- nvinfo : EIATTR_CUDA_API_VERSION
	.align		4
        /*0000*/ 	.byte	0x04, 0x37
        /*0002*/ 	.short	(.L_791 - .L_790)
.L_790:
        /*0004*/ 	.word	0x00000082


	//----- nvinfo : EIATTR_KPARAM_INFO
	.align		4
.L_791:
        /*0008*/ 	.byte	0x04, 0x17
        /*000a*/ 	.short	(.L_793 - .L_792)
.L_792:
        /*000c*/ 	.word	0x00000000
        /*0010*/ 	.short	0x0006
        /*0012*/ 	.short	0x0030
        /*0014*/ 	.byte	0x00, 0xf0, 0x21, 0x00


	//----- nvinfo : EIATTR_KPARAM_INFO
	.align		4
.L_793:
        /*0018*/ 	.byte	0x04, 0x17
        /*001a*/ 	.short	(.L_795 - .L_794)
.L_794:
        /*001c*/ 	.word	0x00000000
        /*0020*/ 	.short	0x0005
        /*0022*/ 	.short	0x0028
        /*0024*/ 	.byte	0x00, 0xf0, 0x21, 0x00


	//----- nvinfo : EIATTR_KPARAM_INFO
	.align		4
.L_795:
        /*0028*/ 	.byte	0x04, 0x17
        /*002a*/ 	.short	(.L_797 - .L_796)
.L_796:
        /*002c*/ 	.word	0x00000000
        /*0030*/ 	.short	0x0004
        /*0032*/ 	.short	0x0020
        /*0034*/ 	.byte	0x00, 0xf0, 0x21, 0x00


	//----- nvinfo : EIATTR_KPARAM_INFO
	.align		4
.L_797:
        /*0038*/ 	.byte	0x04, 0x17
        /*003a*/ 	.short	(.L_799 - .L_798)
.L_798:
        /*003c*/ 	.word	0x00000000
        /*0040*/ 	.short	0x0003
        /*0042*/ 	.short	0x0018
        /*0044*/ 	.byte	0x00, 0xf0, 0x21, 0x00


	//----- nvinfo : EIATTR_KPARAM_INFO
	.align		4
.L_799:
        /*0048*/ 	.byte	0x04, 0x17
        /*004a*/ 	.short	(.L_801 - .L_800)
.L_800:
        /*004c*/ 	.word	0x00000000
        /*0050*/ 	.short	0x0002
        /*0052*/ 	.short	0x0010
        /*0054*/ 	.byte	0x00, 0xf5, 0x21, 0x00


	//----- nvinfo : EIATTR_KPARAM_INFO
	.align		4
.L_801:
        /*0058*/ 	.byte	0x04, 0x17
        /*005a*/ 	.short	(.L_803 - .L_802)
.L_802:
        /*005c*/ 	.word	0x00000000
        /*0060*/ 	.short	0x0001
        /*0062*/ 	.short	0x0008
        /*0064*/ 	.byte	0x00, 0xf5, 0x21, 0x00


	//----- nvinfo : EIATTR_KPARAM_INFO
	.align		4
.L_803:
        /*0068*/ 	.byte	0x04, 0x17
        /*006a*/ 	.short	(.L_805 - .L_804)
.L_804:
        /*006c*/ 	.word	0x00000000
        /*0070*/ 	.short	0x0000
        /*0072*/ 	.short	0x0000
        /*0074*/ 	.byte	0x00, 0xf5, 0x21, 0x00


	//----- nvinfo : EIATTR_SPARSE_MMA_MASK
	.align		4
.L_805:
        /*0078*/ 	.byte	0x03, 0x50
        /*007a*/ 	.short	0x0000


	//----- nvinfo : EIATTR_MAXREG_COUNT
	.align		4
        /*007c*/ 	.byte	0x03, 0x1b
        /*007e*/ 	.short	0x00ff


	//----- nvinfo : EIATTR_NUM_BARRIERS
	.align		4
        /*0080*/ 	.byte	0x02, 0x4c
        /*0082*/ 	.byte	0x01
	.zero		1


	//----- nvinfo : EIATTR_MERCURY_ISA_VERSION
	.align		4
        /*0084*/ 	.byte	0x03, 0x5f
        /*0086*/ 	.short	0x0101


	//----- nvinfo : EIATTR_COOP_GROUP_MASK_REGIDS
	.align		4
        /*0088*/ 	.byte	0x04, 0x29
        /*008a*/ 	.short	(.L_807 - .L_806)


	//   ....[0]....
.L_806:
        /*008c*/ 	.word	0xffffffff


	//   ....[1]....
        /*0090*/ 	.word	0xffffffff


	//   ....[2]....
        /*0094*/ 	.word	0xffffffff


	//   ....[3]....
        /*0098*/ 	.word	0xffffffff


	//   ....[4]....
        /*009c*/ 	.word	0xffffffff


	//   ....[5]....
        /*00a0*/ 	.word	0xffffffff


	//   ....[6]....
        /*00a4*/ 	.word	0xffffffff


	//   ....[7]....
        /*00a8*/ 	.word	0xffffffff


	//   ....[8]....
        /*00ac*/ 	.word	0xffffffff


	//   ....[9]....
        /*00b0*/ 	.word	0xffffffff


	//   ....[10]....
        /*00b4*/ 	.word	0xffffffff


	//   ....[11]....
        /*00b8*/ 	.word	0xffffffff


	//   ....[12]....
        /*00bc*/ 	.word	0xffffffff


	//   ....[13]....
        /*00c0*/ 	.word	0xffffffff


	//   ....[14]....
        /*00c4*/ 	.word	0xffffffff


	//   ....[15]....
        /*00c8*/ 	.word	0xffffffff


	//   ....[16]....
        /*00cc*/ 	.word	0xffffffff


	//   ....[17]....
        /*00d0*/ 	.word	0xffffffff


	//   ....[18]....
        /*00d4*/ 	.word	0xffffffff


	//   ....[19]....
        /*00d8*/ 	.word	0xffffffff


	//----- nvinfo : EIATTR_COOP_GROUP_INSTR_OFFSETS
	.align		4
.L_807:
        /*00dc*/ 	.byte	0x04, 0x28
        /*00de*/ 	.short	(.L_809 - .L_808)


	//   ....[0]....
.L_808:
        /*00e0*/ 	.word	0x000004f0


	//   ....[1]....
        /*00e4*/ 	.word	0x00000520


	//   ....[2]....
        /*00e8*/ 	.word	0x00000540


	//   ....[3]....
        /*00ec*/ 	.word	0x00000550


	//   ....[4]....
        /*00f0*/ 	.word	0x00000590


	//   ....[5]....
        /*00f4*/ 	.word	0x000005a0


	//   ....[6]....
        /*00f8*/ 	.word	0x000005d0


	//   ....[7]....
        /*00fc*/ 	.word	0x000005e0


	//   ....[8]....
        /*0100*/ 	.word	0x00000600


	//   ....[9]....
        /*0104*/ 	.word	0x00000610


	//   ....[10]....
        /*0108*/ 	.word	0x00000680


	//   ....[11]....
        /*010c*/ 	.word	0x00000690


	//   ....[12]....
        /*0110*/ 	.word	0x000006b0


	//   ....[13]....
        /*0114*/ 	.word	0x000006c0


	//   ....[14]....
        /*0118*/ 	.word	0x000006e0


	//   ....[15]....
        /*011c*/ 	.word	0x000006f0


	//   ....[16]....
        /*0120*/ 	.word	0x00000710


	//   ....[17]....
        /*0124*/ 	.word	0x00000720


	//   ....[18]....
        /*0128*/ 	.word	0x00000740


	//   ....[19]....
        /*012c*/ 	.word	0x00000750


	//----- nvinfo : EIATTR_VRC_CTA_INIT_COUNT
	.align		4
.L_809:
        /*0130*/ 	.byte	0x02, 0x4a
	.zero		1
	.zero		1


	//----- nvinfo : EIATTR_EXIT_INSTR_OFFSETS
	.align		4
        /*0134*/ 	.byte	0x04, 0x1c
        /*0136*/ 	.short	(.L_811 - .L_810)


	//   ....[0]....
.L_810:
        /*0138*/ 	.word	0x00000050


	//   ....[1]....
        /*013c*/ 	.word	0x00000650


	//   ....[2]....
        /*0140*/ 	.word	0x00000760


	//   ....[3]....
        /*0144*/ 	.word	0x000007e0


	//----- nvinfo : EIATTR_CRS_STACK_SIZE
	.align		4
.L_811:
        /*0148*/ 	.byte	0x04, 0x1e
        /*014a*/ 	.short	(.L_813 - .L_812)
.L_812:
        /*014c*/ 	.word	0x00000000


	//----- nvinfo : EIATTR_CBANK_PARAM_SIZE
	.align		4
.L_813:
        /*0150*/ 	.byte	0x03, 0x19
        /*0152*/ 	.short	0x0038


	//----- nvinfo : EIATTR_PARAM_CBANK
	.align		4
        /*0154*/ 	.byte	0x04, 0x0a
        /*0156*/ 	.short	(.L_815 - .L_814)
	.align		4
.L_814:
        /*0158*/ 	.word	index@(.nv.constant0.linear_gradient_batch_double)
        /*015c*/ 	.short	0x0380
        /*015e*/ 	.short	0x0038


	//----- nvinfo : EIATTR_SW_WAR
	.align		4
.L_815:
        /*0160*/ 	.byte	0x04, 0x36
        /*0162*/ 	.short	(.L_817 - .L_816)
.L_816:
        /*0164*/ 	.word	0x00000008
.L_817:


//--------------------- .nv.info.linear_gradient_batch_float --------------------------
	.section	.nv.info.linear_gradient_batch_float,"",@"SHT_CUDA_INFO"
	.sectionflags	@""
	.align	4


	//----- nvinfo : EIATTR_CUDA_API_VERSION
	.align		4
        /*0000*/ 	.byte	0x04, 0x37
        /*0002*/ 	.short	(.L_819 - .L_818)
.L_818:
        /*0004*/ 	.word	0x00000082


	//----- nvinfo : EIATTR_KPARAM_INFO
	.align		4
.L_819:
        /*0008*/ 	.byte	0x04, 0x17
        /*000a*/ 	.short	(.L_821 - .L_820)
.L_820:
        /*000c*/ 	.word	0x00000000
        /*0010*/ 	.short	0x0006
        /*0012*/ 	.short	0x0030
        /*0014*/ 	.byte	0x00, 0xf0, 0x21, 0x00


	//----- nvinfo : EIATTR_KPARAM_INFO
	.align		4
.L_821:
        /*0018*/ 	.byte	0x04, 0x17
        /*001a*/ 	.short	(.L_823 - .L_822)
.L_822:
        /*001c*/ 	.word	0x00000000
        /*0020*/ 	.short	0x0005
        /*0022*/ 	.short	0x0028
        /*0024*/ 	.byte	0x00, 0xf0, 0x21, 0x00


	//----- nvinfo : EIATTR_KPARAM_INFO
	.align		4
.L_823:
        /*0028*/ 	.byte	0x04, 0x17
        /*002a*/ 	.short	(.L_825 - .L_824)
.L_824:
        /*002c*/ 	.word	0x00000000
        /*0030*/ 	.short	0x0004
        /*0032*/ 	.short	0x0020
        /*0034*/ 	.byte	0x00, 0xf0, 0x21, 0x00


	//----- nvinfo : EIATTR_KPARAM_INFO
	.align		4
.L_825:
        /*0038*/ 	.byte	0x04, 0x17
        /*003a*/ 	.short	(.L_827 - .L_826)
.L_826:
        /*003c*/ 	.word	0x00000000
        /*0040*/ 	.short	0x0003
        /*0042*/ 	.short	0x0018
        /*0044*/ 	.byte	0x00, 0xf0, 0x21, 0x00


	//----- nvinfo : EIATTR_KPARAM_INFO
	.align		4
.L_827:
        /*0048*/ 	.byte	0x04, 0x17
        /*004a*/ 	.short	(.L_829 - .L_828)
.L_828:
        /*004c*/ 	.word	0x00000000
        /*0050*/ 	.short	0x0002
        /*0052*/ 	.short	0x0010
        /*0054*/ 	.byte	0x00, 0xf5, 0x21, 0x00


	//----- nvinfo : EIATTR_KPARAM_INFO
	.align		4
.L_829:
        /*0058*/ 	.byte	0x04, 0x17
        /*005a*/ 	.short	(.L_831 - .L_830)
.L_830:
        /*005c*/ 	.word	0x00000000
        /*0060*/ 	.short	0x0001
        /*0062*/ 	.short	0x0008
        /*0064*/ 	.byte	0x00, 0xf5, 0x21, 0x00


	//----- nvinfo : EIATTR_KPARAM_INFO
	.align		4
.L_831:
        /*0068*/ 	.byte	0x04, 0x17
        /*006a*/ 	.short	(.L_833 - .L_832)
.L_832:
        /*006c*/ 	.word	0x00000000
        /*0070*/ 	.short	0x0000
        /*0072*/ 	.short	0x0000
        /*0074*/ 	.byte	0x00, 0xf5, 0x21, 0x00


	//----- nvinfo : EIATTR_SPARSE_MMA_MASK
	.align		4
.L_833:
        /*0078*/ 	.byte	0x03, 0x50
        /*007a*/ 	.short	0x0000


	//----- nvinfo : EIATTR_MAXREG_COUNT
	.align		4
        /*007c*/ 	.byte	0x03, 0x1b
        /*007e*/ 	.short	0x00ff


	//----- nvinfo : EIATTR_NUM_BARRIERS
	.align		4
        /*0080*/ 	.byte	0x02, 0x4c
        /*0082*/ 	.byte	0x01
	.zero		1


	//----- nvinfo : EIATTR_MERCURY_ISA_VERSION
	.align		4
        /*0084*/ 	.byte	0x03, 0x5f
        /*0086*/ 	.short	0x0101


	//----- nvinfo : EIATTR_COOP_GROUP_MASK_REGIDS
	.align		4
        /*0088*/ 	.byte	0x04, 0x29
        /*008a*/ 	.short	(.L_835 - .L_834)


	//   ....[0]....
.L_834:
        /*008c*/ 	.word	0xffffffff


	//   ....[1]....
        /*0090*/ 	.word	0xffffffff


	//   ....[2]....
        /*0094*/ 	.word	0xffffffff


	//   ....[3]....
        /*0098*/ 	.word	0xffffffff


	//   ....[4]....
        /*009c*/ 	.word	0xffffffff


	//   ....[5]....
        /*00a0*/ 	.word	0xffffffff


	//   ....[6]....
        /*00a4*/ 	.word	0xffffffff


	//   ....[7]....
        /*00a8*/ 	.word	0xffffffff


	//   ....[8]....
        /*00ac*/ 	.word	0xffffffff


	//   ....[9]....
        /*00b0*/ 	.word	0xffffffff


	//----- nvinfo : EIATTR_COOP_GROUP_INSTR_OFFSETS
	.align		4
.L_835:
        /*00b4*/ 	.byte	0x04, 0x28
        /*00b6*/ 	.short	(.L_837 - .L_836)


	//   ....[0]....
.L_836:
        /*00b8*/ 	.word	0x00000510


	//   ....[1]....
        /*00bc*/ 	.word	0x00000560


	//   ....[2]....
        /*00c0*/ 	.word	0x00000580


	//   ....[3]....
        /*00c4*/ 	.word	0x000005a0


	//   ....[4]....
        /*00c8*/ 	.word	0x000005d0


	//   ....[5]....
        /*00cc*/ 	.word	0x00000650


	//   ....[6]....
        /*00d0*/ 	.word	0x00000670


	//   ....[7]....
        /*00d4*/ 	.word	0x00000690


	//   ....[8]....
        /*00d8*/ 	.word	0x000006b0


	//   ....[9]....
        /*00dc*/ 	.word	0x000006d0


	//----- nvinfo : EIATTR_VRC_CTA_INIT_COUNT
	.align		4
.L_837:
        /*00e0*/ 	.byte	0x02, 0x4a
	.zero		1
	.zero		1


	//----- nvinfo : EIATTR_EXIT_INSTR_OFFSETS
	.align		4
        /*00e4*/ 	.byte	0x04, 0x1c
        /*00e6*/ 	.short	(.L_839 - .L_838)


	//   ....[0]....
.L_838:
        /*00e8*/ 	.word	0x00000050


	//   ....[1]....
        /*00ec*/ 	.word	0x00000620


	//   ....[2]....
        /*00f0*/ 	.word	0x000006e0


	//   ....[3]....
        /*00f4*/ 	.word	0x00000760


	//----- nvinfo : EIATTR_CRS_STACK_SIZE
	.align		4
.L_839:
        /*00f8*/ 	.byte	0x04, 0x1e
        /*00fa*/ 	.short	(.L_841 - .L_840)
.L_840:
        /*00fc*/ 	.word	0x00000000


	//----- nvinfo : EIATTR_CBANK_PARAM_SIZE
	.align		4
.L_841:
        /*0100*/ 	.byte	0x03, 0x19
        /*0102*/ 	.short	0x0038


	//----- nvinfo : EIATTR_PARAM_CBANK
	.align		4
        /*0104*/ 	.byte	0x04, 0x0a
        /*0106*/ 	.short	(.L_843 - .L_842)
	.align		4
.L_842:
        /*0108*/ 	.word	index@(.nv.constant0.linear_gradient_batch_float)
        /*010c*/ 	.short	0x0380
        /*010e*/ 	.short	0x0038


	//----- nvinfo : EIATTR_SW_WAR
	.align		4
.L_843:
        /*0110*/ 	.byte	0x04, 0x36
        /*0112*/ 	.short	(.L_845 - .L_844)
.L_844:
        /*0114*/ 	.word	0x00000008
.L_845:


//--------------------- .nv.info.backward_linear_batch_double --------------------------
	.section	.nv.info.backward_linear_batch_double,"",@"SHT_CUDA_INFO"
	.sectionflags	@""
	.align	4


	//----- nvinfo : EIATTR_CUDA_API_VERSION
	.align		4
        /*0000*/ 	.byte	0x04, 0x37
        /*0002*/ 	.short	(.L_847 - .L_846)
.L_846:
        /*0004*/ 	.word	0x00000082


	//----- nvinfo : EIATTR_KPARAM_INFO
	.align		4
.L_847:
        /*0008*/ 	.byte	0x04, 0x17
        /*000a*/ 	.short	(.L_849 - .L_848)
.L_848:
        /*000c*/ 	.word	0x00000000
        /*0010*/ 	.short	0x0005
        /*0012*/ 	.short	0x0028
        /*0014*/ 	.byte	0x00, 0xf0, 0x21, 0x00


	//----- nvinfo : EIATTR_KPARAM_INFO
	.align		4
.L_849:
        /*0018*/ 	.byte	0x04, 0x17
        /*001a*/ 	.short	(.L_851 - .L_850)
.L_850:
        /*001c*/ 	.word	0x00000000
        /*0020*/ 	.short	0x0004
        /*0022*/ 	.short	0x0020
        /*0024*/ 	.byte	0x00, 0xf0, 0x21, 0x00


	//----- nvinfo : EIATTR_KPARAM_INFO
	.align		4
.L_851:
        /*0028*/ 	.byte	0x04, 0x17
        /*002a*/ 	.short	(.L_853 - .L_852)
.L_852:
        /*002c*/ 	.word	0x00000000
        /*0030*/ 	.short	0x0003
        /*0032*/ 	.short	0x0018
        /*0034*/ 	.byte	0x00, 0xf0, 0x21, 0x00


	//----- nvinfo : EIATTR_KPARAM_INFO
	.align		4
.L_853:
        /*0038*/ 	.byte	0x04, 0x17
        /*003a*/ 	.short	(.L_855 - .L_854)
.L_854:
        /*003c*/ 	.word	0x00000000
        /*0040*/ 	.short	0x0002
        /*0042*/ 	.short	0x0010
        /*0044*/ 	.byte	0x00, 0xf5, 0x21, 0x00


	//----- nvinfo : EIATTR_KPARAM_INFO
	.align		4
.L_855:
        /*0048*/ 	.byte	0x04, 0x17
        /*004a*/ 	.short	(.L_857 - .L_856)
.L_856:
        /*004c*/ 	.word	0x00000000
        /*0050*/ 	.short	0x0001
        /*0052*/ 	.short	0x0008
        /*0054*/ 	.byte	0x00, 0xf5, 0x21, 0x00


	//----- nvinfo : EIATTR_KPARAM_INFO
	.align		4
.L_857:
        /*0058*/ 	.byte	0x04, 0x17
        /*005a*/ 	.short	(.L_859 - .L_858)
.L_858:
        /*005c*/ 	.word	0x00000000
        /*0060*/ 	.short	0x0000
        /*0062*/ 	.short	0x0000
        /*0064*/ 	.byte	0x00, 0xf5, 0x21, 0x00


	//----- nvinfo : EIATTR_SPARSE_MMA_MASK
	.align		4
.L_859:
        /*0068*/ 	.byte	0x03, 0x50
        /*006a*/ 	.short	0x0000


	//----- nvinfo : EIATTR_MAXREG_COUNT
	.align		4
        /*006c*/ 	.byte	0x03, 0x1b
        /*006e*/ 	.short	0x00ff


	//----- nvinfo : EIATTR_NUM_BARRIERS
	.align		4
        /*0070*/ 	.byte	0x02, 0x4c
        /*0072*/ 	.byte	0x01
	.zero		1


	//----- nvinfo : EIATTR_MERCURY_ISA_VERSION
	.align		4
        /*0074*/ 	.byte	0x03, 0x5f
        /*0076*/ 	.short	0x0101


	//----- nvinfo : EIATTR_COOP_GROUP_MASK_REGIDS
	.align		4
        /*0078*/ 	.byte	0x04, 0x29
        /*007a*/ 	.short	(.L_861 - .L_860)


	//   ....[0]....
.L_860:
        /*007c*/ 	.word	0xffffffff


	//   ....[1]....
        /*0080*/ 	.word	0xffffffff


	//   ....[2]....
        /*0084*/ 	.word	0xffffffff


	//   ....[3]....
        /*0088*/ 	.word	0xffffffff


	//   ....[4]....
        /*008c*/ 	.word	0xffffffff


	//   ....[5]....
        /*0090*/ 	.word	0xffffffff


	//   ....[6]....
        /*0094*/ 	.word	0xffffffff


	//   ....[7]....
        /*0098*/ 	.word	0xffffffff


	//   ....[8]....
        /*009c*/ 	.word	0xffffffff


	//   ....[9]....
        /*00a0*/ 	.word	0xffffffff


	//   ....[10]....
        /*00a4*/ 	.word	0xffffffff


	//   ....[11]....
        /*00a8*/ 	.word	0xffffffff


	//   ....[12]....
        /*00ac*/ 	.word	0xffffffff


	//   ....[13]....
        /*00b0*/ 	.word	0xffffffff


	//   ....[14]....
        /*00b4*/ 	.word	0xffffffff


	//   ....[15]....
        /*00b8*/ 	.word	0xffffffff


	//   ....[16]....
        /*00bc*/ 	.word	0xffffffff


	//   ....[17]....
        /*00c0*/ 	.word	0xffffffff


	//   ....[18]....
        /*00c4*/ 	.word	0xffffffff


	//   ....[19]....
        /*00c8*/ 	.word	0xffffffff


	//----- nvinfo : EIATTR_COOP_GROUP_INSTR_OFFSETS
	.align		4
.L_861:
        /*00cc*/ 	.byte	0x04, 0x28
        /*00ce*/ 	.short	(.L_863 - .L_862)


	//   ....[0]....
.L_862:
        /*00d0*/ 	.word	0x00000530


	//   ....[1]....
        /*00d4*/ 	.word	0x00000560


	//   ....[2]....
        /*00d8*/ 	.word	0x000005a0


	//   ....[3]....
        /*00dc*/ 	.word	0x000005b0


	//   ....[4]....
        /*00e0*/ 	.word	0x000005e0


	//   ....[5]....
        /*00e4*/ 	.word	0x000005f0


	//   ....[6]....
        /*00e8*/ 	.word	0x00000610


	//   ....[7]....
        /*00ec*/ 	.word	0x00000620


	//   ....[8]....
        /*00f0*/ 	.word	0x00000640


	//   ....[9]....
        /*00f4*/ 	.word	0x00000650


	//   ....[10]....
        /*00f8*/ 	.word	0x000006c0


	//   ....[11]....
        /*00fc*/ 	.word	0x000006d0


	//   ....[12]....
        /*0100*/ 	.word	0x000006f0


	//   ....[13]....
        /*0104*/ 	.word	0x00000700


	//   ....[14]....
        /*0108*/ 	.word	0x00000720


	//   ....[15]....
        /*010c*/ 	.word	0x00000730


	//   ....[16]....
        /*0110*/ 	.word	0x00000750


	//   ....[17]....
        /*0114*/ 	.word	0x00000760


	//   ....[18]....
        /*0118*/ 	.word	0x00000780


	//   ....[19]....
        /*011c*/ 	.word	0x00000790


	//----- nvinfo : EIATTR_VRC_CTA_INIT_COUNT
	.align		4
.L_863:
        /*0120*/ 	.byte	0x02, 0x4a
	.zero		1
	.zero		1


	//----- nvinfo : EIATTR_EXIT_INSTR_OFFSETS
	.align		4
        /*0124*/ 	.byte	0x04, 0x1c
        /*0126*/ 	.short	(.L_865 - .L_864)


	//   ....[0]....
.L_864:
        /*0128*/ 	.word	0x000000a0


	//   ....[1]....
        /*012c*/ 	.word	0x00000690


	//   ....[2]....
        /*0130*/ 	.word	0x000007a0


	//   ....[3]....
        /*0134*/ 	.word	0x00000820


	//----- nvinfo : EIATTR_CRS_STACK_SIZE
	.align		4
.L_865:
        /*0138*/ 	.byte	0x04, 0x1e
        /*013a*/ 	.short	(.L_867 - .L_866)
.L_866:
        /*013c*/ 	.word	0x00000000


	//----- nvinfo : EIATTR_CBANK_PARAM_SIZE
	.align		4
.L_867:
        /*0140*/ 	.byte	0x03, 0x19
        /*0142*/ 	.short	0x0030


	//----- nvinfo : EIATTR_PARAM_CBANK
	.align		4
        /*0144*/ 	.byte	0x04, 0x0a
        /*0146*/ 	.short	(.L_869 - .L_868)
	.align		4
.L_868:
        /*0148*/ 	.word	index@(.nv.constant0.backward_linear_batch_double)
        /*014c*/ 	.short	0x0380
        /*014e*/ 	.short	0x0030


	//----- nvinfo : EIATTR_SW_WAR
	.align		4
.L_869:
        /*0150*/ 	.byte	0x04, 0x36
        /*0152*/ 	.short	(.L_871 - .L_870)
.L_870:
        /*0154*/ 	.word	0x00000008
.L_871:


//--------------------- .nv.info.backward_linear_batch_float --------------------------
	.section	.nv.info.backward_linear_batch_float,"",@"SHT_CUDA_INFO"
	.sectionflags	@""
	.align	4


	//----- nvinfo : EIATTR_CUDA_API_VERSION
	.align		4
        /*0000*/ 	.byte	0x04, 0x37
        /*0002*/ 	.short	(.L_873 - .L_872)
.L_872:
        /*0004*/ 	.word	0x00000082


	//----- nvinfo : EIATTR_KPARAM_INFO
	.align		4
.L_873:
        /*0008*/ 	.byte	0x04, 0x17
        /*000a*/ 	.short	(.L_875 - .L_874)
.L_874:
        /*000c*/ 	.word	0x00000000
        /*0010*/ 	.short	0x0005
        /*0012*/ 	.short	0x0028
        /*0014*/ 	.byte	0x00, 0xf0, 0x21, 0x00


	//----- nvinfo : EIATTR_KPARAM_INFO
	.align		4
.L_875:
        /*0018*/ 	.byte	0x04, 0x17
        /*001a*/ 	.short	(.L_877 - .L_876)
.L_876:
        /*001c*/ 	.word	0x00000000
        /*0020*/ 	.short	0x0004
        /*0022*/ 	.short	0x0020
        /*0024*/ 	.byte	0x00, 0xf0, 0x21, 0x00


	//----- nvinfo : EIATTR_KPARAM_INFO
	.align		4
.L_877:
        /*0028*/ 	.byte	0x04, 0x17
        /*002a*/ 	.short	(.L_879 - .L_878)
.L_878:
        /*002c*/ 	.word	0x00000000
        /*0030*/ 	.short	0x0003
        /*0032*/ 	.short	0x0018
        /*0034*/ 	.byte	0x00, 0xf0, 0x21, 0x00


	//----- nvinfo : EIATTR_KPARAM_INFO
	.align		4
.L_879:
        /*0038*/ 	.byte	0x04, 0x17
        /*003a*/ 	.short	(.L_881 - .L_880)
.L_880:
        /*003c*/ 	.word	0x00000000
        /*0040*/ 	.short	0x0002
        /*0042*/ 	.short	0x0010
        /*0044*/ 	.byte	0x00, 0xf5, 0x21, 0x00


	//----- nvinfo : EIATTR_KPARAM_INFO
	.align		4
.L_881:
        /*0048*/ 	.byte	0x04, 0x17
        /*004a*/ 	.short	(.L_883 - .L_882)
.L_882:
        /*004c*/ 	.word	0x00000000
        /*0050*/ 	.short	0x0001
        /*0052*/ 	.short	0x0008
        /*0054*/ 	.byte	0x00, 0xf5, 0x21, 0x00


	//----- nvinfo : EIATTR_KPARAM_INFO
	.align		4
.L_883:
        /*0058*/ 	.byte	0x04, 0x17
        /*005a*/ 	.short	(.L_885 - .L_884)
.L_884:
        /*005c*/ 	.word	0x00000000
        /*0060*/ 	.short	0x0000
        /*0062*/ 	.short	0x0000
        /*0064*/ 	.byte	0x00, 0xf5, 0x21, 0x00


	//----- nvinfo : EIATTR_SPARSE_MMA_MASK
	.align		4
.L_885:
        /*0068*/ 	.byte	0x03, 0x50
        /*006a*/ 	.short	0x0000


	//----- nvinfo : EIATTR_MAXREG_COUNT
	.align		4
        /*006c*/ 	.byte	0x03, 0x1b
        /*006e*/ 	.short	0x00ff


	//----- nvinfo : EIATTR_NUM_BARRIERS
	.align		4
        /*0070*/ 	.byte	0x02, 0x4c
        /*0072*/ 	.byte	0x01
	.zero		1


	//----- nvinfo : EIATTR_MERCURY_ISA_VERSION
	.align		4
        /*0074*/ 	.byte	0x03, 0x5f
        /*0076*/ 	.short	0x0101


	//----- nvinfo : EIATTR_COOP_GROUP_MASK_REGIDS
	.align		4
        /*0078*/ 	.byte	0x04, 0x29
        /*007a*/ 	.short	(.L_887 - .L_886)


	//   ....[0]....
.L_886:
        /*007c*/ 	.word	0xffffffff


	//   ....[1]....
        /*0080*/ 	.word	0xffffffff


	//   ....[2]....
        /*0084*/ 	.word	0xffffffff


	//   ....[3]....
        /*0088*/ 	.word	0xffffffff


	//   ....[4]....
        /*008c*/ 	.word	0xffffffff


	//   ....[5]....
        /*0090*/ 	.word	0xffffffff


	//   ....[6]....
        /*0094*/ 	.word	0xffffffff


	//   ....[7]....
        /*0098*/ 	.word	0xffffffff


	//   ....[8]....
        /*009c*/ 	.word	0xffffffff


	//   ....[9]....
        /*00a0*/ 	.word	0xffffffff


	//----- nvinfo : EIATTR_COOP_GROUP_INSTR_OFFSETS
	.align		4
.L_887:
        /*00a4*/ 	.byte	0x04, 0x28
        /*00a6*/ 	.short	(.L_889 - .L_888)


	//   ....[0]....
.L_888:
        /*00a8*/ 	.word	0x00000530


	//   ....[1]....
        /*00ac*/ 	.word	0x00000580


	//   ....[2]....
        /*00b0*/ 	.word	0x000005a0


	//   ....[3]....
        /*00b4*/ 	.word	0x000005c0


	//   ....[4]....
        /*00b8*/ 	.word	0x000005f0


	//   ....[5]....
        /*00bc*/ 	.word	0x00000670


	//   ....[6]....
        /*00c0*/ 	.word	0x00000690


	//   ....[7]....
        /*00c4*/ 	.word	0x000006b0


	//   ....[8]....
        /*00c8*/ 	.word	0x000006d0


	//   ....[9]....
        /*00cc*/ 	.word	0x000006f0


	//----- nvinfo : EIATTR_VRC_CTA_INIT_COUNT
	.align		4
.L_889:
        /*00d0*/ 	.byte	0x02, 0x4a
	.zero		1
	.zero		1


	//----- nvinfo : EIATTR_EXIT_INSTR_OFFSETS
	.align		4
        /*00d4*/ 	.byte	0x04, 0x1c
        /*00d6*/ 	.short	(.L_891 - .L_890)


	//   ....[0]....
.L_890:
        /*00d8*/ 	.word	0x000000a0


	//   ....[1]....
        /*00dc*/ 	.word	0x00000640


	//   ....[2]....
        /*00e0*/ 	.word	0x00000700


	//   ....[3]....
        /*00e4*/ 	.word	0x00000780


	//----- nvinfo : EIATTR_CRS_STACK_SIZE
	.align		4
.L_891:
        /*00e8*/ 	.byte	0x04, 0x1e
        /*00ea*/ 	.short	(.L_893 - .L_892)
.L_892:
        /*00ec*/ 	.word	0x00000000


	//----- nvinfo : EIATTR_CBANK_PARAM_SIZE
	.align		4
.L_893:
        /*00f0*/ 	.byte	0x03, 0x19
        /*00f2*/ 	.short	0x0030


	//----- nvinfo : EIATTR_PARAM_CBANK
	.align		4
        /*00f4*/ 	.byte	0x04, 0x0a
        /*00f6*/ 	.short	(.L_895 - .L_894)
	.align		4
.L_894:
        /*00f8*/ 	.word	index@(.nv.constant0.backward_linear_batch_float)
        /*00fc*/ 	.short	0x0380
        /*00fe*/ 	.short	0x0030


	//----- nvinfo : EIATTR_SW_WAR
	.align		4
.L_895:
        /*0100*/ 	.byte	0x04, 0x36
        /*0102*/ 	.short	(.L_897 - .L_896)
.L_896:
        /*0104*/ 	.word	0x00000008
.L_897:


//--------------------- .nv.info.forward_linear_batch_double --------------------------
	.section	.nv.info.forward_linear_batch_double,"",@"SHT_CUDA_INFO"
	.sectionflags	@""
	.align	4


	//----- nvinfo : EIATTR_CUDA_API_VERSION
	.align		4
        /*0000*/ 	.byte	0x04, 0x37
        /*0002*/ 	.short	(.L_899 - .L_898)
.L_898:
        /*0004*/ 	.word	0x00000082


	//----- nvinfo : EIATTR_KPARAM_INFO
	.align		4
.L_899:
        /*0008*/ 	.byte	0x04, 0x17
        /*000a*/ 	.short	(.L_901 - .L_900)
.L_900:
        /*000c*/ 	.word	0x00000000
        /*0010*/ 	.short	0x0006
        /*0012*/ 	.short	0x0030
        /*0014*/ 	.byte	0x00, 0xf0, 0x21, 0x00


	//----- nvinfo : EIATTR_KPARAM_INFO
	.align		4
.L_901:
        /*0018*/ 	.byte	0x04, 0x17
        /*001a*/ 	.short	(.L_903 - .L_902)
.L_902:
        /*001c*/ 	.word	0x00000000
        /*0020*/ 	.short	0x0005
        /*0022*/ 	.short	0x0028
        /*0024*/ 	.byte	0x00, 0xf0, 0x21, 0x00


	//----- nvinfo : EIATTR_KPARAM_INFO
	.align		4
.L_903:
        /*0028*/ 	.byte	0x04, 0x17
        /*002a*/ 	.short	(.L_905 - .L_904)
.L_904:
        /*002c*/ 	.word	0x00000000
        /*0030*/ 	.short	0x0004
        /*0032*/ 	.short	0x0020
        /*0034*/ 	.byte	0x00, 0xf0, 0x21, 0x00


	//----- nvinfo : EIATTR_KPARAM_INFO
	.align		4
.L_905:
        /*0038*/ 	.byte	0x04, 0x17
        /*003a*/ 	.short	(.L_907 - .L_906)
.L_906:
        /*003c*/ 	.word	0x00000000
        /*0040*/ 	.short	0x0003
        /*0042*/ 	.short	0x0018
        /*0044*/ 	.byte	0x00, 0xf5, 0x21, 0x00


	//----- nvinfo : EIATTR_KPARAM_INFO
	.align		4
.L_907:
        /*0048*/ 	.byte	0x04, 0x17
        /*004a*/ 	.short	(.L_909 - .L_908)
.L_908:
        /*004c*/ 	.word	0x00000000
        /*0050*/ 	.short	0x0002
        /*0052*/ 	.short	0x0010
        /*0054*/ 	.byte	0x00, 0xf5, 0x21, 0x00


	//----- nvinfo : EIATTR_KPARAM_INFO
	.align		4
.L_909:
        /*0058*/ 	.byte	0x04, 0x17
        /*005a*/ 	.short	(.L_911 - .L_910)
.L_910:
        /*005c*/ 	.word	0x00000000
        /*0060*/ 	.short	0x0001
        /*0062*/ 	.short	0x0008
        /*0064*/ 	.byte	0x00, 0xf5, 0x21, 0x00


	//----- nvinfo : EIATTR_KPARAM_INFO
	.align		4
.L_911:
        /*0068*/ 	.byte	0x04, 0x17
        /*006a*/ 	.short	(.L_913 - .L_912)
.L_912:
        /*006c*/ 	.word	0x00000000
        /*0070*/ 	.short	0x0000
        /*0072*/ 	.short	0x0000
        /*0074*/ 	.byte	0x00, 0xf5, 0x21, 0x00


	//----- nvinfo : EIATTR_SPARSE_MMA_MASK
	.align		4
.L_913:
        /*0078*/ 	.byte	0x03, 0x50
        /*007a*/ 	.short	0x0000


	//----- nvinfo : EIATTR_MAXREG_COUNT
	.align		4
        /*007c*/ 	.byte	0x03, 0x1b
        /*007e*/ 	.short	0x00ff


	//----- nvinfo : EIATTR_NUM_BARRIERS
	.align		4
        /*0080*/ 	.byte	0x02, 0x4c
        /*0082*/ 	.byte	0x01
	.zero		1


	//----- nvinfo : EIATTR_MERCURY_ISA_VERSION
	.align		4
        /*0084*/ 	.byte	0x03, 0x5f
        /*0086*/ 	.short	0x0101


	//----- nvinfo : EIATTR_COOP_GROUP_MASK_REGIDS
	.align		4
        /*0088*/ 	.byte	0x04, 0x29
        /*008a*/ 	.short	(.L_915 - .L_914)


	//   ....[0]....
.L_914:
        /*008c*/ 	.word	0xffffffff


	//   ....[1]....
        /*0090*/ 	.word	0xffffffff


	//   ....[2]....
        /*0094*/ 	.word	0xffffffff


	//   ....[3]....
        /*0098*/ 	.word	0xffffffff


	//   ....[4]....
        /*009c*/ 	.word	0xffffffff


	//   ....[5]....
        /*00a0*/ 	.word	0xffffffff


	//   ....[6]....
        /*00a4*/ 	.word	0xffffffff


	//   ....[7]....
        /*00a8*/ 	.word	0xffffffff


	//   ....[8]....
        /*00ac*/ 	.word	0xffffffff


	//   ....[9]....
        /*00b0*/ 	.word	0xffffffff


	//   ....[10]....
        /*00b4*/ 	.word	0xffffffff


	//   ....[11]....
        /*00b8*/ 	.word	0xffffffff


	//   ....[12]....
        /*00bc*/ 	.word	0xffffffff


	//   ....[13]....
        /*00c0*/ 	.word	0xffffffff


	//   ....[14]....
        /*00c4*/ 	.word	0xffffffff


	//   ....[15]....
        /*00c8*/ 	.word	0xffffffff


	//   ....[16]....
        /*00cc*/ 	.word	0xffffffff


	//   ....[17]....
        /*00d0*/ 	.word	0xffffffff


	//   ....[18]....
        /*00d4*/ 	.word	0xffffffff


	//   ....[19]....
        /*00d8*/ 	.word	0xffffffff


	//   ....[20]....
        /*00dc*/ 	.word	0xffffffff


	//   ....[21]....
        /*00e0*/ 	.word	0xffffffff


	//   ....[22]....
        /*00e4*/ 	.word	0xffffffff


	//   ....[23]....
        /*00e8*/ 	.word	0xffffffff


	//   ....[24]....
        /*00ec*/ 	.word	0xffffffff


	//   ....[25]....
        /*00f0*/ 	.word	0xffffffff


	//   ....[26]....
        /*00f4*/ 	.word	0xffffffff


	//   ....[27]....
        /*00f8*/ 	.word	0xffffffff


	//   ....[28]....
        /*00fc*/ 	.word	0xffffffff


	//   ....[29]....
        /*0100*/ 	.word	0xffffffff


	//   ....[30]....
        /*0104*/ 	.word	0xffffffff


	//   ....[31]....
        /*0108*/ 	.word	0xffffffff


	//   ....[32]....
        /*010c*/ 	.word	0xffffffff


	//   ....[33]....
        /*0110*/ 	.word	0xffffffff


	//   ....[34]....
        /*0114*/ 	.word	0xffffffff


	//   ....[35]....
        /*0118*/ 	.word	0xffffffff


	//   ....[36]....
        /*011c*/ 	.word	0xffffffff


	//   ....[37]....
        /*0120*/ 	.word	0xffffffff


	//   ....[38]....
        /*0124*/ 	.word	0xffffffff


	//   ....[39]....
        /*0128*/ 	.word	0xffffffff


	//----- nvinfo : EIATTR_COOP_GROUP_INSTR_OFFSETS
	.align		4
.L_915:
        /*012c*/ 	.byte	0x04, 0x28
        /*012e*/ 	.short	(.L_917 - .L_916)


	//   ....[0]....
.L_916:
        /*0130*/ 	.word	0x000005e0


	//   ....[1]....
        /*0134*/ 	.word	0x00000610


	//   ....[2]....
        /*0138*/ 	.word	0x00000620


	//   ....[3]....
        /*013c*/ 	.word	0x00000630


	//   ....[4]....
        /*0140*/ 	.word	0x00000670


	//   ....[5]....
        /*0144*/ 	.word	0x00000690


	//   ....[6]....
        /*0148*/ 	.word	0x000006b0


	//   ....[7]....
        /*014c*/ 	.word	0x000006c0


	//   ....[8]....
        /*0150*/ 	.word	0x00000700


	//   ....[9]....
        /*0154*/ 	.word	0x00000720


	//   ....[10]....
        /*0158*/ 	.word	0x00000740


	//   ....[11]....
        /*015c*/ 	.word	0x00000750


	//   ....[12]....
        /*0160*/ 	.word	0x00000790


	//   ....[13]....
        /*0164*/ 	.word	0x000007b0


	//   ....[14]....
        /*0168*/ 	.word	0x000007d0


	//   ....[15]....
        /*016c*/ 	.word	0x000007e0


	//   ....[16]....
        /*0170*/ 	.word	0x00000830


	//   ....[17]....
        /*0174*/ 	.word	0x00000850


	//   ....[18]....
        /*0178*/ 	.word	0x00000870


	//   ....[19]....
        /*017c*/ 	.word	0x00000880


	//   ....[20]....
        /*0180*/ 	.word	0x00000950


	//   ....[21]....
        /*0184*/ 	.word	0x00000960


	//   ....[22]....
        /*0188*/ 	.word	0x00000970


	//   ....[23]....
        /*018c*/ 	.word	0x00000980


	//   ....[24]....
        /*0190*/ 	.word	0x000009c0


	//   ....[25]....
        /*0194*/ 	.word	0x000009e0


	//   ....[26]....
        /*0198*/ 	.word	0x00000a00


	//   ....[27]....
        /*019c*/ 	.word	0x00000a10


	//   ....[28]....
        /*01a0*/ 	.word	0x00000a50


	//   ....[29]....
        /*01a4*/ 	.word	0x00000a70


	//   ....[30]....
        /*01a8*/ 	.word	0x00000a90


	//   ....[31]....
        /*01ac*/ 	.word	0x00000aa0


	//   ....[32]....
        /*01b0*/ 	.word	0x00000ae0


	//   ....[33]....
        /*01b4*/ 	.word	0x00000b00


	//   ....[34]....
        /*01b8*/ 	.word	0x00000b20


	//   ....[35]....
        /*01bc*/ 	.word	0x00000b30


	//   ....[36]....
        /*01c0*/ 	.word	0x00000b90


	//   ....[37]....
        /*01c4*/ 	.word	0x00000ba0


	//   ....[38]....
        /*01c8*/ 	.word	0x00000bb0


	//   ....[39]....
        /*01cc*/ 	.word	0x00000bc0


	//----- nvinfo : EIATTR_VRC_CTA_INIT_COUNT
	.align		4
.L_917:
        /*01d0*/ 	.byte	0x02, 0x4a
	.zero		1
	.zero		1


	//----- nvinfo : EIATTR_EXIT_INSTR_OFFSETS
	.align		4
        /*01d4*/ 	.byte	0x04, 0x1c
        /*01d6*/ 	.short	(.L_919 - .L_918)


	//   ....[0]....
.L_918:
        /*01d8*/ 	.word	0x000000a0


	//   ....[1]....
        /*01dc*/ 	.word	0x00000910


	//   ....[2]....
        /*01e0*/ 	.word	0x00000bd0


	//   ....[3]....
        /*01e4*/ 	.word	0x00000ce0


	//----- nvinfo : EIATTR_CRS_STACK_SIZE
	.align		4
.L_919:
        /*01e8*/ 	.byte	0x04, 0x1e
        /*01ea*/ 	.short	(.L_921 - .L_920)
.L_920:
        /*01ec*/ 	.word	0x00000000


	//----- nvinfo : EIATTR_CBANK_PARAM_SIZE
	.align		4
.L_921:
        /*01f0*/ 	.byte	0x03, 0x19
        /*01f2*/ 	.short	0x0038


	//----- nvinfo : EIATTR_PARAM_CBANK
	.align		4
        /*01f4*/ 	.byte	0x04, 0x0a
        /*01f6*/ 	.short	(.L_923 - .L_922)
	.align		4
.L_922:
        /*01f8*/ 	.word	index@(.nv.constant0.forward_linear_batch_double)
        /*01fc*/ 	.short	0x0380
        /*01fe*/ 	.short	0x0038


	//----- nvinfo : EIATTR_SW_WAR
	.align		4
.L_923:
        /*0200*/ 	.byte	0x04, 0x36
        /*0202*/ 	.short	(.L_925 - .L_924)
.L_924:
        /*0204*/ 	.word	0x00000008
.L_925:


//--------------------- .nv.info.forward_linear_batch_float --------------------------
	.section	.nv.info.forward_linear_batch_float,"",@"SHT_CUDA_INFO"
	.sectionflags	@""
	.align	4


	//----- nvinfo : EIATTR_CUDA_API_VERSION
	.align		4
        /*0000*/ 	.byte	0x04, 0x37
        /*0002*/ 	.short	(.L_927 - .L_926)
.L_926:
        /*0004*/ 	.word	0x00000082


	//----- nvinfo : EIATTR_KPARAM_INFO
	.align		4
.L_927:
        /*0008*/ 	.byte	0x04, 0x17
        /*000a*/ 	.short	(.L_929 - .L_928)
.L_928:
        /*000c*/ 	.word	0x00000000
        /*0010*/ 	.short	0x0006
        /*0012*/ 	.short	0x0030
        /*0014*/ 	.byte	0x00, 0xf0, 0x21, 0x00


	//----- nvinfo : EIATTR_KPARAM_INFO
	.align		4
.L_929:
        /*0018*/ 	.byte	0x04, 0x17
        /*001a*/ 	.short	(.L_931 - .L_930)
.L_930:
        /*001c*/ 	.word	0x00000000
        /*0020*/ 	.short	0x0005
        /*0022*/ 	.short	0x0028
        /*0024*/ 	.byte	0x00, 0xf0, 0x21, 0x00


	//----- nvinfo : EIATTR_KPARAM_INFO
	.align		4
.L_931:
        /*0028*/ 	.byte	0x04, 0x17
        /*002a*/ 	.short	(.L_933 - .L_932)
.L_932:
        /*002c*/ 	.word	0x00000000
        /*0030*/ 	.short	0x0004
        /*0032*/ 	.short	0x0020
        /*0034*/ 	.byte	0x00, 0xf0, 0x21, 0x00


	//----- nvinfo : EIATTR_KPARAM_INFO
	.align		4
.L_933:
        /*0038*/ 	.byte	0x04, 0x17
        /*003a*/ 	.short	(.L_935 - .L_934)
.L_934:
        /*003c*/ 	.word	0x00000000
        /*0040*/ 	.short	0x0003
        /*0042*/ 	.short	0x0018
        /*0044*/ 	.byte	0x00, 0xf5, 0x21, 0x00


	//----- nvinfo : EIATTR_KPARAM_INFO
	.align		4
.L_935:
        /*0048*/ 	.byte	0x04, 0x17
        /*004a*/ 	.short	(.L_937 - .L_936)
.L_936:
        /*004c*/ 	.word	0x00000000
        /*0050*/ 	.short	0x0002
        /*0052*/ 	.short	0x0010
        /*0054*/ 	.byte	0x00, 0xf5, 0x21, 0x00


	//----- nvinfo : EIATTR_KPARAM_INFO
	.align		4
.L_937:
        /*0058*/ 	.byte	0x04, 0x17
        /*005a*/ 	.short	(.L_939 - .L_938)
.L_938:
        /*005c*/ 	.word	0x00000000
        /*0060*/ 	.short	0x0001
        /*0062*/ 	.short	0x0008
        /*0064*/ 	.byte	0x00, 0xf5, 0x21, 0x00


	//----- nvinfo : EIATTR_KPARAM_INFO
	.align		4
.L_939:
        /*0068*/ 	.byte	0x04, 0x17
        /*006a*/ 	.short	(.L_941 - .L_940)
.L_940:
        /*006c*/ 	.word	0x00000000
        /*0070*/ 	.short	0x0000
        /*0072*/ 	.short	0x0000
        /*0074*/ 	.byte	0x00, 0xf5, 0x21, 0x00


	//----- nvinfo : EIATTR_SPARSE_MMA_MASK
	.align		4
.L_941:
        /*0078*/ 	.byte	0x03, 0x50
        /*007a*/ 	.short	0x0000


	//----- nvinfo : EIATTR_MAXREG_COUNT
	.align		4
        /*007c*/ 	.byte	0x03, 0x1b
        /*007e*/ 	.short	0x00ff


	//----- nvinfo : EIATTR_NUM_BARRIERS
	.align		4
        /*0080*/ 	.byte	0x02, 0x4c
        /*0082*/ 	.byte	0x01
	.zero		1


	//----- nvinfo : EIATTR_MERCURY_ISA_VERSION
	.align		4
        /*0084*/ 	.byte	0x03, 0x5f
        /*0086*/ 	.short	0x0101


	//----- nvinfo : EIATTR_COOP_GROUP_MASK_REGIDS
	.align		4
        /*0088*/ 	.byte	0x04, 0x29
        /*008a*/ 	.short	(.L_943 - .L_942)


	//   ....[0]....
.L_942:
        /*008c*/ 	.word	0xffffffff


	//   ....[1]....
        /*0090*/ 	.word	0xffffffff


	//   ....[2]....
        /*0094*/ 	.word	0xffffffff


	//   ....[3]....
        /*0098*/ 	.word	0xffffffff


	//   ....[4]....
        /*009c*/ 	.word	0xffffffff


	//   ....[5]....
        /*00a0*/ 	.word	0xffffffff


	//   ....[6]....
        /*00a4*/ 	.word	0xffffffff


	//   ....[7]....
        /*00a8*/ 	.word	0xffffffff


	//   ....[8]....
        /*00ac*/ 	.word	0xffffffff


	//   ....[9]....
        /*00b0*/ 	.word	0xffffffff


	//   ....[10]....
        /*00b4*/ 	.word	0xffffffff


	//   ....[11]....
        /*00b8*/ 	.word	0xffffffff


	//   ....[12]....
        /*00bc*/ 	.word	0xffffffff


	//   ....[13]....
        /*00c0*/ 	.word	0xffffffff


	//   ....[14]....
        /*00c4*/ 	.word	0xffffffff


	//   ....[15]....
        /*00c8*/ 	.word	0xffffffff


	//   ....[16]....
        /*00cc*/ 	.word	0xffffffff


	//   ....[17]....
        /*00d0*/ 	.word	0xffffffff


	//   ....[18]....
        /*00d4*/ 	.word	0xffffffff


	//   ....[19]....
        /*00d8*/ 	.word	0xffffffff


	//----- nvinfo : EIATTR_COOP_GROUP_INSTR_OFFSETS
	.align		4
.L_943:
        /*00dc*/ 	.byte	0x04, 0x28
        /*00de*/ 	.short	(.L_945 - .L_944)


	//   ....[0]....
.L_944:
        /*00e0*/ 	.word	0x00000600


	//   ....[1]....
        /*00e4*/ 	.word	0x00000630


	//   ....[2]....
        /*00e8*/ 	.word	0x00000680


	//   ....[3]....
        /*00ec*/ 	.word	0x000006a0


	//   ....[4]....
        /*00f0*/ 	.word	0x000006f0


	//   ....[5]....
        /*00f4*/ 	.word	0x00000710


	//   ....[6]....
        /*00f8*/ 	.word	0x00000770


	//   ....[7]....
        /*00fc*/ 	.word	0x00000780


	//   ....[8]....
        /*0100*/ 	.word	0x000007d0


	//   ....[9]....
        /*0104*/ 	.word	0x00000800


	//   ....[10]....
        /*0108*/ 	.word	0x000008d0


	//   ....[11]....
        /*010c*/ 	.word	0x000008e0


	//   ....[12]....
        /*0110*/ 	.word	0x00000930


	//   ....[13]....
        /*0114*/ 	.word	0x00000950


	//   ....[14]....
        /*0118*/ 	.word	0x000009b0


	//   ....[15]....
        /*011c*/ 	.word	0x000009c0


	//   ....[16]....
        /*0120*/ 	.word	0x00000a10


	//   ....[17]....
        /*0124*/ 	.word	0x00000a30


	//   ....[18]....
        /*0128*/ 	.word	0x00000a90


	//   ....[19]....
        /*012c*/ 	.word	0x00000aa0


	//----- nvinfo : EIATTR_VRC_CTA_INIT_COUNT
	.align		4
.L_945:
        /*0130*/ 	.byte	0x02, 0x4a
	.zero		1
	.zero		1


	//----- nvinfo : EIATTR_EXIT_INSTR_OFFSETS
	.align		4
        /*0134*/ 	.byte	0x04, 0x1c
        /*0136*/ 	.short	(.L_947 - .L_946)


	//   ....[0]....
.L_946:
        /*0138*/ 	.word	0x000000a0


	//   ....[1]....
        /*013c*/ 	.word	0x00000890


	//   ....[2]....
        /*0140*/ 	.word	0x00000ab0


	//   ....[3]....
        /*0144*/ 	.word	0x00000bc0


	//----- nvinfo : EIATTR_CRS_STACK_SIZE
	.align		4
.L_947:
        /*0148*/ 	.byte	0x04, 0x1e
        /*014a*/ 	.short	(.L_949 - .L_948)
.L_948:
        /*014c*/ 	.word	0x00000000


	//----- nvinfo : EIATTR_CBANK_PARAM_SIZE
	.align		4
.L_949:
        /*0150*/ 	.byte	0x03, 0x19
        /*0152*/ 	.short	0x0038


	//----- nvinfo : EIATTR_PARAM_CBANK
	.align		4
        /*0154*/ 	.byte	0x04, 0x0a
        /*0156*/ 	.short	(.L_951 - .L_950)
	.align		4
.L_950:
        /*0158*/ 	.word	index@(.nv.constant0.forward_linear_batch_float)
        /*015c*/ 	.short	0x0380
        /*015e*/ 	.short	0x0038


	//----- nvinfo : EIATTR_SW_WAR
	.align		4
.L_951:
        /*0160*/ 	.byte	0x04, 0x36
        /*0162*/ 	.short	(.L_953 - .L_952)
.L_952:
        /*0164*/ 	.word	0x00000008
.L_953:


//--------------------- .nv.info.reduce_linear_batch_double --------------------------
	.section	.nv.info.reduce_linear_batch_double,"",@"SHT_CUDA_INFO"
	.sectionflags	@""
	.align	4


	//----- nvinfo : EIATTR_CUDA_API_VERSION
	.align		4
        /*0000*/ 	.byte	0x04, 0x37
        /*0002*/ 	.short	(.L_955 - .L_954)
.L_954:
        /*0004*/ 	.word	0x00000082


	//----- nvinfo : EIATTR_KPARAM_INFO
	.align		4
.L_955:
        /*0008*/ 	.byte	0x04, 0x17
        /*000a*/ 	.short	(.L_957 - .L_956)
.L_956:
        /*000c*/ 	.word	0x00000000
        /*0010*/ 	.short	0x0003
        /*0012*/ 	.short	0x0014
        /*0014*/ 	.byte	0x00, 0xf0, 0x11, 0x00


	//----- nvinfo : EIATTR_KPARAM_INFO
	.align		4
.L_957:
        /*0018*/ 	.byte	0x04, 0x17
        /*001a*/ 	.short	(.L_959 - .L_958)
.L_958:
        /*001c*/ 	.word	0x00000000
        /*0020*/ 	.short	0x0002
        /*0022*/ 	.short	0x0010
        /*0024*/ 	.byte	0x00, 0xf0, 0x11, 0x00


	//----- nvinfo : EIATTR_KPARAM_INFO
	.align		4
.L_959:
        /*0028*/ 	.byte	0x04, 0x17
        /*002a*/ 	.short	(.L_961 - .L_960)
.L_960:
        /*002c*/ 	.word	0x00000000
        /*0030*/ 	.short	0x0001
        /*0032*/ 	.short	0x0008
        /*0034*/ 	.byte	0x00, 0xf5, 0x21, 0x00


	//----- nvinfo : EIATTR_KPARAM_INFO
	.align		4
.L_961:
        /*0038*/ 	.byte	0x04, 0x17
        /*003a*/ 	.short	(.L_963 - .L_962)
.L_962:
        /*003c*/ 	.word	0x00000000
        /*0040*/ 	.short	0x0000
        /*0042*/ 	.short	0x0000
        /*0044*/ 	.byte	0x00, 0xf5, 0x21, 0x00


	//----- nvinfo : EIATTR_SPARSE_MMA_MASK
	.align		4
.L_963:
        /*0048*/ 	.byte	0x03, 0x50
        /*004a*/ 	.short	0x0000


	//----- nvinfo : EIATTR_MAXREG_COUNT
	.align		4
        /*004c*/ 	.byte	0x03, 0x1b
        /*004e*/ 	.short	0x00ff


	//----- nvinfo : EIATTR_NUM_BARRIERS
	.align		4
        /*0050*/ 	.byte	0x02, 0x4c
        /*0052*/ 	.byte	0x01
	.zero		1


	//----- nvinfo : EIATTR_MERCURY_ISA_VERSION
	.align		4
        /*0054*/ 	.byte	0x03, 0x5f
        /*0056*/ 	.short	0x0101


	//----- nvinfo : EIATTR_COOP_GROUP_MASK_REGIDS
	.align		4
        /*0058*/ 	.byte	0x04, 0x29
        /*005a*/ 	.short	(.L_965 - .L_964)


	//   ....[0]....
.L_964:
        /*005c*/ 	.word	0xffffffff


	//   ....[1]....
        /*0060*/ 	.word	0xffffffff


	//   ....[2]....
        /*0064*/ 	.word	0xffffffff


	//   ....[3]....
        /*0068*/ 	.word	0xffffffff


	//   ....[4]....
        /*006c*/ 	.word	0xffffffff


	//   ....[5]....
        /*0070*/ 	.word	0xffffffff


	//   ....[6]....
        /*0074*/ 	.word	0xffffffff


	//   ....[7]....
        /*0078*/ 	.word	0xffffffff


	//   ....[8]....
        /*007c*/ 	.word	0xffffffff


	//   ....[9]....
        /*0080*/ 	.word	0xffffffff


	//   ....[10]....
        /*0084*/ 	.word	0xffffffff


	//   ....[11]....
        /*0088*/ 	.word	0xffffffff


	//   ....[12]....
        /*008c*/ 	.word	0xffffffff


	//   ....[13]....
        /*0090*/ 	.word	0xffffffff


	//   ....[14]....
        /*0094*/ 	.word	0xffffffff


	//   ....[15]....
        /*0098*/ 	.word	0xffffffff


	//   ....[16]....
        /*009c*/ 	.word	0xffffffff


	//   ....[17]....
        /*00a0*/ 	.word	0xffffffff


	//   ....[18]....
        /*00a4*/ 	.word	0xffffffff


	//   ....[19]....
        /*00a8*/ 	.word	0xffffffff


	//----- nvinfo : EIATTR_COOP_GROUP_INSTR_OFFSETS
	.align		4
.L_965:
        /*00ac*/ 	.byte	0x04, 0x28
        /*00ae*/ 	.short	(.L_967 - .L_966)


	//   ....[0]....
.L_966:
        /*00b0*/ 	.word	0x000001b0


	//   ....[1]....
        /*00b4*/ 	.word	0x000001e0


	//   ....[2]....
        /*00b8*/ 	.word	0x00000220


	//   ....[3]....
        /*00bc*/ 	.word	0x00000230


	//   ....[4]....
        /*00c0*/ 	.word	0x00000260


	//   ....[5]....
        /*00c4*/ 	.word	0x00000270


	//   ....[6]....
        /*00c8*/ 	.word	0x00000290


	//   ....[7]....
        /*00cc*/ 	.word	0x000002a0


	//   ....[8]....
        /*00d0*/ 	.word	0x000002c0


	//   ....[9]....
        /*00d4*/ 	.word	0x000002d0


	//   ....[10]....
        /*00d8*/ 	.word	0x00000350


	//   ....[11]....
        /*00dc*/ 	.word	0x00000360


	//   ....[12]....
        /*00e0*/ 	.word	0x00000380


	//   ....[13]....
        /*00e4*/ 	.word	0x00000390


	//   ....[14]....
        /*00e8*/ 	.word	0x000003b0


	//   ....[15]....
        /*00ec*/ 	.word	0x000003c0


	//   ....[16]....
        /*00f0*/ 	.word	0x000003e0


	//   ....[17]....
        /*00f4*/ 	.word	0x000003f0


	//   ....[18]....
        /*00f8*/ 	.word	0x00000410


	//   ....[19]....
        /*00fc*/ 	.word	0x00000420


	//----- nvinfo : EIATTR_VRC_CTA_INIT_COUNT
	.align		4
.L_967:
        /*0100*/ 	.byte	0x02, 0x4a
	.zero		1
	.zero		1


	//----- nvinfo : EIATTR_EXIT_INSTR_OFFSETS
	.align		4
        /*0104*/ 	.byte	0x04, 0x1c
        /*0106*/ 	.short	(.L_969 - .L_968)


	//   ....[0]....
.L_968:
        /*0108*/ 	.word	0x00000040


	//   ....[1]....
        /*010c*/ 	.word	0x00000320


	//   ....[2]....
        /*0110*/ 	.word	0x00000430


	//   ....[3]....
        /*0114*/ 	.word	0x00000480


	//----- nvinfo : EIATTR_CRS_STACK_SIZE
	.align		4
.L_969:
        /*0118*/ 	.byte	0x04, 0x1e
        /*011a*/ 	.short	(.L_971 - .L_970)
.L_970:
        /*011c*/ 	.word	0x00000000


	//----- nvinfo : EIATTR_CBANK_PARAM_SIZE
	.align		4
.L_971:
        /*0120*/ 	.byte	0x03, 0x19
        /*0122*/ 	.short	0x0018


	//----- nvinfo : EIATTR_PARAM_CBANK
	.align		4
        /*0124*/ 	.byte	0x04, 0x0a
        /*0126*/ 	.short	(.L_973 - .L_972)
	.align		4
.L_972:
        /*0128*/ 	.word	index@(.nv.constant0.reduce_linear_batch_double)
        /*012c*/ 	.short	0x0380
        /*012e*/ 	.short	0x0018


	//----- nvinfo : EIATTR_SW_WAR
	.align		4
.L_973:
        /*0130*/ 	.byte	0x04, 0x36
        /*0132*/ 	.short	(.L_975 - .L_974)
.L_974:
        /*0134*/ 	.word	0x00000008
.L_975:


//--------------------- .nv.info.reduce_linear_batch_float --------------------------
	.section	.nv.info.reduce_linear_batch_float,"",@"SHT_CUDA_INFO"
	.sectionflags	@""
	.align	4


	//----- nvinfo : EIATTR_CUDA_API_VERSION
	.align		4
        /*0000*/ 	.byte	0x04, 0x37
        /*0002*/ 	.short	(.L_977 - .L_976)
.L_976:
        /*0004*/ 	.word	0x00000082


	//----- nvinfo : EIATTR_KPARAM_INFO
	.align		4
.L_977:
        /*0008*/ 	.byte	0x04, 0x17
        /*000a*/ 	.short	(.L_979 - .L_978)
.L_978:
        /*000c*/ 	.word	0x00000000
        /*0010*/ 	.short	0x0003
        /*0012*/ 	.short	0x0014
        /*0014*/ 	.byte	0x00, 0xf0, 0x11, 0x00


	//----- nvinfo : EIATTR_KPARAM_INFO
	.align		4
.L_979:
        /*0018*/ 	.byte	0x04, 0x17
        /*001a*/ 	.short	(.L_981 - .L_980)
.L_980:
        /*001c*/ 	.word	0x00000000
        /*0020*/ 	.short	0x0002
        /*0022*/ 	.short	0x0010
        /*0024*/ 	.byte	0x00, 0xf0, 0x11, 0x00


	//----- nvinfo : EIATTR_KPARAM_INFO
	.align		4
.L_981:
        /*0028*/ 	.byte	0x04, 0x17
        /*002a*/ 	.short	(.L_983 - .L_982)
.L_982:
        /*002c*/ 	.word	0x00000000
        /*0030*/ 	.short	0x0001
        /*0032*/ 	.short	0x0008
        /*0034*/ 	.byte	0x00, 0xf5, 0x21, 0x00


	//----- nvinfo : EIATTR_KPARAM_INFO
	.align		4
.L_983:
        /*0038*/ 	.byte	0x04, 0x17
        /*003a*/ 	.short	(.L_985 - .L_984)
.L_984:
        /*003c*/ 	.word	0x00000000
        /*0040*/ 	.short	0x0000
        /*0042*/ 	.short	0x0000
        /*0044*/ 	.byte	0x00, 0xf5, 0x21, 0x00


	//----- nvinfo : EIATTR_SPARSE_MMA_MASK
	.align		4
.L_985:
        /*0048*/ 	.byte	0x03, 0x50
        /*004a*/ 	.short	0x0000


	//----- nvinfo : EIATTR_MAXREG_COUNT
	.align		4
        /*004c*/ 	.byte	0x03, 0x1b
        /*004e*/ 	.short	0x00ff


	//----- nvinfo : EIATTR_NUM_BARRIERS
	.align		4
        /*0050*/ 	.byte	0x02, 0x4c
        /*0052*/ 	.byte	0x01
	.zero		1


	//----- nvinfo : EIATTR_MERCURY_ISA_VERSION
	.align		4
        /*0054*/ 	.byte	0x03, 0x5f
        /*0056*/ 	.short	0x0101


	//----- nvinfo : EIATTR_COOP_GROUP_MASK_REGIDS
	.align		4
        /*0058*/ 	.byte	0x04, 0x29
        /*005a*/ 	.short	(.L_987 - .L_986)


	//   ....[0]....
.L_986:
        /*005c*/ 	.word	0xffffffff


	//   ....[1]....
        /*0060*/ 	.word	0xffffffff


	//   ....[2]....
        /*0064*/ 	.word	0xffffffff


	//   ....[3]....
        /*0068*/ 	.word	0xffffffff


	//   ....[4]....
        /*006c*/ 	.word	0xffffffff


	//   ....[5]....
        /*0070*/ 	.word	0xffffffff


	//   ....[6]....
        /*0074*/ 	.word	0xffffffff


	//   ....[7]....
        /*0078*/ 	.word	0xffffffff


	//   ....[8]....
        /*007c*/ 	.word	0xffffffff


	//   ....[9]....
        /*0080*/ 	.word	0xffffffff


	//----- nvinfo : EIATTR_COOP_GROUP_INSTR_OFFSETS
	.align		4
.L_987:
        /*0084*/ 	.byte	0x04, 0x28
        /*0086*/ 	.short	(.L_989 - .L_988)


	//   ....[0]....
.L_988:
        /*0088*/ 	.word	0x000001b0


	//   ....[1]....
        /*008c*/ 	.word	0x00000200


	//   ....[2]....
        /*0090*/ 	.word	0x00000220


	//   ....[3]....
        /*0094*/ 	.word	0x00000240


	//   ....[4]....
        /*0098*/ 	.word	0x00000270


	//   ....[5]....
        /*009c*/ 	.word	0x00000300


	//   ....[6]....
        /*00a0*/ 	.word	0x00000320


	//   ....[7]....
        /*00a4*/ 	.word	0x00000340


	//   ....[8]....
        /*00a8*/ 	.word	0x00000360


	//   ....[9]....
        /*00ac*/ 	.word	0x00000380


	//----- nvinfo : EIATTR_VRC_CTA_INIT_COUNT
	.align		4
.L_989:
        /*00b0*/ 	.byte	0x02, 0x4a
	.zero		1
	.zero		1


	//----- nvinfo : EIATTR_EXIT_INSTR_OFFSETS
	.align		4
        /*00b4*/ 	.byte	0x04, 0x1c
        /*00b6*/ 	.short	(.L_991 - .L_990)


	//   ....[0]....
.L_990:
        /*00b8*/ 	.word	0x00000040


	//   ....[1]....
        /*00bc*/ 	.word	0x000002d0


	//   ....[2]....
        /*00c0*/ 	.word	0x00000390


	//   ....[3]....
        /*00c4*/ 	.word	0x000003e0


	//----- nvinfo : EIATTR_CRS_STACK_SIZE
	.align		4
.L_991:
        /*00c8*/ 	.byte	0x04, 0x1e
        /*00ca*/ 	.short	(.L_993 - .L_992)
.L_992:
        /*00cc*/ 	.word	0x00000000


	//----- nvinfo : EIATTR_CBANK_PARAM_SIZE
	.align		4
.L_993:
        /*00d0*/ 	.byte	0x03, 0x19
        /*00d2*/ 	.short	0x0018


	//----- nvinfo : EIATTR_PARAM_CBANK
	.align		4
        /*00d4*/ 	.byte	0x04, 0x0a
        /*00d6*/ 	.short	(.L_995 - .L_994)
	.align		4
.L_994:
        /*00d8*/ 	.word	index@(.nv.constant0.reduce_linear_batch_float)
        /*00dc*/ 	.short	0x0380
        /*00de*/ 	.short	0x0018


	//----- nvinfo : EIATTR_SW_WAR
	.align		4
.L_995:
        /*00e0*/ 	.byte	0x04, 0x36
        /*00e2*/ 	.short	(.L_997 - .L_996)
.L_996:
        /*00e4*/ 	.word	0x00000008
.L_997:


//--------------------- .nv.info.softmax_backward_double --------------------------
	.section	.nv.info.softmax_backward_double,"",@"SHT_CUDA_INFO"
	.sectionflags	@""
	.align	4


	//----- nvinfo : EIATTR_CUDA_API_VERSION
	.align		4
        /*0000*/ 	.byte	0x04, 0x37
        /*0002*/ 	.short	(.L_999 - .L_998)
.L_998:
        /*0004*/ 	.word	0x00000082


	//----- nvinfo : EIATTR_KPARAM_INFO
	.align		4
.L_999:
        /*0008*/ 	.byte	0x04, 0x17
        /*000a*/ 	.short	(.L_1001 - .L_1000)
.L_1000:
        /*000c*/ 	.word	0x00000000
        /*0010*/ 	.short	0x0004
        /*0012*/ 	.short	0x0020
        /*0014*/ 	.byte	0x00, 0xf0, 0x21, 0x00


	//----- nvinfo : EIATTR_KPARAM_INFO
	.align		4
.L_1001:
        /*0018*/ 	.byte	0x04, 0x17
        /*001a*/ 	.short	(.L_1003 - .L_1002)
.L_1002:
        /*001c*/ 	.word	0x00000000
        /*0020*/ 	.short	0x0003
        /*0022*/ 	.short	0x0018
        /*0024*/ 	.byte	0x00, 0xf0, 0x21, 0x00


	//----- nvinfo : EIATTR_KPARAM_INFO
	.align		4
.L_1003:
        /*0028*/ 	.byte	0x04, 0x17
        /*002a*/ 	.short	(.L_1005 - .L_1004)
.L_1004:
        /*002c*/ 	.word	0x00000000
        /*0030*/ 	.short	0x0002
        /*0032*/ 	.short	0x0010
        /*0034*/ 	.byte	0x00, 0xf5, 0x21, 0x00


	//----- nvinfo : EIATTR_KPARAM_INFO
	.align		4
.L_1005:
        /*0038*/ 	.byte	0x04, 0x17
        /*003a*/ 	.short	(.L_1007 - .L_1006)
.L_1006:
        /*003c*/ 	.word	0x00000000
        /*0040*/ 	.short	0x0001
        /*0042*/ 	.short	0x0008
        /*0044*/ 	.byte	0x00, 0xf5, 0x21, 0x00


	//----- nvinfo : EIATTR_KPARAM_INFO
	.align		4
.L_1007:
        /*0048*/ 	.byte	0x04, 0x17
        /*004a*/ 	.short	(.L_1009 - .L_1008)
.L_1008:
        /*004c*/ 	.word	0x00000000
        /*0050*/ 	.short	0x0000
        /*0052*/ 	.short	0x0000
        /*0054*/ 	.byte	0x00, 0xf5, 0x21, 0x00


	//----- nvinfo : EIATTR_SPARSE_MMA_MASK
	.align		4
.L_1009:
        /*0058*/ 	.byte	0x03, 0x50
        /*005a*/ 	.short	0x0000


	//----- nvinfo : EIATTR_MAXREG_COUNT
	.align		4
        /*005c*/ 	.byte	0x03, 0x1b
        /*005e*/ 	.short	0x00ff


	//----- nvinfo : EIATTR_NUM_BARRIERS
	.align		4
        /*0060*/ 	.byte	0x02, 0x4c
        /*0062*/ 	.byte	0x01
	.zero		1


	//----- nvinfo : EIATTR_MERCURY_ISA_VERSION
	.align		4
        /*0064*/ 	.byte	0x03, 0x5f
        /*0066*/ 	.short	0x0101


	//----- nvinfo : EIATTR_VRC_CTA_INIT_COUNT
	.align		4
        /*0068*/ 	.byte	0x02, 0x4a
	.zero		1
	.zero		1


	//----- nvinfo : EIATTR_EXIT_INSTR_OFFSETS
	.align		4
        /*006c*/ 	.byte	0x04, 0x1c
        /*006e*/ 	.short	(.L_1011 - .L_1010)


	//   ....[0]....
.L_1010:
        /*0070*/ 	.word	0x00000090


	//   ....[1]....
        /*0074*/ 	.word	0x00000780


	//   ....[2]....
        /*0078*/ 	.word	0x00000a30


	//----- nvinfo : EIATTR_CRS_STACK_SIZE
	.align		4
.L_1011:
        /*007c*/ 	.byte	0x04, 0x1e
        /*007e*/ 	.short	(.L_1013 - .L_1012)
.L_1012:
        /*0080*/ 	.word	0x00000000


	//----- nvinfo : EIATTR_CBANK_PARAM_SIZE
	.align		4
.L_1013:
        /*0084*/ 	.byte	0x03, 0x19
        /*0086*/ 	.short	0x0028


	//----- nvinfo : EIATTR_PARAM_CBANK
	.align		4
        /*0088*/ 	.byte	0x04, 0x0a
        /*008a*/ 	.short	(.L_1015 - .L_1014)
	.align		4
.L_1014:
        /*008c*/ 	.word	index@(.nv.constant0.softmax_backward_double)
        /*0090*/ 	.short	0x0380
        /*0092*/ 	.short	0x0028


	//----- nvinfo : EIATTR_SW_WAR
	.align		4
.L_1015:
        /*0094*/ 	.byte	0x04, 0x36
        /*0096*/ 	.short	(.L_1017 - .L_1016)
.L_1016:
        /*0098*/ 	.word	0x00000008
.L_1017:


//--------------------- .nv.info.tanh_backward_double --------------------------
	.section	.nv.info.tanh_backward_double,"",@"SHT_CUDA_INFO"
	.sectionflags	@""
	.align	4


	//----- nvinfo : EIATTR_CUDA_API_VERSION
	.align		4
        /*0000*/ 	.byte	0x04, 0x37
        /*0002*/ 	.short	(.L_1019 - .L_1018)
.L_1018:
        /*0004*/ 	.word	0x00000082


	//----- nvinfo : EIATTR_KPARAM_INFO
	.align		4
.L_1019:
        /*0008*/ 	.byte	0x04, 0x17
        /*000a*/ 	.short	(.L_1021 - .L_1020)
.L_1020:
        /*000c*/ 	.word	0x00000000
        /*0010*/ 	.short	0x0004
        /*0012*/ 	.short	0x0020
        /*0014*/ 	.byte	0x00, 0xf0, 0x21, 0x00


	//----- nvinfo : EIATTR_KPARAM_INFO
	.align		4
.L_1021:
        /*0018*/ 	.byte	0x04, 0x17
        /*001a*/ 	.short	(.L_1023 - .L_1022)
.L_1022:
        /*001c*/ 	.word	0x00000000
        /*0020*/ 	.short	0x0003
        /*0022*/ 	.short	0x0018
        /*0024*/ 	.byte	0x00, 0xf0, 0x21, 0x00


	//----- nvinfo : EIATTR_KPARAM_INFO
	.align		4
.L_1023:
        /*0028*/ 	.byte	0x04, 0x17
        /*002a*/ 	.short	(.L_1025 - .L_1024)
.L_1024:
        /*002c*/ 	.word	0x00000000
        /*0030*/ 	.short	0x0002
        /*0032*/ 	.short	0x0010
        /*0034*/ 	.byte	0x00, 0xf5, 0x21, 0x00


	//----- nvinfo : EIATTR_KPARAM_INFO
	.align		4
.L_1025:
        /*0038*/ 	.byte	0x04, 0x17
        /*003a*/ 	.short	(.L_1027 - .L_1026)
.L_1026:
        /*003c*/ 	.word	0x00000000
        /*0040*/ 	.short	0x0001
        /*0042*/ 	.short	0x0008
        /*0044*/ 	.byte	0x00, 0xf5, 0x21, 0x00


	//----- nvinfo : EIATTR_KPARAM_INFO
	.align		4
.L_1027:
        /*0048*/ 	.byte	0x04, 0x17
        /*004a*/ 	.short	(.L_1029 - .L_1028)
.L_1028:
        /*004c*/ 	.word	0x00000000
        /*0050*/ 	.short	0x0000
        /*0052*/ 	.short	0x0000
        /*0054*/ 	.byte	0x00, 0xf5, 0x21, 0x00


	//----- nvinfo : EIATTR_SPARSE_MMA_MASK
	.align		4
.L_1029:
        /*0058*/ 	.byte	0x03, 0x50
        /*005a*/ 	.short	0x0000


	//----- nvinfo : EIATTR_MAXREG_COUNT
	.align		4
        /*005c*/ 	.byte	0x03, 0x1b
        /*005e*/ 	.short	0x00ff


	//----- nvinfo : EIATTR_MERCURY_ISA_VERSION
	.align		4
        /*0060*/ 	.byte	0x03, 0x5f
        /*0062*/ 	.short	0x0101


	//----- nvinfo : EIATTR_VRC_CTA_INIT_COUNT
	.align		4
        /*0064*/ 	.byte	0x02, 0x4a
	.zero		1
	.zero		1


	//----- nvinfo : EIATTR_EXIT_INSTR_OFFSETS
	.align		4
        /*0068*/ 	.byte	0x04, 0x1c
        /*006a*/ 	.short	(.L_1031 - .L_1030)


	//   ....[0]....
.L_1030:
        /*006c*/ 	.word	0x000000f0


	//   ....[1]....
        /*0070*/ 	.word	0x00000250


	//----- nvinfo : EIATTR_CBANK_PARAM_SIZE
	.align		4
.L_1031:
        /*0074*/ 	.byte	0x03, 0x19
        /*0076*/ 	.short	0x0028


	//----- nvinfo : EIATTR_PARAM_CBANK
	.align		4
        /*0078*/ 	.byte	0x04, 0x0a
        /*007a*/ 	.short	(.L_1033 - .L_1032)
	.align		4
.L_1032:
        /*007c*/ 	.word	index@(.nv.constant0.tanh_backward_double)
        /*0080*/ 	.short	0x0380
        /*0082*/ 	.short	0x0028


	//----- nvinfo : EIATTR_SW_WAR
	.align		4
.L_1033:
        /*0084*/ 	.byte	0x04, 0x36
        /*0086*/ 	.short	(.L_1035 - .L_1034)
.L_1034:
        /*0088*/ 	.word	0x00000008
.L_1035:


//--------------------- .nv.info.swish_backward_double --------------------------
	.section	.nv.info.swish_backward_double,"",@"SHT_CUDA_INFO"
	.sectionflags	@""
	.align	4


	//----- nvinfo : EIATTR_CUDA_API_VERSION
	.align		4
        /*0000*/ 	.byte	0x04, 0x37
        /*0002*/ 	.short	(.L_1037 - .L_1036)
.L_1036:
        /*0004*/ 	.word	0x00000082


	//----- nvinfo : EIATTR_KPARAM_INFO
	.align		4
.L_1037:
        /*0008*/ 	.byte	0x04, 0x17
        /*000a*/ 	.short	(.L_1039 - .L_1038)
.L_1038:
        /*000c*/ 	.word	0x00000000
        /*0010*/ 	.short	0x0004
        /*0012*/ 	.short	0x0020
        /*0014*/ 	.byte	0x00, 0xf0, 0x21, 0x00


	//----- nvinfo : EIATTR_KPARAM_INFO
	.align		4
.L_1039:
        /*0018*/ 	.byte	0x04, 0x17
        /*001a*/ 	.short	(.L_1041 - .L_1040)
.L_1040:
        /*001c*/ 	.word	0x00000000
        /*0020*/ 	.short	0x0003
        /*0022*/ 	.short	0x0018
        /*0024*/ 	.byte	0x00, 0xf0, 0x21, 0x00


	//----- nvinfo : EIATTR_KPARAM_INFO
	.align		4
.L_1041:
        /*0028*/ 	.byte	0x04, 0x17
        /*002a*/ 	.short	(.L_1043 - .L_1042)
.L_1042:
        /*002c*/ 	.word	0x00000000
        /*0030*/ 	.short	0x0002
        /*0032*/ 	.short	0x0010
        /*0034*/ 	.byte	0x00, 0xf5, 0x21, 0x00


	//----- nvinfo : EIATTR_KPARAM_INFO
	.align		4
.L_1043:
        /*0038*/ 	.byte	0x04, 0x17
        /*003a*/ 	.short	(.L_1045 - .L_1044)
.L_1044:
        /*003c*/ 	.word	0x00000000
        /*0040*/ 	.short	0x0001
        /*0042*/ 	.short	0x0008
        /*0044*/ 	.byte	0x00, 0xf5, 0x21, 0x00


	//----- nvinfo : EIATTR_KPARAM_INFO
	.align		4
.L_1045:
        /*0048*/ 	.byte	0x04, 0x17
        /*004a*/ 	.short	(.L_1047 - .L_1046)
.L_1046:
        /*004c*/ 	.word	0x00000000
        /*0050*/ 	.short	0x0000
        /*0052*/ 	.short	0x0000
        /*0054*/ 	.byte	0x00, 0xf5, 0x21, 0x00


	//----- nvinfo : EIATTR_SPARSE_MMA_MASK
	.align		4
.L_1047:
        /*0058*/ 	.byte	0x03, 0x50
        /*005a*/ 	.short	0x0000


	//----- nvinfo : EIATTR_MAXREG_COUNT
	.align		4
        /*005c*/ 	.byte	0x03, 0x1b
        /*005e*/ 	.short	0x00ff


	//----- nvinfo : EIATTR_MERCURY_ISA_VERSION
	.align		4
        /*0060*/ 	.byte	0x03, 0x5f
        /*0062*/ 	.short	0x0101


	//----- nvinfo : EIATTR_VRC_CTA_INIT_COUNT
	.align		4
        /*0064*/ 	.byte	0x02, 0x4a
	.zero		1
	.zero		1


	//----- nvinfo : EIATTR_EXIT_INSTR_OFFSETS
	.align		4
        /*0068*/ 	.byte	0x04, 0x1c
        /*006a*/ 	.short	(.L_1049 - .L_1048)


	//   ....[0]....
.L_1048:
        /*006c*/ 	.word	0x000000f0


	//   ....[1]....
        /*0070*/ 	.word	0x00000750


	//----- nvinfo : EIATTR_CRS_STACK_SIZE
	.align		4
.L_1049:
        /*0074*/ 	.byte	0x04, 0x1e
        /*0076*/ 	.short	(.L_1051 - .L_1050)
.L_1050:
        /*0078*/ 	.word	0x00000000


	//----- nvinfo : EIATTR_CBANK_PARAM_SIZE
	.align		4
.L_1051:
        /*007c*/ 	.byte	0x03, 0x19
        /*007e*/ 	.short	0x0028


	//----- nvinfo : EIATTR_PARAM_CBANK
	.align		4
        /*0080*/ 	.byte	0x04, 0x0a
        /*0082*/ 	.short	(.L_1053 - .L_1052)
	.align		4
.L_1052:
        /*0084*/ 	.word	index@(.nv.constant0.swish_backward_double)
        /*0088*/ 	.short	0x0380
        /*008a*/ 	.short	0x0028


	//----- nvinfo : EIATTR_SW_WAR
	.align		4
.L_1053:
        /*008c*/ 	.byte	0x04, 0x36
        /*008e*/ 	.short	(.L_1055 - .L_1054)
.L_1054:
        /*0090*/ 	.word	0x00000008
.L_1055:


//--------------------- .nv.info.relu_backward_double --------------------------
	.section	.nv.info.relu_backward_double,"",@"SHT_CUDA_INFO"
	.sectionflags	@""
	.align	4


	//----- nvinfo : EIATTR_CUDA_API_VERSION
	.align		4
        /*0000*/ 	.byte	0x04, 0x37
        /*0002*/ 	.short	(.L_1057 - .L_1056)
.L_1056:
        /*0004*/ 	.word	0x00000082


	//----- nvinfo : EIATTR_KPARAM_INFO
	.align		4
.L_1057:
        /*0008*/ 	.byte	0x04, 0x17
        /*000a*/ 	.short	(.L_1059 - .L_1058)
.L_1058:
        /*000c*/ 	.word	0x00000000
        /*0010*/ 	.short	0x0004
        /*0012*/ 	.short	0x0020
        /*0014*/ 	.byte	0x00, 0xf0, 0x21, 0x00


	//----- nvinfo : EIATTR_KPARAM_INFO
	.align		4
.L_1059:
        /*0018*/ 	.byte	0x04, 0x17
        /*001a*/ 	.short	(.L_1061 - .L_1060)
.L_1060:
        /*001c*/ 	.word	0x00000000
        /*0020*/ 	.short	0x0003
        /*0022*/ 	.short	0x0018
        /*0024*/ 	.byte	0x00, 0xf0, 0x21, 0x00


	//----- nvinfo : EIATTR_KPARAM_INFO
	.align		4
.L_1061:
        /*0028*/ 	.byte	0x04, 0x17
        /*002a*/ 	.short	(.L_1063 - .L_1062)
.L_1062:
        /*002c*/ 	.word	0x00000000
        /*0030*/ 	.short	0x0002
        /*0032*/ 	.short	0x0010
        /*0034*/ 	.byte	0x00, 0xf5, 0x21, 0x00


	//----- nvinfo : EIATTR_KPARAM_INFO
	.align		4
.L_1063:
        /*0038*/ 	.byte	0x04, 0x17
        /*003a*/ 	.short	(.L_1065 - .L_1064)
.L_1064:
        /*003c*/ 	.word	0x00000000
        /*0040*/ 	.short	0x0001
        /*0042*/ 	.short	0x0008
        /*0044*/ 	.byte	0x00, 0xf5, 0x21, 0x00


	//----- nvinfo : EIATTR_KPARAM_INFO
	.align		4
.L_1065:
        /*0048*/ 	.byte	0x04, 0x17
        /*004a*/ 	.short	(.L_1067 - .L_1066)
.L_1066:
        /*004c*/ 	.word	0x00000000
        /*0050*/ 	.short	0x0000
        /*0052*/ 	.short	0x0000
        /*0054*/ 	.byte	0x00, 0xf5, 0x21, 0x00


	//----- nvinfo : EIATTR_SPARSE_MMA_MASK
	.align		4
.L_1067:
        /*0058*/ 	.byte	0x03, 0x50
        /*005a*/ 	.short	0x0000


	//----- nvinfo : EIATTR_MAXREG_COUNT
	.align		4
        /*005c*/ 	.byte	0x03, 0x1b
        /*005e*/ 	.short	0x00ff


	//----- nvinfo : EIATTR_MERCURY_ISA_VERSION
	.align		4
        /*0060*/ 	.byte	0x03, 0x5f
        /*0062*/ 	.short	0x0101


	//----- nvinfo : EIATTR_VRC_CTA_INIT_COUNT
	.align		4
        /*0064*/ 	.byte	0x02, 0x4a
	.zero		1
	.zero		1


	//----- nvinfo : EIATTR_EXIT_INSTR_OFFSETS
	.align		4
        /*0068*/ 	.byte	0x04, 0x1c
        /*006a*/ 	.short	(.L_1069 - .L_1068)


	//   ....[0]....
.L_1068:
        /*006c*/ 	.word	0x000000f0


	//   ....[1]....
        /*0070*/ 	.word	0x000001f0


	//   ....[2]....
        /*0074*/ 	.word	0x00000240


	//----- nvinfo : EIATTR_CBANK_PARAM_SIZE
	.align		4
.L_1069:
        /*0078*/ 	.byte	0x03, 0x19
        /*007a*/ 	.short	0x0028


	//----- nvinfo : EIATTR_PARAM_CBANK
	.align		4
        /*007c*/ 	.byte	0x04, 0x0a
        /*007e*/ 	.short	(.L_1071 - .L_1070)
	.align		4
.L_1070:
        /*0080*/ 	.word	index@(.nv.constant0.relu_backward_double)
        /*0084*/ 	.short	0x0380
        /*0086*/ 	.short	0x0028


	//----- nvinfo : EIATTR_SW_WAR
	.align		4
.L_1071:
        /*0088*/ 	.byte	0x04, 0x36
        /*008a*/ 	.short	(.L_1073 - .L_1072)
.L_1072:
        /*008c*/ 	.word	0x00000008
.L_1073:


//--------------------- .nv.info.sigmoid_backward_double --------------------------
	.section	.nv.info.sigmoid_backward_double,"",@"SHT_CUDA_INFO"
	.sectionflags	@""
	.align	4


	//----- nvinfo : EIATTR_CUDA_API_VERSION
	.align		4
        /*0000*/ 	.byte	0x04, 0x37
        /*0002*/ 	.short	(.L_1075 - .L_1074)
.L_1074:
        /*0004*/ 	.word	0x00000082


	//----- nvinfo : EIATTR_KPARAM_INFO
	.align		4
.L_1075:
        /*0008*/ 	.byte	0x04, 0x17
        /*000a*/ 	.short	(.L_1077 - .L_1076)
.L_1076:
        /*000c*/ 	.word	0x00000000
        /*0010*/ 	.short	0x0004
        /*0012*/ 	.short	0x0020
        /*0014*/ 	.byte	0x00, 0xf0, 0x21, 0x00


	//----- nvinfo : EIATTR_KPARAM_INFO
	.align		4
.L_1077:
        /*0018*/ 	.byte	0x04, 0x17
        /*001a*/ 	.short	(.L_1079 - .L_1078)
.L_1078:
        /*001c*/ 	.word	0x00000000
        /*0020*/ 	.short	0x0003
        /*0022*/ 	.short	0x0018
        /*0024*/ 	.byte	0x00, 0xf0, 0x21, 0x00


	//----- nvinfo : EIATTR_KPARAM_INFO
	.align		4
.L_1079:
        /*0028*/ 	.byte	0x04, 0x17
        /*002a*/ 	.short	(.L_1081 - .L_1080)
.L_1080:
        /*002c*/ 	.word	0x00000000
        /*0030*/ 	.short	0x0002
        /*0032*/ 	.short	0x0010
        /*0034*/ 	.byte	0x00, 0xf5, 0x21, 0x00


	//----- nvinfo : EIATTR_KPARAM_INFO
	.align		4
.L_1081:
        /*0038*/ 	.byte	0x04, 0x17
        /*003a*/ 	.short	(.L_1083 - .L_1082)
.L_1082:
        /*003c*/ 	.word	0x00000000
        /*0040*/ 	.short	0x0001
        /*0042*/ 	.short	0x0008
        /*0044*/ 	.byte	0x00, 0xf5, 0x21, 0x00


	//----- nvinfo : EIATTR_KPARAM_INFO
	.align		4
.L_1083:
        /*0048*/ 	.byte	0x04, 0x17
        /*004a*/ 	.short	(.L_1085 - .L_1084)
.L_1084:
        /*004c*/ 	.word	0x00000000
        /*0050*/ 	.short	0x0000
        /*0052*/ 	.short	0x0000
        /*0054*/ 	.byte	0x00, 0xf5, 0x21, 0x00


	//----- nvinfo : EIATTR_SPARSE_MMA_MASK
	.align		4
.L_1085:
        /*0058*/ 	.byte	0x03, 0x50
        /*005a*/ 	.short	0x0000


	//----- nvinfo : EIATTR_MAXREG_COUNT
	.align		4
        /*005c*/ 	.byte	0x03, 0x1b
        /*005e*/ 	.short	0x00ff


	//----- nvinfo : EIATTR_MERCURY_ISA_VERSION
	.align		4
        /*0060*/ 	.byte	0x03, 0x5f
        /*0062*/ 	.short	0x0101


	//----- nvinfo : EIATTR_VRC_CTA_INIT_COUNT
	.align		4
        /*0064*/ 	.byte	0x02, 0x4a
	.zero		1
	.zero		1


	//----- nvinfo : EIATTR_EXIT_INSTR_OFFSETS
	.align		4
        /*0068*/ 	.byte	0x04, 0x1c
        /*006a*/ 	.short	(.L_1087 - .L_1086)


	//   ....[0]....
.L_1086:
        /*006c*/ 	.word	0x000000f0


	//   ....[1]....
        /*0070*/ 	.word	0x00000260


	//----- nvinfo : EIATTR_CBANK_PARAM_SIZE
	.align		4
.L_1087:
        /*0074*/ 	.byte	0x03, 0x19
        /*0076*/ 	.short	0x0028


	//----- nvinfo : EIATTR_PARAM_CBANK
	.align		4
        /*0078*/ 	.byte	0x04, 0x0a
        /*007a*/ 	.short	(.L_1089 - .L_1088)
	.align		4
.L_1088:
        /*007c*/ 	.word	index@(.nv.constant0.sigmoid_backward_double)
        /*0080*/ 	.short	0x0380
        /*0082*/ 	.short	0x0028


	//----- nvinfo : EIATTR_SW_WAR
	.align		4
.L_1089:
        /*0084*/ 	.byte	0x04, 0x36
        /*0086*/ 	.short	(.L_1091 - .L_1090)
.L_1090:
        /*0088*/ 	.word	0x00000008
.L_1091:


//--------------------- .nv.info.softmax_forward_double --------------------------
	.section	.nv.info.softmax_forward_double,"",@"SHT_CUDA_INFO"
	.sectionflags	@""
	.align	4


	//----- nvinfo : EIATTR_CUDA_API_VERSION
	.align		4
        /*0000*/ 	.byte	0x04, 0x37
        /*0002*/ 	.short	(.L_1093 - .L_1092)
.L_1092:
        /*0004*/ 	.word	0x00000082


	//----- nvinfo : EIATTR_KPARAM_INFO
	.align		4
.L_1093:
        /*0008*/ 	.byte	0x04, 0x17
        /*000a*/ 	.short	(.L_1095 - .L_1094)
.L_1094:
        /*000c*/ 	.word	0x00000000
        /*0010*/ 	.short	0x0002
        /*0012*/ 	.short	0x0010
        /*0014*/ 	.byte	0x00, 0xf0, 0x21, 0x00


	//----- nvinfo : EIATTR_KPARAM_INFO
	.align		4
.L_1095:
        /*0018*/ 	.byte	0x04, 0x17
        /*001a*/ 	.short	(.L_1097 - .L_1096)
.L_1096:
        /*001c*/ 	.word	0x00000000
        /*0020*/ 	.short	0x0001
        /*0022*/ 	.short	0x0008
        /*0024*/ 	.byte	0x00, 0xf0, 0x21, 0x00


	//----- nvinfo : EIATTR_KPARAM_INFO
	.align		4
.L_1097:
        /*0028*/ 	.byte	0x04, 0x17
        /*002a*/ 	.short	(.L_1099 - .L_1098)
.L_1098:
        /*002c*/ 	.word	0x00000000
        /*0030*/ 	.short	0x0000
        /*0032*/ 	.short	0x0000
        /*0034*/ 	.byte	0x00, 0xf5, 0x21, 0x00


	//----- nvinfo : EIATTR_SPARSE_MMA_MASK
	.align		4
.L_1099:
        /*0038*/ 	.byte	0x03, 0x50
        /*003a*/ 	.short	0x0000


	//----- nvinfo : EIATTR_MAXREG_COUNT
	.align		4
        /*003c*/ 	.byte	0x03, 0x1b
        /*003e*/ 	.short	0x00ff


	//----- nvinfo : EIATTR_NUM_BARRIERS
	.align		4
        /*0040*/ 	.byte	0x02, 0x4c
        /*0042*/ 	.byte	0x01
	.zero		1


	//----- nvinfo : EIATTR_MERCURY_ISA_VERSION
	.align		4
        /*0044*/ 	.byte	0x03, 0x5f
        /*0046*/ 	.short	0x0101


	//----- nvinfo : EIATTR_VRC_CTA_INIT_COUNT
	.align		4
        /*0048*/ 	.byte	0x02, 0x4a
	.zero		1
	.zero		1


	//----- nvinfo : EIATTR_EXIT_INSTR_OFFSETS
	.align		4
        /*004c*/ 	.byte	0x04, 0x1c
        /*004e*/ 	.short	(.L_1101 - .L_1100)


	//   ....[0]....
.L_1100:
        /*0050*/ 	.word	0x00000090


	//   ....[1]....
        /*0054*/ 	.word	0x000011b0


	//   ....[2]....
        /*0058*/ 	.word	0x00001800


	//----- nvinfo : EIATTR_CRS_STACK_SIZE
	.align		4
.L_1101:
        /*005c*/ 	.byte	0x04, 0x1e
        /*005e*/ 	.short	(.L_1103 - .L_1102)
.L_1102:
        /*0060*/ 	.word	0x00000000


	//----- nvinfo : EIATTR_CBANK_PARAM_SIZE
	.align		4
.L_1103:
        /*0064*/ 	.byte	0x03, 0x19
        /*0066*/ 	.short	0x0018


	//----- nvinfo : EIATTR_PARAM_CBANK
	.align		4
        /*0068*/ 	.byte	0x04, 0x0a
        /*006a*/ 	.short	(.L_1105 - .L_1104)
	.align		4
.L_1104:
        /*006c*/ 	.word	index@(.nv.constant0.softmax_forward_double)
        /*0070*/ 	.short	0x0380
        /*0072*/ 	.short	0x0018


	//----- nvinfo : EIATTR_SW_WAR
	.align		4
.L_1105:
        /*0074*/ 	.byte	0x04, 0x36
        /*0076*/ 	.short	(.L_1107 - .L_1106)
.L_1106:
        /*0078*/ 	.word	0x00000008
.L_1107:


//--------------------- .nv.info.tanh_forward_double --------------------------
	.section	.nv.info.tanh_forward_double,"",@"SHT_CUDA_INFO"
	.sectionflags	@""
	.align	4


	//----- nvinfo : EIATTR_CUDA_API_VERSION
	.align		4
        /*0000*/ 	.byte	0x04, 0x37
        /*0002*/ 	.short	(.L_1109 - .L_1108)
.L_1108:
        /*0004*/ 	.word	0x00000082


	//----- nvinfo : EIATTR_KPARAM_INFO
	.align		4
.L_1109:
        /*0008*/ 	.byte	0x04, 0x17
        /*000a*/ 	.short	(.L_1111 - .L_1110)
.L_1110:
        /*000c*/ 	.word	0x00000000
        /*0010*/ 	.short	0x0002
        /*0012*/ 	.short	0x0010
        /*0014*/ 	.byte	0x00, 0xf0, 0x21, 0x00


	//----- nvinfo : EIATTR_KPARAM_INFO
	.align		4
.L_1111:
        /*0018*/ 	.byte	0x04, 0x17
        /*001a*/ 	.short	(.L_1113 - .L_1112)
.L_1112:
        /*001c*/ 	.word	0x00000000
        /*0020*/ 	.short	0x0001
        /*0022*/ 	.short	0x0008
        /*0024*/ 	.byte	0x00, 0xf0, 0x21, 0x00


	//----- nvinfo : EIATTR_KPARAM_INFO
	.align		4
.L_1113:
        /*0028*/ 	.byte	0x04, 0x17
        /*002a*/ 	.short	(.L_1115 - .L_1114)
.L_1114:
        /*002c*/ 	.word	0x00000000
        /*0030*/ 	.short	0x0000
        /*0032*/ 	.short	0x0000
        /*0034*/ 	.byte	0x00, 0xf5, 0x21, 0x00


	//----- nvinfo : EIATTR_SPARSE_MMA_MASK
	.align		4
.L_1115:
        /*0038*/ 	.byte	0x03, 0x50
        /*003a*/ 	.short	0x0000


	//----- nvinfo : EIATTR_MAXREG_COUNT
	.align		4
        /*003c*/ 	.byte	0x03, 0x1b
        /*003e*/ 	.short	0x00ff


	//----- nvinfo : EIATTR_MERCURY_ISA_VERSION
	.align		4
        /*0040*/ 	.byte	0x03, 0x5f
        /*0042*/ 	.short	0x0101


	//----- nvinfo : EIATTR_VRC_CTA_INIT_COUNT
	.align		4
        /*0044*/ 	.byte	0x02, 0x4a
	.zero		1
	.zero		1


	//----- nvinfo : EIATTR_EXIT_INSTR_OFFSETS
	.align		4
        /*0048*/ 	.byte	0x04, 0x1c
        /*004a*/ 	.short	(.L_1117 - .L_1116)


	//   ....[0]....
.L_1116:
        /*004c*/ 	.word	0x000000f0


	//   ....[1]....
        /*0050*/ 	.word	0x00000920


	//----- nvinfo : EIATTR_CRS_STACK_SIZE
	.align		4
.L_1117:
        /*0054*/ 	.byte	0x04, 0x1e
        /*0056*/ 	.short	(.L_1119 - .L_1118)
.L_1118:
        /*0058*/ 	.word	0x00000000


	//----- nvinfo : EIATTR_CBANK_PARAM_SIZE
	.align		4
.L_1119:
        /*005c*/ 	.byte	0x03, 0x19
        /*005e*/ 	.short	0x0018


	//----- nvinfo : EIATTR_PARAM_CBANK
	.align		4
        /*0060*/ 	.byte	0x04, 0x0a
        /*0062*/ 	.short	(.L_1121 - .L_1120)
	.align		4
.L_1120:
        /*0064*/ 	.word	index@(.nv.constant0.tanh_forward_double)
        /*0068*/ 	.short	0x0380
        /*006a*/ 	.short	0x0018


	//----- nvinfo : EIATTR_SW_WAR
	.align		4
.L_1121:
        /*006c*/ 	.byte	0x04, 0x36
        /*006e*/ 	.short	(.L_1123 - .L_1122)
.L_1122:
        /*0070*/ 	.word	0x00000008
.L_1123:


//--------------------- .nv.info.swish_forward_double --------------------------
	.section	.nv.info.swish_forward_double,"",@"SHT_CUDA_INFO"
	.sectionflags	@""
	.align	4


	//----- nvinfo : EIATTR_CUDA_API_VERSION
	.align		4
        /*0000*/ 	.byte	0x04, 0x37
        /*0002*/ 	.short	(.L_1125 - .L_1124)
.L_1124:
        /*0004*/ 	.word	0x00000082


	//----- nvinfo : EIATTR_KPARAM_INFO
	.align		4
.L_1125:
        /*0008*/ 	.byte	0x04, 0x17
        /*000a*/ 	.short	(.L_1127 - .L_1126)
.L_1126:
        /*000c*/ 	.word	0x00000000
        /*0010*/ 	.short	0x0002
        /*0012*/ 	.short	0x0010
        /*0014*/ 	.byte	0x00, 0xf0, 0x21, 0x00


	//----- nvinfo : EIATTR_KPARAM_INFO
	.align		4
.L_1127:
        /*0018*/ 	.byte	0x04, 0x17
        /*001a*/ 	.short	(.L_1129 - .L_1128)
.L_1128:
        /*001c*/ 	.word	0x00000000
        /*0020*/ 	.short	0x0001
        /*0022*/ 	.short	0x0008
        /*0024*/ 	.byte	0x00, 0xf0, 0x21, 0x00


	//----- nvinfo : EIATTR_KPARAM_INFO
	.align		4
.L_1129:
        /*0028*/ 	.byte	0x04, 0x17
        /*002a*/ 	.short	(.L_1131 - .L_1130)
.L_1130:
        /*002c*/ 	.word	0x00000000
        /*0030*/ 	.short	0x0000
        /*0032*/ 	.short	0x0000
        /*0034*/ 	.byte	0x00, 0xf5, 0x21, 0x00


	//----- nvinfo : EIATTR_SPARSE_MMA_MASK
	.align		4
.L_1131:
        /*0038*/ 	.byte	0x03, 0x50
        /*003a*/ 	.short	0x0000


	//----- nvinfo : EIATTR_MAXREG_COUNT
	.align		4
        /*003c*/ 	.byte	0x03, 0x1b
        /*003e*/ 	.short	0x00ff


	//----- nvinfo : EIATTR_MERCURY_ISA_VERSION
	.align		4
        /*0040*/ 	.byte	0x03, 0x5f
        /*0042*/ 	.short	0x0101


	//----- nvinfo : EIATTR_VRC_CTA_INIT_COUNT
	.align		4
        /*0044*/ 	.byte	0x02, 0x4a
	.zero		1
	.zero		1


	//----- nvinfo : EIATTR_EXIT_INSTR_OFFSETS
	.align		4
        /*0048*/ 	.byte	0x04, 0x1c
        /*004a*/ 	.short	(.L_1133 - .L_1132)


	//   ....[0]....
.L_1132:
        /*004c*/ 	.word	0x000000f0


	//   ....[1]....
        /*0050*/ 	.word	0x000006a0


	//----- nvinfo : EIATTR_CRS_STACK_SIZE
	.align		4
.L_1133:
        /*0054*/ 	.byte	0x04, 0x1e
        /*0056*/ 	.short	(.L_1135 - .L_1134)
.L_1134:
        /*0058*/ 	.word	0x00000000


	//----- nvinfo : EIATTR_CBANK_PARAM_SIZE
	.align		4
.L_1135:
        /*005c*/ 	.byte	0x03, 0x19
        /*005e*/ 	.short	0x0018


	//----- nvinfo : EIATTR_PARAM_CBANK
	.align		4
        /*0060*/ 	.byte	0x04, 0x0a
        /*0062*/ 	.short	(.L_1137 - .L_1136)
	.align		4
.L_1136:
        /*0064*/ 	.word	index@(.nv.constant0.swish_forward_double)
        /*0068*/ 	.short	0x0380
        /*006a*/ 	.short	0x0018


	//----- nvinfo : EIATTR_SW_WAR
	.align		4
.L_1137:
        /*006c*/ 	.byte	0x04, 0x36
        /*006e*/ 	.short	(.L_1139 - .L_1138)
.L_1138:
        /*0070*/ 	.word	0x00000008
.L_1139:


//--------------------- .nv.info.relu_forward_double --------------------------
	.section	.nv.info.relu_forward_double,"",@"SHT_CUDA_INFO"
	.sectionflags	@""
	.align	4


	//----- nvinfo : EIATTR_CUDA_API_VERSION
	.align		4
        /*0000*/ 	.byte	0x04, 0x37
        /*0002*/ 	.short	(.L_1141 - .L_1140)
.L_1140:
        /*0004*/ 	.word	0x00000082


	//----- nvinfo : EIATTR_KPARAM_INFO
	.align		4
.L_1141:
        /*0008*/ 	.byte	0x04, 0x17
        /*000a*/ 	.short	(.L_1143 - .L_1142)
.L_1142:
        /*000c*/ 	.word	0x00000000
        /*0010*/ 	.short	0x0002
        /*0012*/ 	.short	0x0010
        /*0014*/ 	.byte	0x00, 0xf0, 0x21, 0x00


	//----- nvinfo : EIATTR_KPARAM_INFO
	.align		4
.L_1143:
        /*0018*/ 	.byte	0x04, 0x17
        /*001a*/ 	.short	(.L_1145 - .L_1144)
.L_1144:
        /*001c*/ 	.word	0x00000000
        /*0020*/ 	.short	0x0001
        /*0022*/ 	.short	0x0008
        /*0024*/ 	.byte	0x00, 0xf0, 0x21, 0x00


	//----- nvinfo : EIATTR_KPARAM_INFO
	.align		4
.L_1145:
        /*0028*/ 	.byte	0x04, 0x17
        /*002a*/ 	.short	(.L_1147 - .L_1146)
.L_1146:
        /*002c*/ 	.word	0x00000000
        /*0030*/ 	.short	0x0000
        /*0032*/ 	.short	0x0000
        /*0034*/ 	.byte	0x00, 0xf5, 0x21, 0x00


	//----- nvinfo : EIATTR_SPARSE_MMA_MASK
	.align		4
.L_1147:
        /*0038*/ 	.byte	0x03, 0x50
        /*003a*/ 	.short	0x0000


	//----- nvinfo : EIATTR_MAXREG_COUNT
	.align		4
        /*003c*/ 	.byte	0x03, 0x1b
        /*003e*/ 	.short	0x00ff


	//----- nvinfo : EIATTR_MERCURY_ISA_VERSION
	.align		4
        /*0040*/ 	.byte	0x03, 0x5f
        /*0042*/ 	.short	0x0101


	//----- nvinfo : EIATTR_VRC_CTA_INIT_COUNT
	.align		4
        /*0044*/ 	.byte	0x02, 0x4a
	.zero		1
	.zero		1


	//----- nvinfo : EIATTR_EXIT_INSTR_OFFSETS
	.align		4
        /*0048*/ 	.byte	0x04, 0x1c
        /*004a*/ 	.short	(.L_1149 - .L_1148)


	//   ....[0]....
.L_1148:
        /*004c*/ 	.word	0x000000f0


	//   ....[1]....
        /*0050*/ 	.word	0x000001d0


	//   ....[2]....
        /*0054*/ 	.word	0x000001f0


	//----- nvinfo : EIATTR_CBANK_PARAM_SIZE
	.align		4
.L_1149:
        /*0058*/ 	.byte	0x03, 0x19
        /*005a*/ 	.short	0x0018


	//----- nvinfo : EIATTR_PARAM_CBANK
	.align		4
        /*005c*/ 	.byte	0x04, 0x0a
        /*005e*/ 	.short	(.L_1151 - .L_1150)
	.align		4
.L_1150:
        /*0060*/ 	.word	index@(.nv.constant0.relu_forward_double)
        /*0064*/ 	.short	0x0380
        /*0066*/ 	.short	0x0018


	//----- nvinfo : EIATTR_SW_WAR
	.align		4
.L_1151:
        /*0068*/ 	.byte	0x04, 0x36
        /*006a*/ 	.short	(.L_1153 - .L_1152)
.L_1152:
        /*006c*/ 	.word	0x00000008
.L_1153:


//--------------------- .nv.info.sigmoid_forward_double --------------------------
	.section	.nv.info.sigmoid_forward_double,"",@"SHT_CUDA_INFO"
	.sectionflags	@""
	.align	4


	//----- nvinfo : EIATTR_CUDA_API_VERSION
	.align		4
        /*0000*/ 	.byte	0x04, 0x37
        /*0002*/ 	.short	(.L_1155 - .L_1154)
.L_1154:
        /*0004*/ 	.word	0x00000082


	//----- nvinfo : EIATTR_KPARAM_INFO
	.align		4
.L_1155:
        /*0008*/ 	.byte	0x04, 0x17
        /*000a*/ 	.short	(.L_1157 - .L_1156)
.L_1156:
        /*000c*/ 	.word	0x00000000
        /*0010*/ 	.short	0x0002
        /*0012*/ 	.short	0x0010
        /*0014*/ 	.byte	0x00, 0xf0, 0x21, 0x00


	//----- nvinfo : EIATTR_KPARAM_INFO
	.align		4
.L_1157:
        /*0018*/ 	.byte	0x04, 0x17
        /*001a*/ 	.short	(.L_1159 - .L_1158)
.L_1158:
        /*001c*/ 	.word	0x00000000
        /*0020*/ 	.short	0x0001
        /*0022*/ 	.short	0x0008
        /*0024*/ 	.byte	0x00, 0xf0, 0x21, 0x00


	//----- nvinfo : EIATTR_KPARAM_INFO
	.align		4
.L_1159:
        /*0028*/ 	.byte	0x04, 0x17
        /*002a*/ 	.short	(.L_1161 - .L_1160)
.L_1160:
        /*002c*/ 	.word	0x00000000
        /*0030*/ 	.short	0x0000
        /*0032*/ 	.short	0x0000
        /*0034*/ 	.byte	0x00, 0xf5, 0x21, 0x00


	//----- nvinfo : EIATTR_SPARSE_MMA_MASK
	.align		4
.L_1161:
        /*0038*/ 	.byte	0x03, 0x50
        /*003a*/ 	.short	0x0000


	//----- nvinfo : EIATTR_MAXREG_COUNT
	.align		4
        /*003c*/ 	.byte	0x03, 0x1b
        /*003e*/ 	.short	0x00ff


	//----- nvinfo : EIATTR_MERCURY_ISA_VERSION
	.align		4
        /*0040*/ 	.byte	0x03, 0x5f
        /*0042*/ 	.short	0x0101


	//----- nvinfo : EIATTR_VRC_CTA_INIT_COUNT
	.align		4
        /*0044*/ 	.byte	0x02, 0x4a
	.zero		1
	.zero		1


	//----- nvinfo : EIATTR_EXIT_INSTR_OFFSETS
	.align		4
        /*0048*/ 	.byte	0x04, 0x1c
        /*004a*/ 	.short	(.L_1163 - .L_1162)


	//   ....[0]....
.L_1162:
        /*004c*/ 	.word	0x000000f0


	//   ....[1]....
        /*0050*/ 	.word	0x00000690


	//----- nvinfo : EIATTR_CRS_STACK_SIZE
	.align		4
.L_1163:
        /*0054*/ 	.byte	0x04, 0x1e
        /*0056*/ 	.short	(.L_1165 - .L_1164)
.L_1164:
        /*0058*/ 	.word	0x00000000


	//----- nvinfo : EIATTR_CBANK_PARAM_SIZE
	.align		4
.L_1165:
        /*005c*/ 	.byte	0x03, 0x19
        /*005e*/ 	.short	0x0018


	//----- nvinfo : EIATTR_PARAM_CBANK
	.align		4
        /*0060*/ 	.byte	0x04, 0x0a
        /*0062*/ 	.short	(.L_1167 - .L_1166)
	.align		4
.L_1166:
        /*0064*/ 	.word	index@(.nv.constant0.sigmoid_forward_double)
        /*0068*/ 	.short	0x0380
        /*006a*/ 	.short	0x0018


	//----- nvinfo : EIATTR_SW_WAR
	.align		4
.L_1167:
        /*006c*/ 	.byte	0x04, 0x36
        /*006e*/ 	.short	(.L_1169 - .L_1168)
.L_1168:
        /*0070*/ 	.word	0x00000008
.L_1169:


//--------------------- .nv.info.softmax_backward_float --------------------------
	.section	.nv.info.softmax_backward_float,"",@"SHT_CUDA_INFO"
	.sectionflags	@""
	.align	4


	//----- nvinfo : EIATTR_CUDA_API_VERSION
	.align		4
        /*0000*/ 	.byte	0x04, 0x37
        /*0002*/ 	.short	(.L_1171 - .L_1170)
.L_1170:
        /*0004*/ 	.word	0x00000082


	//----- nvinfo : EIATTR_KPARAM_INFO
	.align		4
.L_1171:
        /*0008*/ 	.byte	0x04, 0x17
        /*000a*/ 	.short	(.L_1173 - .L_1172)
.L_1172:
        /*000c*/ 	.word	0x00000000
        /*0010*/ 	.short	0x0004
        /*0012*/ 	.short	0x0020
        /*0014*/ 	.byte	0x00, 0xf0, 0x21, 0x00


	//----- nvinfo : EIATTR_KPARAM_INFO
	.align		4
.L_1173:
        /*0018*/ 	.byte	0x04, 0x17
        /*001a*/ 	.short	(.L_1175 - .L_1174)
.L_1174:
        /*001c*/ 	.word	0x00000000
        /*0020*/ 	.short	0x0003
        /*0022*/ 	.short	0x0018
        /*0024*/ 	.byte	0x00, 0xf0, 0x21, 0x00


	//----- nvinfo : EIATTR_KPARAM_INFO
	.align		4
.L_1175:
        /*0028*/ 	.byte	0x04, 0x17
        /*002a*/ 	.short	(.L_1177 - .L_1176)
.L_1176:
        /*002c*/ 	.word	0x00000000
        /*0030*/ 	.short	0x0002
        /*0032*/ 	.short	0x0010
        /*0034*/ 	.byte	0x00, 0xf5, 0x21, 0x00


	//----- nvinfo : EIATTR_KPARAM_INFO
	.align		4
.L_1177:
        /*0038*/ 	.byte	0x04, 0x17
        /*003a*/ 	.short	(.L_1179 - .L_1178)
.L_1178:
        /*003c*/ 	.word	0x00000000
        /*0040*/ 	.short	0x0001
        /*0042*/ 	.short	0x0008
        /*0044*/ 	.byte	0x00, 0xf5, 0x21, 0x00


	//----- nvinfo : EIATTR_KPARAM_INFO
	.align		4
.L_1179:
        /*0048*/ 	.byte	0x04, 0x17
        /*004a*/ 	.short	(.L_1181 - .L_1180)
.L_1180:
        /*004c*/ 	.word	0x00000000
        /*0050*/ 	.short	0x0000
        /*0052*/ 	.short	0x0000
        /*0054*/ 	.byte	0x00, 0xf5, 0x21, 0x00


	//----- nvinfo : EIATTR_SPARSE_MMA_MASK
	.align		4
.L_1181:
        /*0058*/ 	.byte	0x03, 0x50
        /*005a*/ 	.short	0x0000


	//----- nvinfo : EIATTR_MAXREG_COUNT
	.align		4
        /*005c*/ 	.byte	0x03, 0x1b
        /*005e*/ 	.short	0x00ff


	//----- nvinfo : EIATTR_NUM_BARRIERS
	.align		4
        /*0060*/ 	.byte	0x02, 0x4c
        /*0062*/ 	.byte	0x01
	.zero		1


	//----- nvinfo : EIATTR_MERCURY_ISA_VERSION
	.align		4
        /*0064*/ 	.byte	0x03, 0x5f
        /*0066*/ 	.short	0x0101


	//----- nvinfo : EIATTR_VRC_CTA_INIT_COUNT
	.align		4
        /*0068*/ 	.byte	0x02, 0x4a
	.zero		1
	.zero		1


	//----- nvinfo : EIATTR_EXIT_INSTR_OFFSETS
	.align		4
        /*006c*/ 	.byte	0x04, 0x1c
        /*006e*/ 	.short	(.L_1183 - .L_1182)


	//   ....[0]....
.L_1182:
        /*0070*/ 	.word	0x00000090


	//   ....[1]....
        /*0074*/ 	.word	0x00000770


	//   ....[2]....
        /*0078*/ 	.word	0x000009f0


	//----- nvinfo : EIATTR_CRS_STACK_SIZE
	.align		4
.L_1183:
        /*007c*/ 	.byte	0x04, 0x1e
        /*007e*/ 	.short	(.L_1185 - .L_1184)
.L_1184:
        /*0080*/ 	.word	0x00000000


	//----- nvinfo : EIATTR_CBANK_PARAM_SIZE
	.align		4
.L_1185:
        /*0084*/ 	.byte	0x03, 0x19
        /*0086*/ 	.short	0x0028


	//----- nvinfo : EIATTR_PARAM_CBANK
	.align		4
        /*0088*/ 	.byte	0x04, 0x0a
        /*008a*/ 	.short	(.L_1187 - .L_1186)
	.align		4
.L_1186:
        /*008c*/ 	.word	index@(.nv.constant0.softmax_backward_float)
        /*0090*/ 	.short	0x0380
        /*0092*/ 	.short	0x0028


	//----- nvinfo : EIATTR_SW_WAR
	.align		4
.L_1187:
        /*0094*/ 	.byte	0x04, 0x36
        /*0096*/ 	.short	(.L_1189 - .L_1188)
.L_1188:
        /*0098*/ 	.word	0x00000008
.L_1189:


//--------------------- .nv.info.tanh_backward_float --------------------------
	.section	.nv.info.tanh_backward_float,"",@"SHT_CUDA_INFO"
	.sectionflags	@""
	.align	4


	//----- nvinfo : EIATTR_CUDA_API_VERSION
	.align		4
        /*0000*/ 	.byte	0x04, 0x37
        /*0002*/ 	.short	(.L_1191 - .L_1190)
.L_1190:
        /*0004*/ 	.word	0x00000082


	//----- nvinfo : EIATTR_KPARAM_INFO
	.align		4
.L_1191:
        /*0008*/ 	.byte	0x04, 0x17
        /*000a*/ 	.short	(.L_1193 - .L_1192)
.L_1192:
        /*000c*/ 	.word	0x00000000
        /*0010*/ 	.short	0x0004
        /*0012*/ 	.short	0x0020
        /*0014*/ 	.byte	0x00, 0xf0, 0x21, 0x00


	//----- nvinfo : EIATTR_KPARAM_INFO
	.align		4
.L_1193:
        /*0018*/ 	.byte	0x04, 0x17
        /*001a*/ 	.short	(.L_1195 - .L_1194)
.L_1194:
        /*001c*/ 	.word	0x00000000
        /*0020*/ 	.short	0x0003
        /*0022*/ 	.short	0x0018
        /*0024*/ 	.byte	0x00, 0xf0, 0x21, 0x00


	//----- nvinfo : EIATTR_KPARAM_INFO
	.align		4
.L_1195:
        /*0028*/ 	.byte	0x04, 0x17
        /*002a*/ 	.short	(.L_1197 - .L_1196)
.L_1196:
        /*002c*/ 	.word	0x00000000
        /*0030*/ 	.short	0x0002
        /*0032*/ 	.short	0x0010
        /*0034*/ 	.byte	0x00, 0xf5, 0x21, 0x00


	//----- nvinfo : EIATTR_KPARAM_INFO
	.align		4
.L_1197:
        /*0038*/ 	.byte	0x04, 0x17
        /*003a*/ 	.short	(.L_1199 - .L_1198)
.L_1198:
        /*003c*/ 	.word	0x00000000
        /*0040*/ 	.short	0x0001
        /*0042*/ 	.short	0x0008
        /*0044*/ 	.byte	0x00, 0xf5, 0x21, 0x00


	//----- nvinfo : EIATTR_KPARAM_INFO
	.align		4
.L_1199:
        /*0048*/ 	.byte	0x04, 0x17
        /*004a*/ 	.short	(.L_1201 - .L_1200)
.L_1200:
        /*004c*/ 	.word	0x00000000
        /*0050*/ 	.short	0x0000
        /*0052*/ 	.short	0x0000
        /*0054*/ 	.byte	0x00, 0xf5, 0x21, 0x00


	//----- nvinfo : EIATTR_SPARSE_MMA_MASK
	.align		4
.L_1201:
        /*0058*/ 	.byte	0x03, 0x50
        /*005a*/ 	.short	0x0000


	//----- nvinfo : EIATTR_MAXREG_COUNT
	.align		4
        /*005c*/ 	.byte	0x03, 0x1b
        /*005e*/ 	.short	0x00ff


	//----- nvinfo : EIATTR_MERCURY_ISA_VERSION
	.align		4
        /*0060*/ 	.byte	0x03, 0x5f
        /*0062*/ 	.short	0x0101


	//----- nvinfo : EIATTR_VRC_CTA_INIT_COUNT
	.align		4
        /*0064*/ 	.byte	0x02, 0x4a
	.zero		1
	.zero		1


	//----- nvinfo : EIATTR_EXIT_INSTR_OFFSETS
	.align		4
        /*0068*/ 	.byte	0x04, 0x1c
        /*006a*/ 	.short	(.L_1203 - .L_1202)


	//   ....[0]....
.L_1202:
        /*006c*/ 	.word	0x000000f0


	//   ....[1]....
        /*0070*/ 	.word	0x00000250


	//----- nvinfo : EIATTR_CBANK_PARAM_SIZE
	.align		4
.L_1203:
        /*0074*/ 	.byte	0x03, 0x19
        /*0076*/ 	.short	0x0028


	//----- nvinfo : EIATTR_PARAM_CBANK
	.align		4
        /*0078*/ 	.byte	0x04, 0x0a
        /*007a*/ 	.short	(.L_1205 - .L_1204)
	.align		4
.L_1204:
        /*007c*/ 	.word	index@(.nv.constant0.tanh_backward_float)
        /*0080*/ 	.short	0x0380
        /*0082*/ 	.short	0x0028


	//----- nvinfo : EIATTR_SW_WAR
	.align		4
.L_1205:
        /*0084*/ 	.byte	0x04, 0x36
        /*0086*/ 	.short	(.L_1207 - .L_1206)
.L_1206:
        /*0088*/ 	.word	0x00000008
.L_1207:


//--------------------- .nv.info.swish_backward_float --------------------------
	.section	.nv.info.swish_backward_float,"",@"SHT_CUDA_INFO"
	.sectionflags	@""
	.align	4


	//----- nvinfo : EIATTR_CUDA_API_VERSION
	.align		4
        /*0000*/ 	.byte	0x04, 0x37
        /*0002*/ 	.short	(.L_1209 - .L_1208)
.L_1208:
        /*0004*/ 	.word	0x00000082


	//----- nvinfo : EIATTR_KPARAM_INFO
	.align		4
.L_1209:
        /*0008*/ 	.byte	0x04, 0x17
        /*000a*/ 	.short	(.L_1211 - .L_1210)
.L_1210:
        /*000c*/ 	.word	0x00000000
        /*0010*/ 	.short	0x0004
        /*0012*/ 	.short	0x0020
        /*0014*/ 	.byte	0x00, 0xf0, 0x21, 0x00


	//----- nvinfo : EIATTR_KPARAM_INFO
	.align		4
.L_1211:
        /*0018*/ 	.byte	0x04, 0x17
        /*001a*/ 	.short	(.L_1213 - .L_1212)
.L_1212:
        /*001c*/ 	.word	0x00000000
        /*0020*/ 	.short	0x0003
        /*0022*/ 	.short	0x0018
        /*0024*/ 	.byte	0x00, 0xf0, 0x21, 0x00


	//----- nvinfo : EIATTR_KPARAM_INFO
	.align		4
.L_1213:
        /*0028*/ 	.byte	0x04, 0x17
        /*002a*/ 	.short	(.L_1215 - .L_1214)
.L_1214:
        /*002c*/ 	.word	0x00000000
        /*0030*/ 	.short	0x0002
        /*0032*/ 	.short	0x0010
        /*0034*/ 	.byte	0x00, 0xf5, 0x21, 0x00


	//----- nvinfo : EIATTR_KPARAM_INFO
	.align		4
.L_1215:
        /*0038*/ 	.byte	0x04, 0x17
        /*003a*/ 	.short	(.L_1217 - .L_1216)
.L_1216:
        /*003c*/ 	.word	0x00000000
        /*0040*/ 	.short	0x0001
        /*0042*/ 	.short	0x0008
        /*0044*/ 	.byte	0x00, 0xf5, 0x21, 0x00


	//----- nvinfo : EIATTR_KPARAM_INFO
	.align		4
.L_1217:
        /*0048*/ 	.byte	0x04, 0x17
        /*004a*/ 	.short	(.L_1219 - .L_1218)
.L_1218:
        /*004c*/ 	.word	0x00000000
        /*0050*/ 	.short	0x0000
        /*0052*/ 	.short	0x0000
        /*0054*/ 	.byte	0x00, 0xf5, 0x21, 0x00


	//----- nvinfo : EIATTR_SPARSE_MMA_MASK
	.align		4
.L_1219:
        /*0058*/ 	.byte	0x03, 0x50
        /*005a*/ 	.short	0x0000


	//----- nvinfo : EIATTR_MAXREG_COUNT
	.align		4
        /*005c*/ 	.byte	0x03, 0x1b
        /*005e*/ 	.short	0x00ff


	//----- nvinfo : EIATTR_MERCURY_ISA_VERSION
	.align		4
        /*0060*/ 	.byte	0x03, 0x5f
        /*0062*/ 	.short	0x0101


	//----- nvinfo : EIATTR_VRC_CTA_INIT_COUNT
	.align		4
        /*0064*/ 	.byte	0x02, 0x4a
	.zero		1
	.zero		1


	//----- nvinfo : EIATTR_EXIT_INSTR_OFFSETS
	.align		4
        /*0068*/ 	.byte	0x04, 0x1c
        /*006a*/ 	.short	(.L_1221 - .L_1220)


	//   ....[0]....
.L_1220:
        /*006c*/ 	.word	0x000000f0


	//   ....[1]....
        /*0070*/ 	.word	0x00000410


	//----- nvinfo : EIATTR_CRS_STACK_SIZE
	.align		4
.L_1221:
        /*0074*/ 	.byte	0x04, 0x1e
        /*0076*/ 	.short	(.L_1223 - .L_1222)
.L_1222:
        /*0078*/ 	.word	0x00000000


	//----- nvinfo : EIATTR_CBANK_PARAM_SIZE
	.align		4
.L_1223:
        /*007c*/ 	.byte	0x03, 0x19
        /*007e*/ 	.short	0x0028


	//----- nvinfo : EIATTR_PARAM_CBANK
	.align		4
        /*0080*/ 	.byte	0x04, 0x0a
        /*0082*/ 	.short	(.L_1225 - .L_1224)
	.align		4
.L_1224:
        /*0084*/ 	.word	index@(.nv.constant0.swish_backward_float)
        /*0088*/ 	.short	0x0380
        /*008a*/ 	.short	0x0028


	//----- nvinfo : EIATTR_SW_WAR
	.align		4
.L_1225:
        /*008c*/ 	.byte	0x04, 0x36
        /*008e*/ 	.short	(.L_1227 - .L_1226)
.L_1226:
        /*0090*/ 	.word	0x00000008
.L_1227:


//--------------------- .nv.info.relu_backward_float --------------------------
	.section	.nv.info.relu_backward_float,"",@"SHT_CUDA_INFO"
	.sectionflags	@""
	.align	4


	//----- nvinfo : EIATTR_CUDA_API_VERSION
	.align		4
        /*0000*/ 	.byte	0x04, 0x37
        /*0002*/ 	.short	(.L_1229 - .L_1228)
.L_1228:
        /*0004*/ 	.word	0x00000082


	//----- nvinfo : EIATTR_KPARAM_INFO
	.align		4
.L_1229:
        /*0008*/ 	.byte	0x04, 0x17
        /*000a*/ 	.short	(.L_1231 - .L_1230)
.L_1230:
        /*000c*/ 	.word	0x00000000
        /*0010*/ 	.short	0x0004
        /*0012*/ 	.short	0x0020
        /*0014*/ 	.byte	0x00, 0xf0, 0x21, 0x00


	//----- nvinfo : EIATTR_KPARAM_INFO
	.align		4
.L_1231:
        /*0018*/ 	.byte	0x04, 0x17
        /*001a*/ 	.short	(.L_1233 - .L_1232)
.L_1232:
        /*001c*/ 	.word	0x00000000
        /*0020*/ 	.short	0x0003
        /*0022*/ 	.short	0x0018
        /*0024*/ 	.byte	0x00, 0xf0, 0x21, 0x00


	//----- nvinfo : EIATTR_KPARAM_INFO
	.align		4
.L_1233:
        /*0028*/ 	.byte	0x04, 0x17
        /*002a*/ 	.short	(.L_1235 - .L_1234)
.L_1234:
        /*002c*/ 	.word	0x00000000
        /*0030*/ 	.short	0x0002
        /*0032*/ 	.short	0x0010
        /*0034*/ 	.byte	0x00, 0xf5, 0x21, 0x00


	//----- nvinfo : EIATTR_KPARAM_INFO
	.align		4
.L_1235:
        /*0038*/ 	.byte	0x04, 0x17
        /*003a*/ 	.short	(.L_1237 - .L_1236)
.L_1236:
        /*003c*/ 	.word	0x00000000
        /*0040*/ 	.short	0x0001
        /*0042*/ 	.short	0x0008
        /*0044*/ 	.byte	0x00, 0xf5, 0x21, 0x00


	//----- nvinfo : EIATTR_KPARAM_INFO
	.align		4
.L_1237:
        /*0048*/ 	.byte	0x04, 0x17
        /*004a*/ 	.short	(.L_1239 - .L_1238)
.L_1238:
        /*004c*/ 	.word	0x00000000
        /*0050*/ 	.short	0x0000
        /*0052*/ 	.short	0x0000
        /*0054*/ 	.byte	0x00, 0xf5, 0x21, 0x00


	//----- nvinfo : EIATTR_SPARSE_MMA_MASK
	.align		4
.L_1239:
        /*0058*/ 	.byte	0x03, 0x50
        /*005a*/ 	.short	0x0000


	//----- nvinfo : EIATTR_MAXREG_COUNT
	.align		4
        /*005c*/ 	.byte	0x03, 0x1b
        /*005e*/ 	.short	0x00ff


	//----- nvinfo : EIATTR_MERCURY_ISA_VERSION
	.align		4
        /*0060*/ 	.byte	0x03, 0x5f
        /*0062*/ 	.short	0x0101


	//----- nvinfo : EIATTR_VRC_CTA_INIT_COUNT
	.align		4
        /*0064*/ 	.byte	0x02, 0x4a
	.zero		1
	.zero		1


	//----- nvinfo : EIATTR_EXIT_INSTR_OFFSETS
	.align		4
        /*0068*/ 	.byte	0x04, 0x1c
        /*006a*/ 	.short	(.L_1241 - .L_1240)


	//   ....[0]....
.L_1240:
        /*006c*/ 	.word	0x000000f0


	//   ....[1]....
        /*0070*/ 	.word	0x000001f0


	//   ....[2]....
        /*0074*/ 	.word	0x00000240


	//----- nvinfo : EIATTR_CBANK_PARAM_SIZE
	.align		4
.L_1241:
        /*0078*/ 	.byte	0x03, 0x19
        /*007a*/ 	.short	0x0028


	//----- nvinfo : EIATTR_PARAM_CBANK
	.align		4
        /*007c*/ 	.byte	0x04, 0x0a
        /*007e*/ 	.short	(.L_1243 - .L_1242)
	.align		4
.L_1242:
        /*0080*/ 	.word	index@(.nv.constant0.relu_backward_float)
        /*0084*/ 	.short	0x0380
        /*0086*/ 	.short	0x0028


	//----- nvinfo : EIATTR_SW_WAR
	.align		4
.L_1243:
        /*0088*/ 	.byte	0x04, 0x36
        /*008a*/ 	.short	(.L_1245 - .L_1244)
.L_1244:
        /*008c*/ 	.word	0x00000008
.L_1245:


//--------------------- .nv.info.sigmoid_backward_float --------------------------
	.section	.nv.info.sigmoid_backward_float,"",@"SHT_CUDA_INFO"
	.sectionflags	@""
	.align	4


	//----- nvinfo : EIATTR_CUDA_API_VERSION
	.align		4
        /*0000*/ 	.byte	0x04, 0x37
        /*0002*/ 	.short	(.L_1247 - .L_1246)
.L_1246:
        /*0004*/ 	.word	0x00000082


	//----- nvinfo : EIATTR_KPARAM_INFO
	.align		4
.L_1247:
        /*0008*/ 	.byte	0x04, 0x17
        /*000a*/ 	.short	(.L_1249 - .L_1248)
.L_1248:
        /*000c*/ 	.word	0x00000000
        /*0010*/ 	.short	0x0004
        /*0012*/ 	.short	0x0020
        /*0014*/ 	.byte	0x00, 0xf0, 0x21, 0x00


	//----- nvinfo : EIATTR_KPARAM_INFO
	.align		4
.L_1249:
        /*0018*/ 	.byte	0x04, 0x17
        /*001a*/ 	.short	(.L_1251 - .L_1250)
.L_1250:
        /*001c*/ 	.word	0x00000000
        /*0020*/ 	.short	0x0003
        /*0022*/ 	.short	0x0018
        /*0024*/ 	.byte	0x00, 0xf0, 0x21, 0x00


	//----- nvinfo : EIATTR_KPARAM_INFO
	.align		4
.L_1251:
        /*0028*/ 	.byte	0x04, 0x17
        /*002a*/ 	.short	(.L_1253 - .L_1252)
.L_1252:
        /*002c*/ 	.word	0x00000000
        /*0030*/ 	.short	0x0002
        /*0032*/ 	.short	0x0010
        /*0034*/ 	.byte	0x00, 0xf5, 0x21, 0x00


	//----- nvinfo : EIATTR_KPARAM_INFO
	.align		4
.L_1253:
        /*0038*/ 	.byte	0x04, 0x17
        /*003a*/ 	.short	(.L_1255 - .L_1254)
.L_1254:
        /*003c*/ 	.word	0x00000000
        /*0040*/ 	.short	0x0001
        /*0042*/ 	.short	0x0008
        /*0044*/ 	.byte	0x00, 0xf5, 0x21, 0x00


	//----- nvinfo : EIATTR_KPARAM_INFO
	.align		4
.L_1255:
        /*0048*/ 	.byte	0x04, 0x17
        /*004a*/ 	.short	(.L_1257 - .L_1256)
.L_1256:
        /*004c*/ 	.word	0x00000000
        /*0050*/ 	.short	0x0000
        /*0052*/ 	.short	0x0000
        /*0054*/ 	.byte	0x00, 0xf5, 0x21, 0x00


	//----- nvinfo : EIATTR_SPARSE_MMA_MASK
	.align		4
.L_1257:
        /*0058*/ 	.byte	0x03, 0x50
        /*005a*/ 	.short	0x0000


	//----- nvinfo : EIATTR_MAXREG_COUNT
	.align		4
        /*005c*/ 	.byte	0x03, 0x1b
        /*005e*/ 	.short	0x00ff


	//----- nvinfo : EIATTR_MERCURY_ISA_VERSION
	.align		4
        /*0060*/ 	.byte	0x03, 0x5f
        /*0062*/ 	.short	0x0101


	//----- nvinfo : EIATTR_VRC_CTA_INIT_COUNT
	.align		4
        /*0064*/ 	.byte	0x02, 0x4a
	.zero		1
	.zero		1


	//----- nvinfo : EIATTR_EXIT_INSTR_OFFSETS
	.align		4
        /*0068*/ 	.byte	0x04, 0x1c
        /*006a*/ 	.short	(.L_1259 - .L_1258)


	//   ....[0]....
.L_1258:
        /*006c*/ 	.word	0x000000f0


	//   ....[1]....
        /*0070*/ 	.word	0x00000280


	//----- nvinfo : EIATTR_CBANK_PARAM_SIZE
	.align		4
.L_1259:
        /*0074*/ 	.byte	0x03, 0x19
        /*0076*/ 	.short	0x0028


	//----- nvinfo : EIATTR_PARAM_CBANK
	.align		4
        /*0078*/ 	.byte	0x04, 0x0a
        /*007a*/ 	.short	(.L_1261 - .L_1260)
	.align		4
.L_1260:
        /*007c*/ 	.word	index@(.nv.constant0.sigmoid_backward_float)
        /*0080*/ 	.short	0x0380
        /*0082*/ 	.short	0x0028


	//----- nvinfo : EIATTR_SW_WAR
	.align		4
.L_1261:
        /*0084*/ 	.byte	0x04, 0x36
        /*0086*/ 	.short	(.L_1263 - .L_1262)
.L_1262:
        /*0088*/ 	.word	0x00000008
.L_1263:


//--------------------- .nv.info.softmax_forward_float --------------------------
	.section	.nv.info.softmax_forward_float,"",@"SHT_CUDA_INFO"
	.sectionflags	@""
	.align	4


	//----- nvinfo : EIATTR_CUDA_API_VERSION
	.align		4
        /*0000*/ 	.byte	0x04, 0x37
        /*0002*/ 	.short	(.L_1265 - .L_1264)
.L_1264:
        /*0004*/ 	.word	0x00000082


	//----- nvinfo : EIATTR_KPARAM_INFO
	.align		4
.L_1265:
        /*0008*/ 	.byte	0x04, 0x17
        /*000a*/ 	.short	(.L_1267 - .L_1266)
.L_1266:
        /*000c*/ 	.word	0x00000000
        /*0010*/ 	.short	0x0002
        /*0012*/ 	.short	0x0010
        /*0014*/ 	.byte	0x00, 0xf0, 0x21, 0x00


	//----- nvinfo : EIATTR_KPARAM_INFO
	.align		4
.L_1267:
        /*0018*/ 	.byte	0x04, 0x17
        /*001a*/ 	.short	(.L_1269 - .L_1268)
.L_1268:
        /*001c*/ 	.word	0x00000000
        /*0020*/ 	.short	0x0001
        /*0022*/ 	.short	0x0008
        /*0024*/ 	.byte	0x00, 0xf0, 0x21, 0x00


	//----- nvinfo : EIATTR_KPARAM_INFO
	.align		4
.L_1269:
        /*0028*/ 	.byte	0x04, 0x17
        /*002a*/ 	.short	(.L_1271 - .L_1270)
.L_1270:
        /*002c*/ 	.word	0x00000000
        /*0030*/ 	.short	0x0000
        /*0032*/ 	.short	0x0000
        /*0034*/ 	.byte	0x00, 0xf5, 0x21, 0x00


	//----- nvinfo : EIATTR_SPARSE_MMA_MASK
	.align		4
.L_1271:
        /*0038*/ 	.byte	0x03, 0x50
        /*003a*/ 	.short	0x0000


	//----- nvinfo : EIATTR_MAXREG_COUNT
	.align		4
        /*003c*/ 	.byte	0x03, 0x1b
        /*003e*/ 	.short	0x00ff


	//----- nvinfo : EIATTR_NUM_BARRIERS
	.align		4
        /*0040*/ 	.byte	0x02, 0x4c
        /*0042*/ 	.byte	0x01
	.zero		1


	//----- nvinfo : EIATTR_MERCURY_ISA_VERSION
	.align		4
        /*0044*/ 	.byte	0x03, 0x5f
        /*0046*/ 	.short	0x0101


	//----- nvinfo : EIATTR_VRC_CTA_INIT_COUNT
	.align		4
        /*0048*/ 	.byte	0x02, 0x4a
	.zero		1
	.zero		1


	//----- nvinfo : EIATTR_EXIT_INSTR_OFFSETS
	.align		4
        /*004c*/ 	.byte	0x04, 0x1c
        /*004e*/ 	.short	(.L_1273 - .L_1272)


	//   ....[0]....
.L_1272:
        /*0050*/ 	.word	0x00000090


	//   ....[1]....
        /*0054*/ 	.word	0x00000b00


	//   ....[2]....
        /*0058*/ 	.word	0x00000d00


	//----- nvinfo : EIATTR_CRS_STACK_SIZE
	.align		4
.L_1273:
        /*005c*/ 	.byte	0x04, 0x1e
        /*005e*/ 	.short	(.L_1275 - .L_1274)
.L_1274:
        /*0060*/ 	.word	0x00000000


	//----- nvinfo : EIATTR_CBANK_PARAM_SIZE
	.align		4
.L_1275:
        /*0064*/ 	.byte	0x03, 0x19
        /*0066*/ 	.short	0x0018


	//----- nvinfo : EIATTR_PARAM_CBANK
	.align		4
        /*0068*/ 	.byte	0x04, 0x0a
        /*006a*/ 	.short	(.L_1277 - .L_1276)
	.align		4
.L_1276:
        /*006c*/ 	.word	index@(.nv.constant0.softmax_forward_float)
        /*0070*/ 	.short	0x0380
        /*0072*/ 	.short	0x0018


	//----- nvinfo : EIATTR_SW_WAR
	.align		4
.L_1277:
        /*0074*/ 	.byte	0x04, 0x36
        /*0076*/ 	.short	(.L_1279 - .L_1278)
.L_1278:
        /*0078*/ 	.word	0x00000008
.L_1279:


//--------------------- .nv.info.tanh_forward_float --------------------------
	.section	.nv.info.tanh_forward_float,"",@"SHT_CUDA_INFO"
	.sectionflags	@""
	.align	4


	//----- nvinfo : EIATTR_CUDA_API_VERSION
	.align		4
        /*0000*/ 	.byte	0x04, 0x37
        /*0002*/ 	.short	(.L_1281 - .L_1280)
.L_1280:
        /*0004*/ 	.word	0x00000082


	//----- nvinfo : EIATTR_KPARAM_INFO
	.align		4
.L_1281:
        /*0008*/ 	.byte	0x04, 0x17
        /*000a*/ 	.short	(.L_1283 - .L_1282)
.L_1282:
        /*000c*/ 	.word	0x00000000
        /*0010*/ 	.short	0x0002
        /*0012*/ 	.short	0x0010
        /*0014*/ 	.byte	0x00, 0xf0, 0x21, 0x00


	//----- nvinfo : EIATTR_KPARAM_INFO
	.align		4
.L_1283:
        /*0018*/ 	.byte	0x04, 0x17
        /*001a*/ 	.short	(.L_1285 - .L_1284)
.L_1284:
        /*001c*/ 	.word	0x00000000
        /*0020*/ 	.short	0x0001
        /*0022*/ 	.short	0x0008
        /*0024*/ 	.byte	0x00, 0xf0, 0x21, 0x00


	//----- nvinfo : EIATTR_KPARAM_INFO
	.align		4
.L_1285:
        /*0028*/ 	.byte	0x04, 0x17
        /*002a*/ 	.short	(.L_1287 - .L_1286)
.L_1286:
        /*002c*/ 	.word	0x00000000
        /*0030*/ 	.short	0x0000
        /*0032*/ 	.short	0x0000
        /*0034*/ 	.byte	0x00, 0xf5, 0x21, 0x00


	//----- nvinfo : EIATTR_SPARSE_MMA_MASK
	.align		4
.L_1287:
        /*0038*/ 	.byte	0x03, 0x50
        /*003a*/ 	.short	0x0000


	//----- nvinfo : EIATTR_MAXREG_COUNT
	.align		4
        /*003c*/ 	.byte	0x03, 0x1b
        /*003e*/ 	.short	0x00ff


	//----- nvinfo : EIATTR_MERCURY_ISA_VERSION
	.align		4
        /*0040*/ 	.byte	0x03, 0x5f
        /*0042*/ 	.short	0x0101


	//----- nvinfo : EIATTR_VRC_CTA_INIT_COUNT
	.align		4
        /*0044*/ 	.byte	0x02, 0x4a
	.zero		1
	.zero		1


	//----- nvinfo : EIATTR_EXIT_INSTR_OFFSETS
	.align		4
        /*0048*/ 	.byte	0x04, 0x1c
        /*004a*/ 	.short	(.L_1289 - .L_1288)


	//   ....[0]....
.L_1288:
        /*004c*/ 	.word	0x000000f0


	//   ....[1]....
        /*0050*/ 	.word	0x00000360


	//----- nvinfo : EIATTR_CRS_STACK_SIZE
	.align		4
.L_1289:
        /*0054*/ 	.byte	0x04, 0x1e
        /*0056*/ 	.short	(.L_1291 - .L_1290)
.L_1290:
        /*0058*/ 	.word	0x00000000


	//----- nvinfo : EIATTR_CBANK_PARAM_SIZE
	.align		4
.L_1291:
        /*005c*/ 	.byte	0x03, 0x19
        /*005e*/ 	.short	0x0018


	//----- nvinfo : EIATTR_PARAM_CBANK
	.align		4
        /*0060*/ 	.byte	0x04, 0x0a
        /*0062*/ 	.short	(.L_1293 - .L_1292)
	.align		4
.L_1292:
        /*0064*/ 	.word	index@(.nv.constant0.tanh_forward_float)
        /*0068*/ 	.short	0x0380
        /*006a*/ 	.short	0x0018


	//----- nvinfo : EIATTR_SW_WAR
	.align		4
.L_1293:
        /*006c*/ 	.byte	0x04, 0x36
        /*006e*/ 	.short	(.L_1295 - .L_1294)
.L_1294:
        /*0070*/ 	.word	0x00000008
.L_1295:


//--------------------- .nv.info.swish_forward_float --------------------------
	.section	.nv.info.swish_forward_float,"",@"SHT_CUDA_INFO"
	.sectionflags	@""
	.align	4


	//----- nvinfo : EIATTR_CUDA_API_VERSION
	.align		4
        /*0000*/ 	.byte	0x04, 0x37
        /*0002*/ 	.short	(.L_1297 - .L_1296)
.L_1296:
        /*0004*/ 	.word	0x00000082


	//----- nvinfo : EIATTR_KPARAM_INFO
	.align		4
.L_1297:
        /*0008*/ 	.byte	0x04, 0x17
        /*000a*/ 	.short	(.L_1299 - .L_1298)
.L_1298:
        /*000c*/ 	.word	0x00000000
        /*0010*/ 	.short	0x0002
        /*0012*/ 	.short	0x0010
        /*0014*/ 	.byte	0x00, 0xf0, 0x21, 0x00


	//----- nvinfo : EIATTR_KPARAM_INFO
	.align		4
.L_1299:
        /*0018*/ 	.byte	0x04, 0x17
        /*001a*/ 	.short	(.L_1301 - .L_1300)
.L_1300:
        /*001c*/ 	.word	0x00000000
        /*0020*/ 	.short	0x0001
        /*0022*/ 	.short	0x0008
        /*0024*/ 	.byte	0x00, 0xf0, 0x21, 0x00


	//----- nvinfo : EIATTR_KPARAM_INFO
	.align		4
.L_1301:
        /*0028*/ 	.byte	0x04, 0x17
        /*002a*/ 	.short	(.L_1303 - .L_1302)
.L_1302:
        /*002c*/ 	.word	0x00000000
        /*0030*/ 	.short	0x0000
        /*0032*/ 	.short	0x0000
        /*0034*/ 	.byte	0x00, 0xf5, 0x21, 0x00


	//----- nvinfo : EIATTR_SPARSE_MMA_MASK
	.align		4
.L_1303:
        /*0038*/ 	.byte	0x03, 0x50
        /*003a*/ 	.short	0x0000


	//----- nvinfo : EIATTR_MAXREG_COUNT
	.align		4
        /*003c*/ 	.byte	0x03, 0x1b
        /*003e*/ 	.short	0x00ff


	//----- nvinfo : EIATTR_MERCURY_ISA_VERSION
	.align		4
        /*0040*/ 	.byte	0x03, 0x5f
        /*0042*/ 	.short	0x0101


	//----- nvinfo : EIATTR_VRC_CTA_INIT_COUNT
	.align		4
        /*0044*/ 	.byte	0x02, 0x4a
	.zero		1
	.zero		1


	//----- nvinfo : EIATTR_EXIT_INSTR_OFFSETS
	.align		4
        /*0048*/ 	.byte	0x04, 0x1c
        /*004a*/ 	.short	(.L_1305 - .L_1304)


	//   ....[0]....
.L_1304:
        /*004c*/ 	.word	0x000000f0


	//   ....[1]....
        /*0050*/ 	.word	0x00000360


	//----- nvinfo : EIATTR_CRS_STACK_SIZE
	.align		4
.L_1305:
        /*0054*/ 	.byte	0x04, 0x1e
        /*0056*/ 	.short	(.L_1307 - .L_1306)
.L_1306:
        /*0058*/ 	.word	0x00000000


	//----- nvinfo : EIATTR_CBANK_PARAM_SIZE
	.align		4
.L_1307:
        /*005c*/ 	.byte	0x03, 0x19
        /*005e*/ 	.short	0x0018


	//----- nvinfo : EIATTR_PARAM_CBANK
	.align		4
        /*0060*/ 	.byte	0x04, 0x0a
        /*0062*/ 	.short	(.L_1309 - .L_1308)
	.align		4
.L_1308:
        /*0064*/ 	.word	index@(.nv.constant0.swish_forward_float)
        /*0068*/ 	.short	0x0380
        /*006a*/ 	.short	0x0018


	//----- nvinfo : EIATTR_SW_WAR
	.align		4
.L_1309:
        /*006c*/ 	.byte	0x04, 0x36
        /*006e*/ 	.short	(.L_1311 - .L_1310)
.L_1310:
        /*0070*/ 	.word	0x00000008
.L_1311:


//--------------------- .nv.info.relu_forward_float --------------------------
	.section	.nv.info.relu_forward_float,"",@"SHT_CUDA_INFO"
	.sectionflags	@""
	.align	4


	//----- nvinfo : EIATTR_CUDA_API_VERSION
	.align		4
        /*0000*/ 	.byte	0x04, 0x37
        /*0002*/ 	.short	(.L_1313 - .L_1312)
.L_1312:
        /*0004*/ 	.word	0x00000082


	//----- nvinfo : EIATTR_KPARAM_INFO
	.align		4
.L_1313:
        /*0008*/ 	.byte	0x04, 0x17
        /*000a*/ 	.short	(.L_1315 - .L_1314)
.L_1314:
        /*000c*/ 	.word	0x00000000
        /*0010*/ 	.short	0x0002
        /*0012*/ 	.short	0x0010
        /*0014*/ 	.byte	0x00, 0xf0, 0x21, 0x00


	//----- nvinfo : EIATTR_KPARAM_INFO
	.align		4
.L_1315:
        /*0018*/ 	.byte	0x04, 0x17
        /*001a*/ 	.short	(.L_1317 - .L_1316)
.L_1316:
        /*001c*/ 	.word	0x00000000
        /*0020*/ 	.short	0x0001
        /*0022*/ 	.short	0x0008
        /*0024*/ 	.byte	0x00, 0xf0, 0x21, 0x00


	//----- nvinfo : EIATTR_KPARAM_INFO
	.align		4
.L_1317:
        /*0028*/ 	.byte	0x04, 0x17
        /*002a*/ 	.short	(.L_1319 - .L_1318)
.L_1318:
        /*002c*/ 	.word	0x00000000
        /*0030*/ 	.short	0x0000
        /*0032*/ 	.short	0x0000
        /*0034*/ 	.byte	0x00, 0xf5, 0x21, 0x00


	//----- nvinfo : EIATTR_SPARSE_MMA_MASK
	.align		4
.L_1319:
        /*0038*/ 	.byte	0x03, 0x50
        /*003a*/ 	.short	0x0000


	//----- nvinfo : EIATTR_MAXREG_COUNT
	.align		4
        /*003c*/ 	.byte	0x03, 0x1b
        /*003e*/ 	.short	0x00ff


	//----- nvinfo : EIATTR_MERCURY_ISA_VERSION
	.align		4
        /*0040*/ 	.byte	0x03, 0x5f
        /*0042*/ 	.short	0x0101


	//----- nvinfo : EIATTR_VRC_CTA_INIT_COUNT
	.align		4
        /*0044*/ 	.byte	0x02, 0x4a
	.zero		1
	.zero		1


	//----- nvinfo : EIATTR_EXIT_INSTR_OFFSETS
	.align		4
        /*0048*/ 	.byte	0x04, 0x1c
        /*004a*/ 	.short	(.L_1321 - .L_1320)


	//   ....[0]....
.L_1320:
        /*004c*/ 	.word	0x000000f0


	//   ....[1]....
        /*0050*/ 	.word	0x000001d0


	//   ....[2]....
        /*0054*/ 	.word	0x000001f0


	//----- nvinfo : EIATTR_CBANK_PARAM_SIZE
	.align		4
.L_1321:
        /*0058*/ 	.byte	0x03, 0x19
        /*005a*/ 	.short	0x0018


	//----- nvinfo : EIATTR_PARAM_CBANK
	.align		4
        /*005c*/ 	.byte	0x04, 0x0a
        /*005e*/ 	.short	(.L_1323 - .L_1322)
	.align		4
.L_1322:
        /*0060*/ 	.word	index@(.nv.constant0.relu_forward_float)
        /*0064*/ 	.short	0x0380
        /*0066*/ 	.short	0x0018


	//----- nvinfo : EIATTR_SW_WAR
	.align		4
.L_1323:
        /*0068*/ 	.byte	0x04, 0x36
        /*006a*/ 	.short	(.L_1325 - .L_1324)
.L_1324:
        /*006c*/ 	.word	0x00000008
.L_1325:


//--------------------- .nv.info.sigmoid_forward_float --------------------------
	.section	.nv.info.sigmoid_forward_float,"",@"SHT_CUDA_INFO"
	.sectionflags	@""
	.align	4


	//----- nvinfo : EIATTR_CUDA_API_VERSION
	.align		4
        /*0000*/ 	.byte	0x04, 0x37
        /*0002*/ 	.short	(.L_1327 - .L_1326)
.L_1326:
        /*0004*/ 	.word	0x00000082


	//----- nvinfo : EIATTR_KPARAM_INFO
	.align		4
.L_1327:
        /*0008*/ 	.byte	0x04, 0x17
        /*000a*/ 	.short	(.L_1329 - .L_1328)
.L_1328:
        /*000c*/ 	.word	0x00000000
        /*0010*/ 	.short	0x0002
        /*0012*/ 	.short	0x0010
        /*0014*/ 	.byte	0x00, 0xf0, 0x21, 0x00


	//----- nvinfo : EIATTR_KPARAM_INFO
	.align		4
.L_1329:
        /*0018*/ 	.byte	0x04, 0x17
        /*001a*/ 	.short	(.L_1331 - .L_1330)
.L_1330:
        /*001c*/ 	.word	0x00000000
        /*0020*/ 	.short	0x0001
        /*0022*/ 	.short	0x0008
        /*0024*/ 	.byte	0x00, 0xf0, 0x21, 0x00


	//----- nvinfo : EIATTR_KPARAM_INFO
	.align		4
.L_1331:
        /*0028*/ 	.byte	0x04, 0x17
        /*002a*/ 	.short	(.L_1333 - .L_1332)
.L_1332:
        /*002c*/ 	.word	0x00000000
        /*0030*/ 	.short	0x0000
        /*0032*/ 	.short	0x0000
        /*0034*/ 	.byte	0x00, 0xf5, 0x21, 0x00


	//----- nvinfo : EIATTR_SPARSE_MMA_MASK
	.align		4
.L_1333:
        /*0038*/ 	.byte	0x03, 0x50
        /*003a*/ 	.short	0x0000


	//----- nvinfo : EIATTR_MAXREG_COUNT
	.align		4
        /*003c*/ 	.byte	0x03, 0x1b
        /*003e*/ 	.short	0x00ff


	//----- nvinfo : EIATTR_MERCURY_ISA_VERSION
	.align		4
        /*0040*/ 	.byte	0x03, 0x5f
        /*0042*/ 	.short	0x0101


	//----- nvinfo : EIATTR_VRC_CTA_INIT_COUNT
	.align		4
        /*0044*/ 	.byte	0x02, 0x4a
	.zero		1
	.zero		1


	//----- nvinfo : EIATTR_EXIT_INSTR_OFFSETS
	.align		4
        /*0048*/ 	.byte	0x04, 0x1c
        /*004a*/ 	.short	(.L_1335 - .L_1334)


	//   ....[0]....
.L_1334:
        /*004c*/ 	.word	0x000000f0


	//   ....[1]....
        /*0050*/ 	.word	0x00000340


	//----- nvinfo : EIATTR_CRS_STACK_SIZE
	.align		4
.L_1335:
        /*0054*/ 	.byte	0x04, 0x1e
        /*0056*/ 	.short	(.L_1337 - .L_1336)
.L_1336:
        /*0058*/ 	.word	0x00000000


	//----- nvinfo : EIATTR_CBANK_PARAM_SIZE
	.align		4
.L_1337:
        /*005c*/ 	.byte	0x03, 0x19
        /*005e*/ 	.short	0x0018


	//----- nvinfo : EIATTR_PARAM_CBANK
	.align		4
        /*0060*/ 	.byte	0x04, 0x0a
        /*0062*/ 	.short	(.L_1339 - .L_1338)
	.align		4
.L_1338:
        /*0064*/ 	.word	index@(.nv.constant0.sigmoid_forward_float)
        /*0068*/ 	.short	0x0380
        /*006a*/ 	.short	0x0018


	//----- nvinfo : EIATTR_SW_WAR
	.align		4
.L_1339:
        /*006c*/ 	.byte	0x04, 0x36
        /*006e*/ 	.short	(.L_1341 - .L_1340)
.L_1340:
        /*0070*/ 	.word	0x00000008
.L_1341:


//--------------------- .nv.callgraph             --------------------------
	.section	.nv.callgraph,"",@"SHT_CUDA_CALLGRAPH"
	.align	4
	.sectionentsize	8
	.align		4
        /*0000*/ 	.word	0x00000000
	.align		4
        /*0004*/ 	.word	0xffffffff
	.align		4
        /*0008*/ 	.word	0x00000000
	.align		4
        /*000c*/ 	.word	0xfffffffe
	.align		4
        /*0010*/ 	.word	0x00000000
	.align		4
        /*0014*/ 	.word	0xfffffffd
	.align		4
        /*0018*/ 	.word	0x00000000
	.align		4
        /*001c*/ 	.word	0xfffffffc


//--------------------- .text.forward_diff_linear_double --------------------------
	.section	.text.forward_diff_linear_double,"ax",@progbits
	.align	128
        .global         forward_diff_linear_double
        .type           forward_diff_linear_double,@function
        .size           forward_diff_linear_double,(.L_x_455 - forward_diff_linear_double)
        .other          forward_diff_linear_double,@"STO_CUDA_ENTRY STV_DEFAULT"
forward_diff_linear_double:
.text.forward_diff_linear_double:
[----:B------:R-:W-:Y:S08]  /*0000*/  LDC R1, c[0x0][0x37c] ;  /* 0x0000df00ff017b82 */ /* 0x000ff00000000800 */
[----:B------:R-:W0:Y:S08]  /*0010*/  S2UR UR7, SR_CTAID.X ;  /* 0x00000000000779c3 */ /* 0x000e300000002500 */
[----:B------:R-:W0:Y:S02]  /*0020*/  LDC.64 R4, c[0x0][0x3a0] ;  /* 0x0000e800ff047b82 */ /* 0x000e240000000a00 */
[----:B0-----:R-:W-:-:S04]  /*0030*/  ISETP.LE.U32.AND P0, PT, R4, UR7, PT ;  /* 0x0000000704007c0c */ /* 0x001fc8000bf03070 */
[----:B------:R-:W-:-:S13]  /*0040*/  ISETP.GE.U32.AND.EX P0, PT, RZ, R5, PT, P0 ;  /* 0x00000005ff00720c */ /* 0x000fda0003f06100 */
[----:B------:R-:W-:Y:S05]  /*0050*/  @P0 EXIT ;  /* 0x000000000000094d */ /* 0x000fea0003800000 */
[----:B------:R-:W0:Y:S01]  /*0060*/  S2R R0, SR_TID.X ;  /* 0x0000000000007919 */ /* 0x000e220000002100 */
[----:B------:R-:W1:Y:S01]  /*0070*/  S2UR UR6, SR_CgaCtaId ;  /* 0x00000000000679c3 */ /* 0x000e620000008800 */
[----:B------:R-:W-:Y:S01]  /*0080*/  UMOV UR4, 0x400 ;  /* 0x0000040000047882 */ /* 0x000fe20000000000 */
[----:B------:R-:W2:Y:S01]  /*0090*/  LDCU UR10, c[0x0][0x3a8] ;  /* 0x00007500ff0a77ac */ /* 0x000ea20008000800 */
[----:B------:R-:W-:Y:S01]  /*00a0*/  BSSY.RECONVERGENT B0, `(.L_x_0) ;  /* 0x0000021000007945 */ /* 0x000fe20003800200 */
[----:B------:R-:W3:Y:S01]  /*00b0*/  LDCU.64 UR8, c[0x0][0x358] ;  /* 0x00006b00ff0877ac */ /* 0x000ee20008000a00 */
[----:B------:R-:W4:Y:S01]  /*00c0*/  LDCU.64 UR12, c[0x0][0x390] ;  /* 0x00007200ff0c77ac */ /* 0x000f220008000a00 */
[----:B-1----:R-:W-:-:S06]  /*00d0*/  ULEA UR6, UR6, UR4, 0x18 ;  /* 0x0000000406067291 */ /* 0x002fcc000f8ec0ff */
[C---:B0-----:R-:W-:Y:S02]  /*00e0*/  LEA R2, R0.reuse, UR6, 0x3 ;  /* 0x0000000600027c11 */ /* 0x041fe4000f8e18ff */
[----:B--2---:R-:W-:-:S03]  /*00f0*/  ISETP.GE.U32.AND P0, PT, R0, UR10, PT ;  /* 0x0000000a00007c0c */ /* 0x004fc6000bf06070 */
[----:B------:R0:W-:Y:S10]  /*0100*/  STS.64 [R2], RZ ;  /* 0x000000ff02007388 */ /* 0x0001f40000000a00 */
[----:B0--34-:R-:W-:Y:S05]  /*0110*/  @P0 BRA `(.L_x_1) ;  /* 0x0000000000640947 */ /* 0x019fea0003800000 */
[----:B------:R-:W0:Y:S01]  /*0120*/  LDC R20, c[0x0][0x360] ;  /* 0x0000d800ff147b82 */ /* 0x000e220000000800 */
[----:B------:R-:W-:Y:S01]  /*0130*/  BSSY.RECONVERGENT B1, `(.L_x_2) ;  /* 0x0000016000017945 */ /* 0x000fe20003800200 */
[----:B------:R-:W-:Y:S01]  /*0140*/  IMAD.MOV.U32 R3, RZ, RZ, R0 ;  /* 0x000000ffff037224 */ /* 0x000fe200078e0000 */
[----:B------:R-:W-:-:S05]  /*0150*/  CS2R R10, SRZ ;  /* 0x00000000000a7805 */ /* 0x000fca000001ff00 */
[----:B------:R-:W1:Y:S08]  /*0160*/  LDC.64 R6, c[0x0][0x380] ;  /* 0x0000e000ff067b82 */ /* 0x000e700000000a00 */
[----:B------:R-:W2:Y:S02]  /*0170*/  LDC.64 R8, c[0x0][0x388] ;  /* 0x0000e200ff087b82 */ /* 0x000ea40000000a00 */
.L_x_3:
[----:B-1----:R-:W-:-:S06]  /*0180*/  IMAD.WIDE.U32 R14, R3, 0x8, R6 ;  /* 0x00000008030e7825 */ /* 0x002fcc00078e0006 */
[----:B------:R-:W3:Y:S01]  /*0190*/  LDG.E.64 R14, desc[UR8][R14.64] ;  /* 0x000000080e0e7981 */ /* 0x000ee2000c1e1b00 */
[----:B------:R-:W-:Y:S01]  /*01a0*/  UMOV UR4, UR7 ;  /* 0x0000000700047c82 */ /* 0x000fe20008000000 */
[----:B------:R-:W-:Y:S01]  /*01b0*/  UMOV UR5, URZ ;  /* 0x000000ff00057c82 */ /* 0x000fe20008000000 */
[-C--:B---3--:R-:W-:Y:S02]  /*01c0*/  IMAD R16, R15, R4.reuse, RZ ;  /* 0x000000040f107224 */ /* 0x088fe400078e02ff */
[----:B------:R-:W-:-:S04]  /*01d0*/  IMAD.WIDE.U32 R12, R14, R4, UR4 ;  /* 0x000000040e0c7e25 */ /* 0x000fc8000f8e0004 */
[----:B------:R-:W-:Y:S01]  /*01e0*/  IMAD R17, R14, R5, R16 ;  /* 0x000000050e117224 */ /* 0x000fe200078e0210 */
[----:B------:R-:W-:-:S03]  /*01f0*/  LEA R18, P0, R12, UR12, 0x3 ;  /* 0x0000000c0c127c11 */ /* 0x000fc6000f8018ff */
[----:B------:R-:W-:Y:S02]  /*0200*/  IMAD.IADD R13, R13, 0x1, R17 ;  /* 0x000000010d0d7824 */ /* 0x000fe400078e0211 */
[----:B--2---:R-:W-:-:S03]  /*0210*/  IMAD.WIDE.U32 R16, R3, 0x8, R8 ;  /* 0x0000000803107825 */ /* 0x004fc600078e0008 */
[----:B------:R-:W-:-:S03]  /*0220*/  LEA.HI.X R19, R12, UR13, R13, 0x3, P0 ;  /* 0x0000000d0c137c11 */ /* 0x000fc600080f1c0d */
[----:B------:R-:W2:Y:S04]  /*0230*/  LDG.E.64 R16, desc[UR8][R16.64] ;  /* 0x0000000810107981 */ /* 0x000ea8000c1e1b00 */
[----:B------:R-:W2:Y:S01]  /*0240*/  LDG.E.64 R12, desc[UR8][R18.64] ;  /* 0x00000008120c7981 */ /* 0x000ea2000c1e1b00 */
[----:B0-----:R-:W-:-:S05]  /*0250*/  IMAD.IADD R3, R20, 0x1, R3 ;  /* 0x0000000114037824 */ /* 0x001fca00078e0203 */
[----:B------:R-:W-:Y:S01]  /*0260*/  ISETP.GE.U32.AND P0, PT, R3, UR10, PT ;  /* 0x0000000a03007c0c */ /* 0x000fe2000bf06070 */
[----:B--2---:R-:W-:-:S12]  /*0270*/  DFMA R10, R12, R16, R10 ;  /* 0x000000100c0a722b */ /* 0x004fd8000000000a */
[----:B------:R-:W-:Y:S05]  /*0280*/  @!P0 BRA `(.L_x_3) ;  /* 0xfffffffc00bc8947 */ /* 0x000fea000383ffff */
[----:B------:R-:W-:Y:S05]  /*0290*/  BSYNC.RECONVERGENT B1 ;  /* 0x0000000000017941 */ /* 0x000fea0003800200 */
.L_x_2:
[----:B------:R0:W-:Y:S02]  /*02a0*/  STS.64 [R2], R10 ;  /* 0x0000000a02007388 */ /* 0x0001e40000000a00 */
.L_x_1:
[----:B------:R-:W-:Y:S05]  /*02b0*/  BSYNC.RECONVERGENT B0 ;  /* 0x0000000000007941 */ /* 0x000fea0003800200 */
.L_x_0:
[----:B------:R-:W-:Y:S01]  /*02c0*/  BAR.SYNC.DEFER_BLOCKING 0x0 ;  /* 0x0000000000007b1d */ /* 0x000fe20000010000 */
[C---:B------:R-:W-:Y:S01]  /*02d0*/  ISETP.GT.U32.AND P1, PT, R0.reuse, 0x1ff, PT ;  /* 0x000001ff0000780c */ /* 0x040fe20003f24070 */
[C---:B------:R-:W-:Y:S01]  /*02e0*/  VIADD R3, R0.reuse, 0xffffffff ;  /* 0xffffffff00037836 */ /* 0x040fe20000000000 */
[----:B------:R-:W-:-:S11]  /*02f0*/  ISETP.GT.U32.AND P0, PT, R0, 0xff, PT ;  /* 0x000000ff0000780c */ /* 0x000fd60003f04070 */
[----:B------:R-:W-:Y:S04]  /*0300*/  @!P1 LDS.64 R4, [R2+0x1000] ;  /* 0x0010000002049984 */ /* 0x000fe80000000a00 */
[----:B------:R-:W1:Y:S02]  /*0310*/  @!P1 LDS.64 R6, [R2] ;  /* 0x0000000002069984 */ /* 0x000e640000000a00 */
[----:B-1----:R-:W-:-:S07]  /*0320*/  @!P1 DADD R4, R4, R6 ;  /* 0x0000000004049229 */ /* 0x002fce0000000006 */
[----:B------:R-:W-:Y:S01]  /*0330*/  @!P1 STS.64 [R2], R4 ;  /* 0x0000000402009388 */ /* 0x000fe20000000a00 */
[----:B------:R-:W-:Y:S01]  /*0340*/  BAR.SYNC.DEFER_BLOCKING 0x0 ;  /* 0x0000000000007b1d */ /* 0x000fe20000010000 */
[----:B------:R-:W-:-:S05]  /*0350*/  ISETP.GT.U32.AND P1, PT, R0, 0x7f, PT ;  /* 0x0000007f0000780c */ /* 0x000fca0003f24070 */
[----:B------:R-:W-:Y:S04]  /*0360*/  @!P0 LDS.64 R6, [R2+0x800] ;  /* 0x0008000002068984 */ /* 0x000fe80000000a00 */
[----:B------:R-:W1:Y:S02]  /*0370*/  @!P0 LDS.64 R8, [R2] ;  /* 0x0000000002088984 */ /* 0x000e640000000a00 */
[----:B-1----:R-:W-:-:S07]  /*0380*/  @!P0 DADD R6, R6, R8 ;  /* 0x0000000006068229 */ /* 0x002fce0000000008 */
[----:B------:R-:W-:Y:S01]  /*0390*/  @!P0 STS.64 [R2], R6 ;  /* 0x0000000602008388 */ /* 0x000fe20000000a00 */
[----:B------:R-:W-:Y:S01]  /*03a0*/  BAR.SYNC.DEFER_BLOCKING 0x0 ;  /* 0x0000000000007b1d */ /* 0x000fe20000010000 */
[----:B------:R-:W-:-:S05]  /*03b0*/  ISETP.GT.U32.AND P0, PT, R0, 0x3f, PT ;  /* 0x0000003f0000780c */ /* 0x000fca0003f04070 */
[----:B------:R-:W-:Y:S04]  /*03c0*/  @!P1 LDS.64 R8, [R2+0x400] ;  /* 0x0004000002089984 */ /* 0x000fe80000000a00 */
[----:B0-----:R-:W0:Y:S02]  /*03d0*/  @!P1 LDS.64 R10, [R2] ;  /* 0x00000000020a9984 */ /* 0x001e240000000a00 */
[----:B0-----:R-:W-:-:S07]  /*03e0*/  @!P1 DADD R8, R8, R10 ;  /* 0x0000000008089229 */ /* 0x001fce000000000a */
[----:B------:R-:W-:Y:S01]  /*03f0*/  @!P1 STS.64 [R2], R8 ;  /* 0x0000000802009388 */ /* 0x000fe20000000a00 */
[----:B------:R-:W-:Y:S01]  /*0400*/  BAR.SYNC.DEFER_BLOCKING 0x0 ;  /* 0x0000000000007b1d */ /* 0x000fe20000010000 */
[----:B------:R-:W-:-:S05]  /*0410*/  ISETP.GT.U32.AND P1, PT, R0, 0x1f, PT ;  /* 0x0000001f0000780c */ /* 0x000fca0003f24070 */
[----:B------:R-:W-:Y:S04]  /*0420*/  @!P0 LDS.64 R4, [R2+0x200] ;  /* 0x0002000002048984 */ /* 0x000fe80000000a00 */
[----:B------:R-:W0:Y:S02]  /*0430*/  @!P0 LDS.64 R10, [R2] ;  /* 0x00000000020a8984 */ /* 0x000e240000000a00 */
        /* <DEDUP_REMOVED lines=9> */
[----:B------:R-:W-:-:S05]  /*04d0*/  ISETP.NE.AND P1, PT, R0, RZ, PT ;  /* 0x000000ff0000720c */ /* 0x000fca0003f25270 */
[----:B------:R-:W-:Y:S04]  /*04e0*/  @!P0 LDS.64 R8, [R2] ;  /* 0x0000000002088984 */ /* 0x000fe80000000a00 */
[----:B------:R-:W0:Y:S02]  /*04f0*/  @!P0 LDS.64 R10, [UR6] ;  /* 0x00000006ff0a8984 */ /* 0x000e240008000a00 */
[----:B0-----:R-:W-:-:S07]  /*0500*/  @!P0 DADD R8, R8, R10 ;  /* 0x0000000008088229 */ /* 0x001fce000000000a */
[----:B------:R0:W-:Y:S01]  /*0510*/  @!P0 STS.64 [UR6], R8 ;  /* 0x00000008ff008988 */ /* 0x0001e20008000a06 */
[----:B------:R-:W-:Y:S06]  /*0520*/  BAR.SYNC.DEFER_BLOCKING 0x0 ;  /* 0x0000000000007b1d */ /* 0x000fec0000010000 */
[----:B------:R-:W-:Y:S05]  /*0530*/  @P1 EXIT ;  /* 0x000000000000194d */ /* 0x000fea0003800000 */
[----:B------:R-:W1:Y:S01]  /*0540*/  LDCU.64 UR4, c[0x0][0x398] ;  /* 0x00007300ff0477ac */ /* 0x000e620008000a00 */
[----:B------:R-:W2:Y:S01]  /*0550*/  LDS.64 R2, [UR6] ;  /* 0x00000006ff027984 */ /* 0x000ea20008000a00 */
[----:B-1----:R-:W-:-:S04]  /*0560*/  ULEA UR4, UP0, UR7, UR4, 0x3 ;  /* 0x0000000407047291 */ /* 0x002fc8000f8018ff */
[----:B------:R-:W-:Y:S02]  /*0570*/  ULEA.HI.X UR5, UR7, UR5, URZ, 0x3, UP0 ;  /* 0x0000000507057291 */ /* 0x000fe400080f1cff */
[----:B------:R-:W-:-:S04]  /*0580*/  IMAD.U32 R4, RZ, RZ, UR4 ;  /* 0x00000004ff047e24 */ /* 0x000fc8000f8e00ff */
[----:B------:R-:W-:-:S05]  /*0590*/  IMAD.U32 R5, RZ, RZ, UR5 ;  /* 0x00000005ff057e24 */ /* 0x000fca000f8e00ff */
[----:B------:R-:W2:Y:S02]  /*05a0*/  LDG.E.64 R6, desc[UR8][R4.64] ;  /* 0x0000000804067981 */ /* 0x000ea4000c1e1b00 */
[----:B--2---:R-:W-:-:S07]  /*05b0*/  DADD R2, R2, R6 ;  /* 0x0000000002027229 */ /* 0x004fce0000000006 */
[----:B------:R-:W-:Y:S01]  /*05c0*/  STG.E.64 desc[UR8][R4.64], R2 ;  /* 0x0000000204007986 */ /* 0x000fe2000c101b08 */
[----:B------:R-:W-:Y:S05]  /*05d0*/  EXIT ;  /* 0x000000000000794d */ /* 0x000fea0003800000 */
.L_x_4:
[----:B------:R-:W-:-:S00]  /*05e0*/  BRA `(.L_x_4) ;  /* 0xfffffffc00fc7947 */ /* 0x000fc0000383ffff */
[----:B------:R-:W-:-:S00]  /*05f0*/  NOP ;  /* 0x0000000000007918 */ /* 0x000fc00000000000 */
        /* <DEDUP_REMOVED lines=8> */
.L_x_455:


//--------------------- .text.forward_diff_linear_float --------------------------
	.section	.text.forward_diff_linear_float,"ax",@progbits
	.align	128
        .global         forward_diff_linear_float
        .type           forward_diff_linear_float,@function
        .size           forward_diff_linear_float,(.L_x_456 - forward_diff_linear_float)
        .other          forward_diff_linear_float,@"STO_CUDA_ENTRY STV_DEFAULT"
forward_diff_linear_float:
.text.forward_diff_linear_float:
        /* <DEDUP_REMOVED lines=16> */
[----:B------:R0:W-:Y:S10]  /*0100*/  STS [R2], RZ ;  /* 0x000000ff02007388 */ /* 0x0001f40000000800 */
[----:B0--34-:R-:W-:Y:S05]  /*0110*/  @P0 BRA `(.L_x_6) ;  /* 0x0000000000640947 */ /* 0x019fea0003800000 */
[----:B------:R-:W0:Y:S01]  /*0120*/  LDC R18, c[0x0][0x360] ;  /* 0x0000d800ff127b82 */ /* 0x000e220000000800 */
[----:B------:R-:W-:Y:S01]  /*0130*/  BSSY.RECONVERGENT B1, `(.L_x_7) ;  /* 0x0000016000017945 */ /* 0x000fe20003800200 */
[----:B------:R-:W-:Y:S01]  /*0140*/  IMAD.MOV.U32 R3, RZ, RZ, RZ ;  /* 0x000000ffff037224 */ /* 0x000fe200078e00ff */
[----:B------:R-:W-:-:S05]  /*0150*/  MOV R19, R0 ;  /* 0x0000000000137202 */ /* 0x000fca0000000f00 */
[----:B------:R-:W1:Y:S08]  /*0160*/  LDC.64 R6, c[0x0][0x380] ;  /* 0x0000e000ff067b82 */ /* 0x000e700000000a00 */
[----:B------:R-:W2:Y:S02]  /*0170*/  LDC.64 R8, c[0x0][0x388] ;  /* 0x0000e200ff087b82 */ /* 0x000ea40000000a00 */
.L_x_8:
        /* <DEDUP_REMOVED lines=11> */
[----:B------:R-:W2:Y:S04]  /*0230*/  LDG.E R14, desc[UR8][R14.64] ;  /* 0x000000080e0e7981 */ /* 0x000ea8000c1e1900 */
[----:B------:R-:W2:Y:S01]  /*0240*/  LDG.E R16, desc[UR8][R16.64] ;  /* 0x0000000810107981 */ /* 0x000ea2000c1e1900 */
[----:B0-----:R-:W-:-:S04]  /*0250*/  IADD3 R19, PT, PT, R18, R19, RZ ;  /* 0x0000001312137210 */ /* 0x001fc80007ffe0ff */
[----:B------:R-:W-:Y:S01]  /*0260*/  ISETP.GE.U32.AND P0, PT, R19, UR10, PT ;  /* 0x0000000a13007c0c */ /* 0x000fe2000bf06070 */
[----:B--2---:R-:W-:-:S12]  /*0270*/  FFMA R3, R16, R14, R3 ;  /* 0x0000000e10037223 */ /* 0x004fd80000000003 */
[----:B------:R-:W-:Y:S05]  /*0280*/  @!P0 BRA `(.L_x_8) ;  /* 0xfffffffc00bc8947 */ /* 0x000fea000383ffff */
[----:B------:R-:W-:Y:S05]  /*0290*/  BSYNC.RECONVERGENT B1 ;  /* 0x0000000000017941 */ /* 0x000fea0003800200 */
.L_x_7:
[----:B------:R0:W-:Y:S02]  /*02a0*/  STS [R2], R3 ;  /* 0x0000000302007388 */ /* 0x0001e40000000800 */
.L_x_6:
[----:B------:R-:W-:Y:S05]  /*02b0*/  BSYNC.RECONVERGENT B0 ;  /* 0x0000000000007941 */ /* 0x000fea0003800200 */
.L_x_5:
[----:B------:R-:W-:Y:S01]  /*02c0*/  BAR.SYNC.DEFER_BLOCKING 0x0 ;  /* 0x0000000000007b1d */ /* 0x000fe20000010000 */
[C---:B------:R-:W-:Y:S01]  /*02d0*/  ISETP.GT.U32.AND P1, PT, R0.reuse, 0x1ff, PT ;  /* 0x000001ff0000780c */ /* 0x040fe20003f24070 */
[C---:B------:R-:W-:Y:S01]  /*02e0*/  VIADD R6, R0.reuse, 0xffffffff ;  /* 0xffffffff00067836 */ /* 0x040fe20000000000 */
[----:B------:R-:W-:-:S11]  /*02f0*/  ISETP.GT.U32.AND P0, PT, R0, 0xff, PT ;  /* 0x000000ff0000780c */ /* 0x000fd60003f04070 */
[----:B0-----:R-:W-:Y:S04]  /*0300*/  @!P1 LDS R3, [R2+0x800] ;  /* 0x0008000002039984 */ /* 0x001fe80000000800 */
[----:B------:R-:W0:Y:S02]  /*0310*/  @!P1 LDS R4, [R2] ;  /* 0x0000000002049984 */ /* 0x000e240000000800 */
[----:B0-----:R-:W-:-:S05]  /*0320*/  @!P1 FADD R3, R3, R4 ;  /* 0x0000000403039221 */ /* 0x001fca0000000000 */
[----:B------:R-:W-:Y:S01]  /*0330*/  @!P1 STS [R2], R3 ;  /* 0x0000000302009388 */ /* 0x000fe20000000800 */
[----:B------:R-:W-:Y:S01]  /*0340*/  BAR.SYNC.DEFER_BLOCKING 0x0 ;  /* 0x0000000000007b1d */ /* 0x000fe20000010000 */
[----:B------:R-:W-:-:S05]  /*0350*/  ISETP.GT.U32.AND P1, PT, R0, 0x7f, PT ;  /* 0x0000007f0000780c */ /* 0x000fca0003f24070 */
[----:B------:R-:W-:Y:S04]  /*0360*/  @!P0 LDS R4, [R2+0x400] ;  /* 0x0004000002048984 */ /* 0x000fe80000000800 */
        /* <DEDUP_REMOVED lines=22> */
[----:B------:R-:W-:-:S05]  /*04d0*/  ISETP.NE.AND P1, PT, R0, RZ, PT ;  /* 0x000000ff0000720c */ /* 0x000fca0003f25270 */
[----:B------:R-:W-:Y:S04]  /*04e0*/  @!P0 LDS R4, [R2] ;  /* 0x0000000002048984 */ /* 0x000fe80000000800 */
[----:B------:R-:W0:Y:S02]  /*04f0*/  @!P0 LDS R7, [UR6] ;  /* 0x00000006ff078984 */ /* 0x000e240008000800 */
[----:B0-----:R-:W-:-:S05]  /*0500*/  @!P0 FADD R4, R4, R7 ;  /* 0x0000000704048221 */ /* 0x001fca0000000000 */
[----:B------:R0:W-:Y:S01]  /*0510*/  @!P0 STS [UR6], R4 ;  /* 0x00000004ff008988 */ /* 0x0001e20008000806 */
[----:B------:R-:W-:Y:S06]  /*0520*/  BAR.SYNC.DEFER_BLOCKING 0x0 ;  /* 0x0000000000007b1d */ /* 0x000fec0000010000 */
[----:B------:R-:W-:Y:S05]  /*0530*/  @P1 EXIT ;  /* 0x000000000000194d */ /* 0x000fea0003800000 */
[----:B------:R-:W1:Y:S01]  /*0540*/  LDCU.64 UR4, c[0x0][0x398] ;  /* 0x00007300ff0477ac */ /* 0x000e620008000a00 */
[----:B------:R-:W2:Y:S01]  /*0550*/  LDS R0, [UR6] ;  /* 0x00000006ff007984 */ /* 0x000ea20008000800 */
[----:B-1----:R-:W-:-:S04]  /*0560*/  ULEA UR4, UP0, UR7, UR4, 0x2 ;  /* 0x0000000407047291 */ /* 0x002fc8000f8010ff */
[----:B------:R-:W-:Y:S02]  /*0570*/  ULEA.HI.X UR5, UR7, UR5, URZ, 0x2, UP0 ;  /* 0x0000000507057291 */ /* 0x000fe400080f14ff */
[----:B------:R-:W-:-:S04]  /*0580*/  MOV R2, UR4 ;  /* 0x0000000400027c02 */ /* 0x000fc80008000f00 */
[----:B------:R-:W-:-:S05]  /*0590*/  IMAD.U32 R3, RZ, RZ, UR5 ;  /* 0x00000005ff037e24 */ /* 0x000fca000f8e00ff */
[----:B------:R-:W2:Y:S02]  /*05a0*/  LDG.E R5, desc[UR8][R2.64] ;  /* 0x0000000802057981 */ /* 0x000ea4000c1e1900 */
[----:B--2---:R-:W-:-:S05]  /*05b0*/  FADD R5, R0, R5 ;  /* 0x0000000500057221 */ /* 0x004fca0000000000 */
[----:B------:R-:W-:Y:S01]  /*05c0*/  STG.E desc[UR8][R2.64], R5 ;  /* 0x0000000502007986 */ /* 0x000fe2000c101908 */
[----:B------:R-:W-:Y:S05]  /*05d0*/  EXIT ;  /* 0x000000000000794d */ /* 0x000fea0003800000 */
.L_x_9:
        /* <DEDUP_REMOVED lines=10> */
.L_x_456:


//--------------------- .text.update_with_adam_double --------------------------
	.section	.text.update_with_adam_double,"ax",@progbits
	.align	128
        .global         update_with_adam_double
        .type           update_with_adam_double,@function
        .size           update_with_adam_double,(.L_x_417 - update_with_adam_double)
        .other          update_with_adam_double,@"STO_CUDA_ENTRY STV_DEFAULT"
update_with_adam_double:
.text.update_with_adam_double:
[----:B------:R-:W-:Y:S01]  /*0000*/  LDC R1, c[0x0][0x37c] ;  /* 0x0000df00ff017b82 */ /* 0x000fe20000000800 */
[----:B------:R-:W0:Y:S01]  /*0010*/  S2R R0, SR_CTAID.X ;  /* 0x0000000000007919 */ /* 0x000e220000002500 */
[----:B------:R-:W0:Y:S01]  /*0020*/  LDCU UR4, c[0x0][0x360] ;  /* 0x00006c00ff0477ac */ /* 0x000e220008000800 */
[----:B------:R-:W0:Y:S01]  /*0030*/  S2R R3, SR_TID.X ;  /* 0x0000000000037919 */ /* 0x000e220000002100 */
[----:B------:R-:W1:Y:S01]  /*0040*/  LDCU.64 UR6, c[0x0][0x390] ;  /* 0x00007200ff0677ac */ /* 0x000e620008000a00 */
[----:B0-----:R-:W-:-:S05]  /*0050*/  IMAD R0, R0, UR4, R3 ;  /* 0x0000000400007c24 */ /* 0x001fca000f8e0203 */
[----:B-1----:R-:W-:-:S04]  /*0060*/  ISETP.GE.U32.AND P0, PT, R0, UR6, PT ;  /* 0x0000000600007c0c */ /* 0x002fc8000bf06070 */
[----:B------:R-:W-:-:S13]  /*0070*/  ISETP.GE.U32.AND.EX P0, PT, RZ, UR7, PT, P0 ;  /* 0x00000007ff007c0c */ /* 0x000fda000bf06100 */
[----:B------:R-:W-:Y:S05]  /*0080*/  @P0 EXIT ;  /* 0x000000000000094d */ /* 0x000fea0003800000 */
[----:B------:R-:W0:Y:S01]  /*0090*/  LDCU.128 UR8, c[0x0][0x380] ;  /* 0x00007000ff0877ac */ /* 0x000e220008000c00 */
[----:B------:R-:W-:Y:S01]  /*00a0*/  IMAD.SHL.U32 R12, R0, 0x8, RZ ;  /* 0x00000008000c7824 */ /* 0x000fe200078e00ff */
[----:B------:R-:W-:Y:S01]  /*00b0*/  SHF.R.U32.HI R0, RZ, 0x1d, R0 ;  /* 0x0000001dff007819 */ /* 0x000fe20000011600 */
[----:B------:R-:W1:Y:S01]  /*00c0*/  LDC.64 R4, c[0x0][0x3c8] ;  /* 0x0000f200ff047b82 */ /* 0x000e620000000a00 */
[----:B------:R-:W2:Y:S01]  /*00d0*/  LDCU.64 UR6, c[0x0][0x3a8] ;  /* 0x00007500ff0677ac */ /* 0x000ea20008000a00 */
[----:B------:R-:W3:Y:S06]  /*00e0*/  LDCU.64 UR4, c[0x0][0x358] ;  /* 0x00006b00ff0477ac */ /* 0x000eec0008000a00 */
[----:B------:R-:W4:Y:S01]  /*00f0*/  LDC.64 R26, c[0x0][0x3b8] ;  /* 0x0000ee00ff1a7b82 */ /* 0x000f220000000a00 */
[----:B0-----:R-:W-:-:S04]  /*0100*/  IADD3 R18, P0, PT, R12, UR10, RZ ;  /* 0x0000000a0c127c10 */ /* 0x001fc8000ff1e0ff */
[----:B------:R-:W-:Y:S02]  /*0110*/  IADD3.X R19, PT, PT, R0, UR11, RZ, P0, !PT ;  /* 0x0000000b00137c10 */ /* 0x000fe400087fe4ff */
[----:B--2---:R-:W-:-:S04]  /*0120*/  IADD3 R16, P0, PT, R12, UR6, RZ ;  /* 0x000000060c107c10 */ /* 0x004fc8000ff1e0ff */
[----:B---3--:R-:W2:Y:S01]  /*0130*/  LDG.E.64 R18, desc[UR4][R18.64] ;  /* 0x0000000412127981 */ /* 0x008ea2000c1e1b00 */
[----:B------:R-:W-:Y:S01]  /*0140*/  IADD3.X R17, PT, PT, R0, UR7, RZ, P0, !PT ;  /* 0x0000000700117c10 */ /* 0x000fe200087fe4ff */
[----:B------:R-:W0:Y:S04]  /*0150*/  LDCU.64 UR6, c[0x0][0x3b0] ;  /* 0x00007600ff0677ac */ /* 0x000e280008000a00 */
[----:B------:R-:W3:Y:S01]  /*0160*/  LDG.E.64 R8, desc[UR4][R16.64] ;  /* 0x0000000410087981 */ /* 0x000ee2000c1e1b00 */
[----:B0-----:R-:W-:-:S04]  /*0170*/  IADD3 R14, P0, PT, R12, UR6, RZ ;  /* 0x000000060c0e7c10 */ /* 0x001fc8000ff1e0ff */
[----:B------:R-:W-:Y:S02]  /*0180*/  IADD3.X R15, PT, PT, R0, UR7, RZ, P0, !PT ;  /* 0x00000007000f7c10 */ /* 0x000fe400087fe4ff */
[----:B------:R-:W-:-:S03]  /*0190*/  IADD3 R12, P0, PT, R12, UR8, RZ ;  /* 0x000000080c0c7c10 */ /* 0x000fc6000ff1e0ff */
[----:B------:R-:W3:Y:S01]  /*01a0*/  LDG.E.64 R6, desc[UR4][R14.64] ;  /* 0x000000040e067981 */ /* 0x000ee2000c1e1b00 */
[----:B------:R-:W-:-:S05]  /*01b0*/  IADD3.X R13, PT, PT, R0, UR9, RZ, P0, !PT ;  /* 0x00000009000d7c10 */ /* 0x000fca00087fe4ff */
[----:B------:R0:W5:Y:S01]  /*01c0*/  LDG.E.64 R10, desc[UR4][R12.64] ;  /* 0x000000040c0a7981 */ /* 0x000162000c1e1b00 */
[----:B-1----:R-:W-:Y:S01]  /*01d0*/  DADD R4, -R4, 1 ;  /* 0x3ff0000004047429 */ /* 0x002fe20000000100 */
[----:B------:R-:W-:Y:S01]  /*01e0*/  IMAD.MOV.U32 R20, RZ, RZ, 0x1 ;  /* 0x00000001ff147424 */ /* 0x000fe200078e00ff */
[----:B------:R-:W-:Y:S04]  /*01f0*/  BSSY.RECONVERGENT B0, `(.L_x_10) ;  /* 0x000001c000007945 */ /* 0x000fe80003800200 */
[----:B------:R-:W1:Y:S02]  /*0200*/  MUFU.RCP64H R21, R5 ;  /* 0x0000000500157308 */ /* 0x000e640000001800 */
[----:B-1----:R-:W-:-:S08]  /*0210*/  DFMA R2, -R4, R20, 1 ;  /* 0x3ff000000402742b */ /* 0x002fd00000000114 */
[----:B------:R-:W-:Y:S02]  /*0220*/  DFMA R22, R2, R2, R2 ;  /* 0x000000020216722b */ /* 0x000fe40000000002 */
[----:B----4-:R-:W-:-:S06]  /*0230*/  DADD R2, -R26, 1 ;  /* 0x3ff000001a027429 */ /* 0x010fcc0000000100 */
[----:B------:R-:W-:Y:S01]  /*0240*/  DFMA R22, R20, R22, R20 ;  /* 0x000000161416722b */ /* 0x000fe20000000014 */
[----:B------:R-:W1:Y:S07]  /*0250*/  LDC.64 R20, c[0x0][0x3c0] ;  /* 0x0000f000ff147b82 */ /* 0x000e6e0000000a00 */
[----:B------:R-:W-:-:S08]  /*0260*/  DFMA R24, -R4, R22, 1 ;  /* 0x3ff000000418742b */ /* 0x000fd00000000116 */
[----:B------:R-:W-:Y:S02]  /*0270*/  DFMA R24, R22, R24, R22 ;  /* 0x000000181618722b */ /* 0x000fe40000000016 */
[----:B-1----:R-:W-:Y:S02]  /*0280*/  DADD R22, -R20, 1 ;  /* 0x3ff0000014167429 */ /* 0x002fe40000000100 */
[----:B--2---:R-:W-:-:S06]  /*0290*/  DMUL R2, R18, R2 ;  /* 0x0000000212027228 */ /* 0x004fcc0000000000 */
[----:B------:R-:W-:Y:S02]  /*02a0*/  DMUL R22, R18, R22 ;  /* 0x0000001612167228 */ /* 0x000fe40000000000 */
[----:B---3--:R-:W-:-:S06]  /*02b0*/  DFMA R8, R8, R26, R2 ;  /* 0x0000001a0808722b */ /* 0x008fcc0000000002 */
[----:B------:R-:W-:Y:S02]  /*02c0*/  DMUL R22, R18, R22 ;  /* 0x0000001612167228 */ /* 0x000fe40000000000 */
[----:B------:R-:W-:Y:S02]  /*02d0*/  DMUL R2, R8, R24 ;  /* 0x0000001808027228 */ /* 0x000fe40000000000 */
[----:B------:R-:W-:-:S06]  /*02e0*/  FSETP.GEU.AND P1, PT, |R9|, 6.5827683646048100446e-37, PT ;  /* 0x036000000900780b */ /* 0x000fcc0003f2e200 */
[----:B------:R-:W-:Y:S02]  /*02f0*/  DFMA R26, -R4, R2, R8 ;  /* 0x00000002041a722b */ /* 0x000fe40000000108 */
[----:B------:R-:W-:-:S06]  /*0300*/  DFMA R6, R6, R20, R22 ;  /* 0x000000140606722b */ /* 0x000fcc0000000016 */
[----:B------:R-:W-:-:S10]  /*0310*/  DFMA R2, R24, R26, R2 ;  /* 0x0000001a1802722b */ /* 0x000fd40000000002 */
[----:B------:R-:W-:-:S05]  /*0320*/  FFMA R0, RZ, R5, R3 ;  /* 0x00000005ff007223 */ /* 0x000fca0000000003 */
[----:B------:R-:W-:-:S13]  /*0330*/  FSETP.GT.AND P0, PT, |R0|, 1.469367938527859385e-39, PT ;  /* 0x001000000000780b */ /* 0x000fda0003f04200 */
[----:B0-----:R-:W-:Y:S05]  /*0340*/  @P0 BRA P1, `(.L_x_11) ;  /* 0x0000000000180947 */ /* 0x001fea0000800000 */
[----:B------:R-:W-:Y:S01]  /*0350*/  IMAD.MOV.U32 R20, RZ, RZ, R8 ;  /* 0x000000ffff147224 */ /* 0x000fe200078e0008 */
[----:B------:R-:W-:Y:S01]  /*0360*/  MOV R0, 0x390 ;  /* 0x0000039000007802 */ /* 0x000fe20000000f00 */
[----:B------:R-:W-:-:S07]  /*0370*/  IMAD.MOV.U32 R21, RZ, RZ, R9 ;  /* 0x000000ffff157224 */ /* 0x000fce00078e0009 */
[----:B-----5:R-:W-:Y:S05]  /*0380*/  CALL.REL.NOINC `($__internal_0_$__cuda_sm20_div_rn_f64_full) ;  /* 0x0000000400387944 */ /* 0x020fea0003c00000 */
[----:B------:R-:W-:Y:S02]  /*0390*/  IMAD.MOV.U32 R2, RZ, RZ, R4 ;  /* 0x000000ffff027224 */ /* 0x000fe400078e0004 */
[----:B------:R-:W-:-:S07]  /*03a0*/  IMAD.MOV.U32 R3, RZ, RZ, R5 ;  /* 0x000000ffff037224 */ /* 0x000fce00078e0005 */
.L_x_11:
[----:B------:R-:W-:Y:S05]  /*03b0*/  BSYNC.RECONVERGENT B0 ;  /* 0x0000000000007941 */ /* 0x000fea0003800200 */
.L_x_10:
[----:B------:R-:W0:Y:S01]  /*03c0*/  LDC.64 R20, c[0x0][0x3d0] ;  /* 0x0000f400ff147b82 */ /* 0x000e220000000a00 */
[----:B------:R-:W-:Y:S01]  /*03d0*/  IMAD.MOV.U32 R4, RZ, RZ, 0x1 ;  /* 0x00000001ff047424 */ /* 0x000fe200078e00ff */
[----:B------:R-:W1:Y:S01]  /*03e0*/  LDCU.64 UR6, c[0x0][0x398] ;  /* 0x00007300ff0677ac */ /* 0x000e620008000a00 */
[----:B------:R-:W-:Y:S01]  /*03f0*/  FSETP.GEU.AND P1, PT, |R7|, 6.5827683646048100446e-37, PT ;  /* 0x036000000700780b */ /* 0x000fe20003f2e200 */
[----:B------:R-:W-:Y:S01]  /*0400*/  BSSY.RECONVERGENT B0, `(.L_x_12) ;  /* 0x0000015000007945 */ /* 0x000fe20003800200 */
[----:B0-----:R-:W-:-:S06]  /*0410*/  DADD R20, -R20, 1 ;  /* 0x3ff0000014147429 */ /* 0x001fcc0000000100 */
[----:B------:R-:W0:Y:S02]  /*0420*/  MUFU.RCP64H R5, R21 ;  /* 0x0000001500057308 */ /* 0x000e240000001800 */
[----:B0-----:R-:W-:-:S08]  /*0430*/  DFMA R18, -R20, R4, 1 ;  /* 0x3ff000001412742b */ /* 0x001fd00000000104 */
[----:B------:R-:W-:-:S08]  /*0440*/  DFMA R18, R18, R18, R18 ;  /* 0x000000121212722b */ /* 0x000fd00000000012 */
[----:B------:R-:W-:-:S08]  /*0450*/  DFMA R18, R4, R18, R4 ;  /* 0x000000120412722b */ /* 0x000fd00000000004 */
[----:B------:R-:W-:-:S08]  /*0460*/  DFMA R4, -R20, R18, 1 ;  /* 0x3ff000001404742b */ /* 0x000fd00000000112 */
[----:B------:R-:W-:-:S08]  /*0470*/  DFMA R4, R18, R4, R18 ;  /* 0x000000041204722b */ /* 0x000fd00000000012 */
[----:B------:R-:W-:-:S08]  /*0480*/  DMUL R18, R6, R4 ;  /* 0x0000000406127228 */ /* 0x000fd00000000000 */
[----:B------:R-:W-:-:S08]  /*0490*/  DFMA R22, -R20, R18, R6 ;  /* 0x000000121416722b */ /* 0x000fd00000000106 */
[----:B------:R-:W-:Y:S02]  /*04a0*/  DFMA R4, R4, R22, R18 ;  /* 0x000000160404722b */ /* 0x000fe40000000012 */
[----:B-1----:R-:W-:-:S08]  /*04b0*/  DMUL R18, R2, UR6 ;  /* 0x0000000602127c28 */ /* 0x002fd00008000000 */
[----:B------:R-:W-:-:S05]  /*04c0*/  FFMA R0, RZ, R21, R5 ;  /* 0x00000015ff007223 */ /* 0x000fca0000000005 */
[----:B------:R-:W-:-:S13]  /*04d0*/  FSETP.GT.AND P0, PT, |R0|, 1.469367938527859385e-39, PT ;  /* 0x001000000000780b */ /* 0x000fda0003f04200 */
[----:B------:R-:W-:Y:S05]  /*04e0*/  @P0 BRA P1, `(.L_x_13) ;  /* 0x0000000000180947 */ /* 0x000fea0000800000 */
[----:B------:R-:W-:Y:S01]  /*04f0*/  IMAD.MOV.U32 R4, RZ, RZ, R20 ;  /* 0x000000ffff047224 */ /* 0x000fe200078e0014 */
[----:B------:R-:W-:Y:S01]  /*0500*/  MOV R0, 0x550 ;  /* 0x0000055000007802 */ /* 0x000fe20000000f00 */
[----:B------:R-:W-:Y:S02]  /*0510*/  IMAD.MOV.U32 R5, RZ, RZ, R21 ;  /* 0x000000ffff057224 */ /* 0x000fe400078e0015 */
[----:B------:R-:W-:Y:S02]  /*0520*/  IMAD.MOV.U32 R20, RZ, RZ, R6 ;  /* 0x000000ffff147224 */ /* 0x000fe400078e0006 */
[----:B------:R-:W-:-:S07]  /*0530*/  IMAD.MOV.U32 R21, RZ, RZ, R7 ;  /* 0x000000ffff157224 */ /* 0x000fce00078e0007 */
[----:B-----5:R-:W-:Y:S05]  /*0540*/  CALL.REL.NOINC `($__internal_0_$__cuda_sm20_div_rn_f64_full) ;  /* 0x0000000000c87944 */ /* 0x020fea0003c00000 */
.L_x_13:
[----:B------:R-:W-:Y:S05]  /*0550*/  BSYNC.RECONVERGENT B0 ;  /* 0x0000000000007941 */ /* 0x000fea0003800200 */
.L_x_12:
[----:B------:R-:W0:Y:S01]  /*0560*/  LDCU.64 UR6, c[0x0][0x3a0] ;  /* 0x00007400ff0677ac */ /* 0x000e220008000a00 */
[----:B------:R-:W-:Y:S01]  /*0570*/  IMAD.MOV.U32 R22, RZ, RZ, 0x0 ;  /* 0x00000000ff167424 */ /* 0x000fe200078e00ff */
[----:B------:R-:W-:Y:S01]  /*0580*/  BSSY.RECONVERGENT B0, `(.L_x_14) ;  /* 0x0000013000007945 */ /* 0x000fe20003800200 */
[----:B------:R-:W-:Y:S01]  /*0590*/  IMAD.MOV.U32 R23, RZ, RZ, 0x3fd80000 ;  /* 0x3fd80000ff177424 */ /* 0x000fe200078e00ff */
[----:B0-----:R-:W-:-:S06]  /*05a0*/  DADD R20, R4, UR6 ;  /* 0x0000000604147e29 */ /* 0x001fcc0008000000 */
[----:B------:R-:W0:Y:S04]  /*05b0*/  MUFU.RSQ64H R3, R21 ;  /* 0x0000001500037308 */ /* 0x000e280000001c00 */
[----:B------:R-:W-:-:S05]  /*05c0*/  VIADD R2, R21, 0xfcb00000 ;  /* 0xfcb0000015027836 */ /* 0x000fca0000000000 */
[----:B------:R-:W-:Y:S01]  /*05d0*/  ISETP.GE.U32.AND P0, PT, R2, 0x7ca00000, PT ;  /* 0x7ca000000200780c */ /* 0x000fe20003f06070 */
[----:B0-----:R-:W-:-:S08]  /*05e0*/  DMUL R4, R2, R2 ;  /* 0x0000000202047228 */ /* 0x001fd00000000000 */
[----:B------:R-:W-:-:S08]  /*05f0*/  DFMA R4, R20, -R4, 1 ;  /* 0x3ff000001404742b */ /* 0x000fd00000000804 */
[----:B------:R-:W-:Y:S02]  /*0600*/  DFMA R22, R4, R22, 0.5 ;  /* 0x3fe000000416742b */ /* 0x000fe40000000016 */
[----:B------:R-:W-:-:S08]  /*0610*/  DMUL R4, R2, R4 ;  /* 0x0000000402047228 */ /* 0x000fd00000000000 */
[----:B------:R-:W-:-:S08]  /*0620*/  DFMA R24, R22, R4, R2 ;  /* 0x000000041618722b */ /* 0x000fd00000000002 */
[----:B------:R-:W-:Y:S02]  /*0630*/  DMUL R26, R20, R24 ;  /* 0x00000018141a7228 */ /* 0x000fe40000000000 */
[----:B------:R-:W-:Y:S02]  /*0640*/  VIADD R23, R25, 0xfff00000 ;  /* 0xfff0000019177836 */ /* 0x000fe40000000000 */
[----:B------:R-:W-:-:S04]  /*0650*/  IMAD.MOV.U32 R22, RZ, RZ, R24 ;  /* 0x000000ffff167224 */ /* 0x000fc800078e0018 */
[----:B------:R-:W-:-:S08]  /*0660*/  DFMA R28, R26, -R26, R20 ;  /* 0x8000001a1a1c722b */ /* 0x000fd00000000014 */
[----:B------:R-:W-:Y:S01]  /*0670*/  DFMA R4, R28, R22, R26 ;  /* 0x000000161c04722b */ /* 0x000fe2000000001a */
[----:B------:R-:W-:Y:S10]  /*0680*/  @!P0 BRA `(.L_x_15) ;  /* 0x0000000000088947 */ /* 0x000ff40003800000 */
[----:B------:R-:W-:-:S07]  /*0690*/  MOV R0, 0x6b0 ;  /* 0x000006b000007802 */ /* 0x000fce0000000f00 */
[----:B-----5:R-:W-:Y:S05]  /*06a0*/  CALL.REL.NOINC `($__internal_1_$__cuda_sm20_dsqrt_rn_f64_mediumpath_v1) ;  /* 0x0000000400e87944 */ /* 0x020fea0003c00000 */
.L_x_15:
[----:B------:R-:W-:Y:S05]  /*06b0*/  BSYNC.RECONVERGENT B0 ;  /* 0x0000000000007941 */ /* 0x000fea0003800200 */
.L_x_14:
[----:B------:R-:W0:Y:S01]  /*06c0*/  MUFU.RCP64H R3, R5 ;  /* 0x0000000500037308 */ /* 0x000e220000001800 */
[----:B------:R-:W-:Y:S01]  /*06d0*/  IMAD.MOV.U32 R2, RZ, RZ, 0x1 ;  /* 0x00000001ff027424 */ /* 0x000fe200078e00ff */
[----:B------:R-:W-:Y:S01]  /*06e0*/  FSETP.GEU.AND P1, PT, |R19|, 6.5827683646048100446e-37, PT ;  /* 0x036000001300780b */ /* 0x000fe20003f2e200 */
[----:B------:R-:W-:Y:S04]  /*06f0*/  BSSY.RECONVERGENT B0, `(.L_x_16) ;  /* 0x0000012000007945 */ /* 0x000fe80003800200 */
[----:B0-----:R-:W-:-:S08]  /*0700*/  DFMA R20, R2, -R4, 1 ;  /* 0x3ff000000214742b */ /* 0x001fd00000000804 */
[----:B------:R-:W-:-:S08]  /*0710*/  DFMA R20, R20, R20, R20 ;  /* 0x000000141414722b */ /* 0x000fd00000000014 */
[----:B------:R-:W-:-:S08]  /*0720*/  DFMA R20, R2, R20, R2 ;  /* 0x000000140214722b */ /* 0x000fd00000000002 */
[----:B------:R-:W-:-:S08]  /*0730*/  DFMA R2, R20, -R4, 1 ;  /* 0x3ff000001402742b */ /* 0x000fd00000000804 */
[----:B------:R-:W-:-:S08]  /*0740*/  DFMA R2, R20, R2, R20 ;  /* 0x000000021402722b */ /* 0x000fd00000000014 */
[----:B------:R-:W-:-:S08]  /*0750*/  DMUL R20, R18, R2 ;  /* 0x0000000212147228 */ /* 0x000fd00000000000 */
[----:B------:R-:W-:-:S08]  /*0760*/  DFMA R22, R20, -R4, R18 ;  /* 0x800000041416722b */ /* 0x000fd00000000012 */
[----:B------:R-:W-:-:S10]  /*0770*/  DFMA R2, R2, R22, R20 ;  /* 0x000000160202722b */ /* 0x000fd40000000014 */
[----:B------:R-:W-:-:S05]  /*0780*/  FFMA R0, RZ, R5, R3 ;  /* 0x00000005ff007223 */ /* 0x000fca0000000003 */
[----:B------:R-:W-:-:S13]  /*0790*/  FSETP.GT.AND P0, PT, |R0|, 1.469367938527859385e-39, PT ;  /* 0x001000000000780b */ /* 0x000fda0003f04200 */
[----:B------:R-:W-:Y:S05]  /*07a0*/  @P0 BRA P1, `(.L_x_17) ;  /* 0x0000000000180947 */ /* 0x000fea0000800000 */
[----:B------:R-:W-:Y:S01]  /*07b0*/  IMAD.MOV.U32 R20, RZ, RZ, R18 ;  /* 0x000000ffff147224 */ /* 0x000fe200078e0012 */
[----:B------:R-:W-:Y:S01]  /*07c0*/  MOV R0, 0x7f0 ;  /* 0x000007f000007802 */ /* 0x000fe20000000f00 */
[----:B------:R-:W-:-:S07]  /*07d0*/  IMAD.MOV.U32 R21, RZ, RZ, R19 ;  /* 0x000000ffff157224 */ /* 0x000fce00078e0013 */
[----:B-----5:R-:W-:Y:S05]  /*07e0*/  CALL.REL.NOINC `($__internal_0_$__cuda_sm20_div_rn_f64_full) ;  /* 0x0000000000207944 */ /* 0x020fea0003c00000 */
[----:B------:R-:W-:Y:S02]  /*07f0*/  IMAD.MOV.U32 R2, RZ, RZ, R4 ;  /* 0x000000ffff027224 */ /* 0x000fe400078e0004 */
[----:B------:R-:W-:-:S07]  /*0800*/  IMAD.MOV.U32 R3, RZ, RZ, R5 ;  /* 0x000000ffff037224 */ /* 0x000fce00078e0005 */
.L_x_17:
[----:B------:R-:W-:Y:S05]  /*0810*/  BSYNC.RECONVERGENT B0 ;  /* 0x0000000000007941 */ /* 0x000fea0003800200 */
.L_x_16:
[----:B-----5:R-:W-:-:S07]  /*0820*/  DADD R10, R10, -R2 ;  /* 0x000000000a0a7229 */ /* 0x020fce0000000802 */
[----:B------:R-:W-:Y:S04]  /*0830*/  STG.E.64 desc[UR4][R12.64], R10 ;  /* 0x0000000a0c007986 */ /* 0x000fe8000c101b04 */
[----:B------:R-:W-:Y:S04]  /*0840*/  STG.E.64 desc[UR4][R16.64], R8 ;  /* 0x0000000810007986 */ /* 0x000fe8000c101b04 */
[----:B------:R-:W-:Y:S01]  /*0850*/  STG.E.64 desc[UR4][R14.64], R6 ;  /* 0x000000060e007986 */ /* 0x000fe2000c101b04 */
[----:B------:R-:W-:Y:S05]  /*0860*/  EXIT ;  /* 0x000000000000794d */ /* 0x000fea0003800000 */
        .weak           $__internal_0_$__cuda_sm20_div_rn_f64_full
        .type           $__internal_0_$__cuda_sm20_div_rn_f64_full,@function
        .size           $__internal_0_$__cuda_sm20_div_rn_f64_full,($__internal_1_$__cuda_sm20_dsqrt_rn_f64_mediumpath_v1 - $__internal_0_$__cuda_sm20_div_rn_f64_full)
$__internal_0_$__cuda_sm20_div_rn_f64_full:
[C---:B------:R-:W-:Y:S01]  /*0870*/  FSETP.GEU.AND P0, PT, |R5|.reuse, 1.469367938527859385e-39, PT ;  /* 0x001000000500780b */ /* 0x040fe20003f0e200 */
[----:B------:R-:W-:Y:S01]  /*0880*/  IMAD.MOV.U32 R24, RZ, RZ, 0x1 ;  /* 0x00000001ff187424 */ /* 0x000fe200078e00ff */
[----:B------:R-:W-:Y:S01]  /*0890*/  LOP3.LUT R2, R5, 0x800fffff, RZ, 0xc0, !PT ;  /* 0x800fffff05027812 */ /* 0x000fe200078ec0ff */
[----:B------:R-:W-:Y:S01]  /*08a0*/  IMAD.MOV.U32 R28, RZ, RZ, 0x1ca00000 ;  /* 0x1ca00000ff1c7424 */ /* 0x000fe200078e00ff */
[C---:B------:R-:W-:Y:S01]  /*08b0*/  FSETP.GEU.AND P2, PT, |R21|.reuse, 1.469367938527859385e-39, PT ;  /* 0x001000001500780b */ /* 0x040fe20003f4e200 */
[----:B------:R-:W-:Y:S01]  /*08c0*/  BSSY.RECONVERGENT B1, `(.L_x_18) ;  /* 0x0000053000017945 */ /* 0x000fe20003800200 */
[----:B------:R-:W-:Y:S01]  /*08d0*/  LOP3.LUT R3, R2, 0x3ff00000, RZ, 0xfc, !PT ;  /* 0x3ff0000002037812 */ /* 0x000fe200078efcff */
[----:B------:R-:W-:Y:S01]  /*08e0*/  IMAD.MOV.U32 R2, RZ, RZ, R4 ;  /* 0x000000ffff027224 */ /* 0x000fe200078e0004 */
[----:B------:R-:W-:Y:S02]  /*08f0*/  LOP3.LUT R29, R21, 0x7ff00000, RZ, 0xc0, !PT ;  /* 0x7ff00000151d7812 */ /* 0x000fe400078ec0ff */
[----:B------:R-:W-:-:S03]  /*0900*/  LOP3.LUT R32, R5, 0x7ff00000, RZ, 0xc0, !PT ;  /* 0x7ff0000005207812 */ /* 0x000fc600078ec0ff */
[----:B------:R-:W-:Y:S01]  /*0910*/  @!P0 DMUL R2, R4, 8.98846567431157953865e+307 ;  /* 0x7fe0000004028828 */ /* 0x000fe20000000000 */
[----:B------:R-:W-:-:S03]  /*0920*/  ISETP.GE.U32.AND P1, PT, R29, R32, PT ;  /* 0x000000201d00720c */ /* 0x000fc60003f26070 */
[----:B------:R-:W-:Y:S02]  /*0930*/  @!P2 LOP3.LUT R26, R5, 0x7ff00000, RZ, 0xc0, !PT ;  /* 0x7ff00000051aa812 */ /* 0x000fe400078ec0ff */
[----:B------:R-:W0:Y:S02]  /*0940*/  MUFU.RCP64H R25, R3 ;  /* 0x0000000300197308 */ /* 0x000e240000001800 */
[----:B------:R-:W-:Y:S01]  /*0950*/  @!P2 ISETP.GE.U32.AND P3, PT, R29, R26, PT ;  /* 0x0000001a1d00a20c */ /* 0x000fe20003f66070 */
[----:B------:R-:W-:-:S03]  /*0960*/  @!P2 IMAD.MOV.U32 R26, RZ, RZ, RZ ;  /* 0x000000ffff1aa224 */ /* 0x000fc600078e00ff */
[----:B------:R-:W-:-:S04]  /*0970*/  @!P2 SEL R27, R28, 0x63400000, !P3 ;  /* 0x634000001c1ba807 */ /* 0x000fc80005800000 */
[----:B------:R-:W-:-:S04]  /*0980*/  @!P2 LOP3.LUT R27, R27, 0x80000000, R21, 0xf8, !PT ;  /* 0x800000001b1ba812 */ /* 0x000fc800078ef815 */
[----:B------:R-:W-:Y:S01]  /*0990*/  @!P2 LOP3.LUT R27, R27, 0x100000, RZ, 0xfc, !PT ;  /* 0x001000001b1ba812 */ /* 0x000fe200078efcff */
[----:B0-----:R-:W-:-:S08]  /*09a0*/  DFMA R22, R24, -R2, 1 ;  /* 0x3ff000001816742b */ /* 0x001fd00000000802 */
[----:B------:R-:W-:-:S08]  /*09b0*/  DFMA R22, R22, R22, R22 ;  /* 0x000000161616722b */ /* 0x000fd00000000016 */
[----:B------:R-:W-:Y:S01]  /*09c0*/  DFMA R24, R24, R22, R24 ;  /* 0x000000161818722b */ /* 0x000fe20000000018 */
[----:B------:R-:W-:Y:S01]  /*09d0*/  SEL R23, R28, 0x63400000, !P1 ;  /* 0x634000001c177807 */ /* 0x000fe20004800000 */
[----:B------:R-:W-:-:S03]  /*09e0*/  IMAD.MOV.U32 R22, RZ, RZ, R20 ;  /* 0x000000ffff167224 */ /* 0x000fc600078e0014 */
[----:B------:R-:W-:-:S03]  /*09f0*/  LOP3.LUT R23, R23, 0x800fffff, R21, 0xf8, !PT ;  /* 0x800fffff17177812 */ /* 0x000fc600078ef815 */
[----:B------:R-:W-:-:S03]  /*0a00*/  DFMA R30, R24, -R2, 1 ;  /* 0x3ff00000181e742b */ /* 0x000fc60000000802 */
[----:B------:R-:W-:-:S05]  /*0a10*/  @!P2 DFMA R22, R22, 2, -R26 ;  /* 0x400000001616a82b */ /* 0x000fca000000081a */
[----:B------:R-:W-:Y:S01]  /*0a20*/  DFMA R24, R24, R30, R24 ;  /* 0x0000001e1818722b */ /* 0x000fe20000000018 */
[----:B------:R-:W-:Y:S02]  /*0a30*/  IMAD.MOV.U32 R30, RZ, RZ, R29 ;  /* 0x000000ffff1e7224 */ /* 0x000fe400078e001d */
[----:B------:R-:W-:Y:S01]  /*0a40*/  IMAD.MOV.U32 R31, RZ, RZ, R32 ;  /* 0x000000ffff1f7224 */ /* 0x000fe200078e0020 */
[----:B------:R-:W-:Y:S02]  /*0a50*/  @!P0 LOP3.LUT R31, R3, 0x7ff00000, RZ, 0xc0, !PT ;  /* 0x7ff00000031f8812 */ /* 0x000fe400078ec0ff */
[----:B------:R-:W-:Y:S02]  /*0a60*/  @!P2 LOP3.LUT R30, R23, 0x7ff00000, RZ, 0xc0, !PT ;  /* 0x7ff00000171ea812 */ /* 0x000fe400078ec0ff */
[----:B------:R-:W-:Y:S01]  /*0a70*/  DMUL R26, R24, R22 ;  /* 0x00000016181a7228 */ /* 0x000fe20000000000 */
[----:B------:R-:W-:Y:S02]  /*0a80*/  VIADD R34, R31, 0xffffffff ;  /* 0xffffffff1f227836 */ /* 0x000fe40000000000 */
[----:B------:R-:W-:-:S05]  /*0a90*/  VIADD R32, R30, 0xffffffff ;  /* 0xffffffff1e207836 */ /* 0x000fca0000000000 */
[----:B------:R-:W-:Y:S01]  /*0aa0*/  ISETP.GT.U32.AND P0, PT, R32, 0x7feffffe, PT ;  /* 0x7feffffe2000780c */ /* 0x000fe20003f04070 */
[----:B------:R-:W-:-:S03]  /*0ab0*/  DFMA R32, R26, -R2, R22 ;  /* 0x800000021a20722b */ /* 0x000fc60000000016 */
[----:B------:R-:W-:-:S05]  /*0ac0*/  ISETP.GT.U32.OR P0, PT, R34, 0x7feffffe, P0 ;  /* 0x7feffffe2200780c */ /* 0x000fca0000704470 */
[----:B------:R-:W-:-:S08]  /*0ad0*/  DFMA R24, R24, R32, R26 ;  /* 0x000000201818722b */ /* 0x000fd0000000001a */
[----:B------:R-:W-:Y:S05]  /*0ae0*/  @P0 BRA `(.L_x_19) ;  /* 0x00000000006c0947 */ /* 0x000fea0003800000 */
[----:B------:R-:W-:-:S04]  /*0af0*/  LOP3.LUT R26, R5, 0x7ff00000, RZ, 0xc0, !PT ;  /* 0x7ff00000051a7812 */ /* 0x000fc800078ec0ff */
[CC--:B------:R-:W-:Y:S02]  /*0b00*/  VIADDMNMX R20, R29.reuse, -R26.reuse, 0xb9600000, !PT ;  /* 0xb96000001d147446 */ /* 0x0c0fe4000780091a */
[----:B------:R-:W-:Y:S02]  /*0b10*/  ISETP.GE.U32.AND P0, PT, R29, R26, PT ;  /* 0x0000001a1d00720c */ /* 0x000fe40003f06070 */
[----:B------:R-:W-:Y:S02]  /*0b20*/  VIMNMX R20, PT, PT, R20, 0x46a00000, PT ;  /* 0x46a0000014147848 */ /* 0x000fe40003fe0100 */
[----:B------:R-:W-:Y:S02]  /*0b30*/  SEL R21, R28, 0x63400000, !P0 ;  /* 0x634000001c157807 */ /* 0x000fe40004000000 */
[----:B------:R-:W-:-:S03]  /*0b40*/  MOV R28, RZ ;  /* 0x000000ff001c7202 */ /* 0x000fc60000000f00 */
[----:B------:R-:W-:-:S04]  /*0b50*/  IMAD.IADD R20, R20, 0x1, -R21 ;  /* 0x0000000114147824 */ /* 0x000fc800078e0a15 */
[----:B------:R-:W-:-:S06]  /*0b60*/  VIADD R29, R20, 0x7fe00000 ;  /* 0x7fe00000141d7836 */ /* 0x000fcc0000000000 */
[----:B------:R-:W-:-:S10]  /*0b70*/  DMUL R26, R24, R28 ;  /* 0x0000001c181a7228 */ /* 0x000fd40000000000 */
[----:B------:R-:W-:-:S13]  /*0b80*/  FSETP.GTU.AND P0, PT, |R27|, 1.469367938527859385e-39, PT ;  /* 0x001000001b00780b */ /* 0x000fda0003f0c200 */
[----:B------:R-:W-:Y:S05]  /*0b90*/  @P0 BRA `(.L_x_20) ;  /* 0x0000000000940947 */ /* 0x000fea0003800000 */
[----:B------:R-:W-:Y:S01]  /*0ba0*/  DFMA R2, R24, -R2, R22 ;  /* 0x800000021802722b */ /* 0x000fe20000000016 */
[----:B------:R-:W-:-:S09]  /*0bb0*/  IMAD.MOV.U32 R28, RZ, RZ, RZ ;  /* 0x000000ffff1c7224 */ /* 0x000fd200078e00ff */
[C---:B------:R-:W-:Y:S02]  /*0bc0*/  FSETP.NEU.AND P0, PT, R3.reuse, RZ, PT ;  /* 0x000000ff0300720b */ /* 0x040fe40003f0d000 */
[----:B------:R-:W-:-:S04]  /*0bd0*/  LOP3.LUT R5, R3, 0x80000000, R5, 0x48, !PT ;  /* 0x8000000003057812 */ /* 0x000fc800078e4805 */
[----:B------:R-:W-:-:S07]  /*0be0*/  LOP3.LUT R29, R5, R29, RZ, 0xfc, !PT ;  /* 0x0000001d051d7212 */ /* 0x000fce00078efcff */
[----:B------:R-:W-:Y:S05]  /*0bf0*/  @!P0 BRA `(.L_x_20) ;  /* 0x00000000007c8947 */ /* 0x000fea0003800000 */
[----:B------:R-:W-:Y:S02]  /*0c00*/  IMAD.MOV R3, RZ, RZ, -R20 ;  /* 0x000000ffff037224 */ /* 0x000fe400078e0a14 */
[----:B------:R-:W-:-:S06]  /*0c10*/  IMAD.MOV.U32 R2, RZ, RZ, RZ ;  /* 0x000000ffff027224 */ /* 0x000fcc00078e00ff */
[----:B------:R-:W-:Y:S02]  /*0c20*/  DFMA R2, R26, -R2, R24 ;  /* 0x800000021a02722b */ /* 0x000fe40000000018 */
[----:B------:R-:W-:-:S04]  /*0c30*/  DMUL.RP R24, R24, R28 ;  /* 0x0000001c18187228 */ /* 0x000fc80000008000 */
[----:B------:R-:W-:-:S04]  /*0c40*/  IADD3 R2, PT, PT, -R20, -0x43300000, RZ ;  /* 0xbcd0000014027810 */ /* 0x000fc80007ffe1ff */
[----:B------:R-:W-:Y:S02]  /*0c50*/  FSETP.NEU.AND P0, PT, |R3|, R2, PT ;  /* 0x000000020300720b */ /* 0x000fe40003f0d200 */
[----:B------:R-:W-:Y:S02]  /*0c60*/  LOP3.LUT R5, R25, R5, RZ, 0x3c, !PT ;  /* 0x0000000519057212 */ /* 0x000fe400078e3cff */
[----:B------:R-:W-:Y:S02]  /*0c70*/  FSEL R26, R24, R26, !P0 ;  /* 0x0000001a181a7208 */ /* 0x000fe40004000000 */
[----:B------:R-:W-:Y:S01]  /*0c80*/  FSEL R27, R5, R27, !P0 ;  /* 0x0000001b051b7208 */ /* 0x000fe20004000000 */
[----:B------:R-:W-:Y:S06]  /*0c90*/  BRA `(.L_x_20) ;  /* 0x0000000000547947 */ /* 0x000fec0003800000 */
.L_x_19:
[----:B------:R-:W-:-:S14]  /*0ca0*/  DSETP.NAN.AND P0, PT, R20, R20, PT ;  /* 0x000000141400722a */ /* 0x000fdc0003f08000 */
[----:B------:R-:W-:Y:S05]  /*0cb0*/  @P0 BRA `(.L_x_21) ;  /* 0x0000000000440947 */ /* 0x000fea0003800000 */
[----:B------:R-:W-:-:S14]  /*0cc0*/  DSETP.NAN.AND P0, PT, R4, R4, PT ;  /* 0x000000040400722a */ /* 0x000fdc0003f08000 */
[----:B------:R-:W-:Y:S05]  /*0cd0*/  @P0 BRA `(.L_x_22) ;  /* 0x0000000000300947 */ /* 0x000fea0003800000 */
[----:B------:R-:W-:Y:S01]  /*0ce0*/  ISETP.NE.AND P0, PT, R30, R31, PT ;  /* 0x0000001f1e00720c */ /* 0x000fe20003f05270 */
[----:B------:R-:W-:Y:S02]  /*0cf0*/  IMAD.MOV.U32 R26, RZ, RZ, 0x0 ;  /* 0x00000000ff1a7424 */ /* 0x000fe400078e00ff */
[----:B------:R-:W-:-:S10]  /*0d00*/  IMAD.MOV.U32 R27, RZ, RZ, -0x80000 ;  /* 0xfff80000ff1b7424 */ /* 0x000fd400078e00ff */
[----:B------:R-:W-:Y:S05]  /*0d10*/  @!P0 BRA `(.L_x_20) ;  /* 0x0000000000348947 */ /* 0x000fea0003800000 */
[----:B------:R-:W-:Y:S02]  /*0d20*/  ISETP.NE.AND P0, PT, R30, 0x7ff00000, PT ;  /* 0x7ff000001e00780c */ /* 0x000fe40003f05270 */
[----:B------:R-:W-:Y:S02]  /*0d30*/  LOP3.LUT R27, R21, 0x80000000, R5, 0x48, !PT ;  /* 0x80000000151b7812 */ /* 0x000fe400078e4805 */
[----:B------:R-:W-:-:S13]  /*0d40*/  ISETP.EQ.OR P0, PT, R31, RZ, !P0 ;  /* 0x000000ff1f00720c */ /* 0x000fda0004702670 */
[----:B------:R-:W-:Y:S01]  /*0d50*/  @P0 LOP3.LUT R2, R27, 0x7ff00000, RZ, 0xfc, !PT ;  /* 0x7ff000001b020812 */ /* 0x000fe200078efcff */
[----:B------:R-:W-:Y:S02]  /*0d60*/  @!P0 IMAD.MOV.U32 R26, RZ, RZ, RZ ;  /* 0x000000ffff1a8224 */ /* 0x000fe400078e00ff */
[----:B------:R-:W-:Y:S02]  /*0d70*/  @P0 IMAD.MOV.U32 R26, RZ, RZ, RZ ;  /* 0x000000ffff1a0224 */ /* 0x000fe400078e00ff */
[----:B------:R-:W-:Y:S01]  /*0d80*/  @P0 IMAD.MOV.U32 R27, RZ, RZ, R2 ;  /* 0x000000ffff1b0224 */ /* 0x000fe200078e0002 */
[----:B------:R-:W-:Y:S06]  /*0d90*/  BRA `(.L_x_20) ;  /* 0x0000000000147947 */ /* 0x000fec0003800000 */
.L_x_22:
[----:B------:R-:W-:Y:S01]  /*0da0*/  LOP3.LUT R27, R5, 0x80000, RZ, 0xfc, !PT ;  /* 0x00080000051b7812 */ /* 0x000fe200078efcff */
[----:B------:R-:W-:Y:S01]  /*0db0*/  IMAD.MOV.U32 R26, RZ, RZ, R4 ;  /* 0x000000ffff1a7224 */ /* 0x000fe200078e0004 */
[----:B------:R-:W-:Y:S06]  /*0dc0*/  BRA `(.L_x_20) ;  /* 0x0000000000087947 */ /* 0x000fec0003800000 */
.L_x_21:
[----:B------:R-:W-:Y:S01]  /*0dd0*/  LOP3.LUT R27, R21, 0x80000, RZ, 0xfc, !PT ;  /* 0x00080000151b7812 */ /* 0x000fe200078efcff */
[----:B------:R-:W-:-:S07]  /*0de0*/  IMAD.MOV.U32 R26, RZ, RZ, R20 ;  /* 0x000000ffff1a7224 */ /* 0x000fce00078e0014 */
.L_x_20:
[----:B------:R-:W-:Y:S05]  /*0df0*/  BSYNC.RECONVERGENT B1 ;  /* 0x0000000000017941 */ /* 0x000fea0003800200 */
.L_x_18:
[----:B------:R-:W-:Y:S02]  /*0e00*/  IMAD.MOV.U32 R2, RZ, RZ, R0 ;  /* 0x000000ffff027224 */ /* 0x000fe400078e0000 */
[----:B------:R-:W-:Y:S02]  /*0e10*/  IMAD.MOV.U32 R3, RZ, RZ, 0x0 ;  /* 0x00000000ff037424 */ /* 0x000fe400078e00ff */
[----:B------:R-:W-:Y:S02]  /*0e20*/  IMAD.MOV.U32 R4, RZ, RZ, R26 ;  /* 0x000000ffff047224 */ /* 0x000fe400078e001a */
[----:B------:R-:W-:Y:S01]  /*0e30*/  IMAD.MOV.U32 R5, RZ, RZ, R27 ;  /* 0x000000ffff057224 */ /* 0x000fe200078e001b */
[----:B------:R-:W-:Y:S06]  /*0e40*/  RET.REL.NODEC R2 `(update_with_adam_double) ;  /* 0xfffffff0026c7950 */ /* 0x000fec0003c3ffff */
        .weak           $__internal_1_$__cuda_sm20_dsqrt_rn_f64_mediumpath_v1
        .type           $__internal_1_$__cuda_sm20_dsqrt_rn_f64_mediumpath_v1,@function
        .size           $__internal_1_$__cuda_sm20_dsqrt_rn_f64_mediumpath_v1,(.L_x_417 - $__internal_1_$__cuda_sm20_dsqrt_rn_f64_mediumpath_v1)
$__internal_1_$__cuda_sm20_dsqrt_rn_f64_mediumpath_v1:
[----:B------:R-:W-:Y:S01]  /*0e50*/  ISETP.GE.U32.AND P0, PT, R2, -0x3400000, PT ;  /* 0xfcc000000200780c */ /* 0x000fe20003f06070 */
[----:B------:R-:W-:Y:S01]  /*0e60*/  BSSY.RECONVERGENT B1, `(.L_x_23) ;  /* 0x0000028000017945 */ /* 0x000fe20003800200 */
[----:B------:R-:W-:Y:S01]  /*0e70*/  IMAD.MOV.U32 R22, RZ, RZ, R24 ;  /* 0x000000ffff167224 */ /* 0x000fe200078e0018 */
[----:B------:R-:W-:Y:S01]  /*0e80*/  MOV R5, R21 ;  /* 0x0000001500057202 */ /* 0x000fe20000000f00 */
[----:B------:R-:W-:Y:S02]  /*0e90*/  IMAD.MOV.U32 R4, RZ, RZ, R20 ;  /* 0x000000ffff047224 */ /* 0x000fe400078e0014 */
[----:B------:R-:W-:Y:S02]  /*0ea0*/  IMAD.MOV.U32 R2, RZ, RZ, R28 ;  /* 0x000000ffff027224 */ /* 0x000fe400078e001c */
[----:B------:R-:W-:-:S05]  /*0eb0*/  IMAD.MOV.U32 R3, RZ, RZ, R29 ;  /* 0x000000ffff037224 */ /* 0x000fca00078e001d */
[----:B------:R-:W-:Y:S05]  /*0ec0*/  @!P0 BRA `(.L_x_24) ;  /* 0x0000000000208947 */ /* 0x000fea0003800000 */
[----:B------:R-:W-:-:S10]  /*0ed0*/  DFMA.RM R2, R2, R22, R26 ;  /* 0x000000160202722b */ /* 0x000fd4000000401a */
[----:B------:R-:W-:-:S05]  /*0ee0*/  IADD3 R20, P0, PT, R2, 0x1, RZ ;  /* 0x0000000102147810 */ /* 0x000fca0007f1e0ff */
[----:B------:R-:W-:-:S06]  /*0ef0*/  IMAD.X R21, RZ, RZ, R3, P0 ;  /* 0x000000ffff157224 */ /* 0x000fcc00000e0603 */
[----:B------:R-:W-:-:S08]  /*0f00*/  DFMA.RP R4, -R2, R20, R4 ;  /* 0x000000140204722b */ /* 0x000fd00000008104 */
[----:B------:R-:W-:-:S06]  /*0f10*/  DSETP.GT.AND P0, PT, R4, RZ, PT ;  /* 0x000000ff0400722a */ /* 0x000fcc0003f04000 */
[----:B------:R-:W-:Y:S02]  /*0f20*/  FSEL R2, R20, R2, P0 ;  /* 0x0000000214027208 */ /* 0x000fe40000000000 */
[----:B------:R-:W-:Y:S01]  /*0f30*/  FSEL R3, R21, R3, P0 ;  /* 0x0000000315037208 */ /* 0x000fe20000000000 */
[----:B------:R-:W-:Y:S06]  /*0f40*/  BRA `(.L_x_25) ;  /* 0x0000000000647947 */ /* 0x000fec0003800000 */
.L_x_24:
[----:B------:R-:W-:-:S14]  /*0f50*/  DSETP.NE.AND P0, PT, R4, RZ, PT ;  /* 0x000000ff0400722a */ /* 0x000fdc0003f05000 */
[----:B------:R-:W-:Y:S05]  /*0f60*/  @!P0 BRA `(.L_x_26) ;  /* 0x0000000000588947 */ /* 0x000fea0003800000 */
[----:B------:R-:W-:-:S13]  /*0f70*/  ISETP.GE.AND P0, PT, R5, RZ, PT ;  /* 0x000000ff0500720c */ /* 0x000fda0003f06270 */
[----:B------:R-:W-:Y:S02]  /*0f80*/  @!P0 IMAD.MOV.U32 R2, RZ, RZ, 0x0 ;  /* 0x00000000ff028424 */ /* 0x000fe400078e00ff */
[----:B------:R-:W-:Y:S01]  /*0f90*/  @!P0 IMAD.MOV.U32 R3, RZ, RZ, -0x80000 ;  /* 0xfff80000ff038424 */ /* 0x000fe200078e00ff */
[----:B------:R-:W-:Y:S06]  /*0fa0*/  @!P0 BRA `(.L_x_25) ;  /* 0x00000000004c8947 */ /* 0x000fec0003800000 */
[----:B------:R-:W-:-:S13]  /*0fb0*/  ISETP.GT.AND P0, PT, R5, 0x7fefffff, PT ;  /* 0x7fefffff0500780c */ /* 0x000fda0003f04270 */
[----:B------:R-:W-:Y:S05]  /*0fc0*/  @P0 BRA `(.L_x_26) ;  /* 0x0000000000400947 */ /* 0x000fea0003800000 */
[----:B------:R-:W-:Y:S01]  /*0fd0*/  DMUL R2, R4, 8.11296384146066816958e+31 ;  /* 0x4690000004027828 */ /* 0x000fe20000000000 */
[----:B------:R-:W-:Y:S02]  /*0fe0*/  IMAD.MOV.U32 R22, RZ, RZ, 0x0 ;  /* 0x00000000ff167424 */ /* 0x000fe400078e00ff */
[----:B------:R-:W-:Y:S02]  /*0ff0*/  IMAD.MOV.U32 R4, RZ, RZ, RZ ;  /* 0x000000ffff047224 */ /* 0x000fe400078e00ff */
[----:B------:R-:W-:Y:S01]  /*1000*/  IMAD.MOV.U32 R23, RZ, RZ, 0x3fd80000 ;  /* 0x3fd80000ff177424 */ /* 0x000fe200078e00ff */
[----:B------:R-:W0:Y:S03]  /*1010*/  MUFU.RSQ64H R5, R3 ;  /* 0x0000000300057308 */ /* 0x000e260000001c00 */
[----:B0-----:R-:W-:-:S08]  /*1020*/  DMUL R20, R4, R4 ;  /* 0x0000000404147228 */ /* 0x001fd00000000000 */
[----:B------:R-:W-:-:S08]  /*1030*/  DFMA R20, R2, -R20, 1 ;  /* 0x3ff000000214742b */ /* 0x000fd00000000814 */
[----:B------:R-:W-:Y:S02]  /*1040*/  DFMA R22, R20, R22, 0.5 ;  /* 0x3fe000001416742b */ /* 0x000fe40000000016 */
[----:B------:R-:W-:-:S08]  /*1050*/  DMUL R20, R4, R20 ;  /* 0x0000001404147228 */ /* 0x000fd00000000000 */
[----:B------:R-:W-:-:S08]  /*1060*/  DFMA R20, R22, R20, R4 ;  /* 0x000000141614722b */ /* 0x000fd00000000004 */
[----:B------:R-:W-:Y:S02]  /*1070*/  DMUL R4, R2, R20 ;  /* 0x0000001402047228 */ /* 0x000fe40000000000 */
[----:B------:R-:W-:-:S06]  /*1080*/  VIADD R21, R21, 0xfff00000 ;  /* 0xfff0000015157836 */ /* 0x000fcc0000000000 */
[----:B------:R-:W-:-:S08]  /*1090*/  DFMA R22, R4, -R4, R2 ;  /* 0x800000040416722b */ /* 0x000fd00000000002 */
[----:B------:R-:W-:-:S10]  /*10a0*/  DFMA R2, R20, R22, R4 ;  /* 0x000000161402722b */ /* 0x000fd40000000004 */
[----:B------:R-:W-:Y:S01]  /*10b0*/  VIADD R3, R3, 0xfcb00000 ;  /* 0xfcb0000003037836 */ /* 0x000fe20000000000 */
[----:B------:R-:W-:Y:S06]  /*10c0*/  BRA `(.L_x_25) ;  /* 0x0000000000047947 */ /* 0x000fec0003800000 */
.L_x_26:
[----:B------:R-:W-:-:S11]  /*10d0*/  DADD R2, R4, R4 ;  /* 0x0000000004027229 */ /* 0x000fd60000000004 */
.L_x_25:
[----:B------:R-:W-:Y:S05]  /*10e0*/  BSYNC.RECONVERGENT B1 ;  /* 0x0000000000017941 */ /* 0x000fea0003800200 */
.L_x_23:
[----:B------:R-:W-:Y:S02]  /*10f0*/  IMAD.MOV.U32 R4, RZ, RZ, R2 ;  /* 0x000000ffff047224 */ /* 0x000fe400078e0002 */
[----:B------:R-:W-:Y:S02]  /*1100*/  IMAD.MOV.U32 R5, RZ, RZ, R3 ;  /* 0x000000ffff057224 */ /* 0x000fe400078e0003 */
[----:B------:R-:W-:Y:S02]  /*1110*/  IMAD.MOV.U32 R2, RZ, RZ, R0 ;  /* 0x000000ffff027224 */ /* 0x000fe400078e0000 */
[----:B------:R-:W-:-:S04]  /*1120*/  IMAD.MOV.U32 R3, RZ, RZ, 0x0 ;  /* 0x00000000ff037424 */ /* 0x000fc800078e00ff */
[----:B------:R-:W-:Y:S05]  /*1130*/  RET.REL.NODEC R2 `(update_with_adam_double) ;  /* 0xffffffec02b07950 */ /* 0x000fea0003c3ffff */
.L_x_27:
        /* <DEDUP_REMOVED lines=12> */
.L_x_417:


//--------------------- .text.update_with_adam_float --------------------------
	.section	.text.update_with_adam_float,"ax",@progbits
	.align	128
        .global         update_with_adam_float
        .type           update_with_adam_float,@function
        .size           update_with_adam_float,(.L_x_419 - update_with_adam_float)
        .other          update_with_adam_float,@"STO_CUDA_ENTRY STV_DEFAULT"
update_with_adam_float:
.text.update_with_adam_float:
        /* <DEDUP_REMOVED lines=12> */
[----:B------:R-:W1:Y:S01]  /*00c0*/  LDC R15, c[0x0][0x3b8] ;  /* 0x0000ee00ff0f7b82 */ /* 0x000e620000000800 */
[----:B------:R-:W2:Y:S01]  /*00d0*/  LDCU.128 UR12, c[0x0][0x3a0] ;  /* 0x00007400ff0c77ac */ /* 0x000ea20008000c00 */
[----:B------:R-:W3:Y:S06]  /*00e0*/  LDCU.64 UR4, c[0x0][0x358] ;  /* 0x00006b00ff0477ac */ /* 0x000eec0008000a00 */
[----:B------:R-:W4:Y:S01]  /*00f0*/  LDC.64 R2, c[0x0][0x3b0] ;  /* 0x0000ec00ff027b82 */ /* 0x000f220000000a00 */
[----:B0-----:R-:W-:-:S02]  /*0100*/  IADD3 R4, P1, PT, R6, UR10, RZ ;  /* 0x0000000a06047c10 */ /* 0x001fc4000ff3e0ff */
[----:B--2---:R-:W-:Y:S02]  /*0110*/  IADD3 R10, P0, PT, R6, UR12, RZ ;  /* 0x0000000c060a7c10 */ /* 0x004fe4000ff1e0ff */
[C---:B------:R-:W-:Y:S02]  /*0120*/  IADD3.X R5, PT, PT, R0.reuse, UR11, RZ, P1, !PT ;  /* 0x0000000b00057c10 */ /* 0x040fe40008ffe4ff */
[----:B------:R-:W-:-:S03]  /*0130*/  IADD3.X R11, PT, PT, R0, UR13, RZ, P0, !PT ;  /* 0x0000000d000b7c10 */ /* 0x000fc600087fe4ff */
[----:B---3--:R4:W2:Y:S04]  /*0140*/  LDG.E R4, desc[UR4][R4.64] ;  /* 0x0000000404047981 */ /* 0x0088a8000c1e1900 */
[----:B------:R-:W3:Y:S01]  /*0150*/  LDG.E R13, desc[UR4][R10.64] ;  /* 0x000000040a0d7981 */ /* 0x000ee2000c1e1900 */
[----:B------:R-:W-:-:S04]  /*0160*/  IADD3 R8, P0, PT, R6, UR14, RZ ;  /* 0x0000000e06087c10 */ /* 0x000fc8000ff1e0ff */
[----:B------:R-:W-:Y:S02]  /*0170*/  IADD3.X R9, PT, PT, R0, UR15, RZ, P0, !PT ;  /* 0x0000000f00097c10 */ /* 0x000fe400087fe4ff */
[----:B------:R-:W-:-:S03]  /*0180*/  IADD3 R6, P0, PT, R6, UR8, RZ ;  /* 0x0000000806067c10 */ /* 0x000fc6000ff1e0ff */
[----:B------:R-:W3:Y:S01]  /*0190*/  LDG.E R14, desc[UR4][R8.64] ;  /* 0x00000004080e7981 */ /* 0x000ee2000c1e1900 */
[----:B------:R-:W-:-:S05]  /*01a0*/  IADD3.X R7, PT, PT, R0, UR9, RZ, P0, !PT ;  /* 0x0000000900077c10 */ /* 0x000fca00087fe4ff */
[----:B------:R0:W5:Y:S01]  /*01b0*/  LDG.E R12, desc[UR4][R6.64] ;  /* 0x00000004060c7981 */ /* 0x000162000c1e1900 */
[----:B-1----:R-:W-:Y:S01]  /*01c0*/  FADD R15, -R15, 1 ;  /* 0x3f8000000f0f7421 */ /* 0x002fe20000000100 */
[----:B----4-:R-:W-:Y:S01]  /*01d0*/  FADD R5, -R2, 1 ;  /* 0x3f80000002057421 */ /* 0x010fe20000000100 */
[----:B------:R-:W-:Y:S02]  /*01e0*/  BSSY.RECONVERGENT B0, `(.L_x_28) ;  /* 0x0000014000007945 */ /* 0x000fe40003800200 */
[----:B------:R-:W1:Y:S02]  /*01f0*/  MUFU.RCP R16, R15 ;  /* 0x0000000f00107308 */ /* 0x000e640000001000 */
[----:B-1----:R-:W-:-:S04]  /*0200*/  FFMA R17, -R15, R16, 1 ;  /* 0x3f8000000f117423 */ /* 0x002fc80000000110 */
[----:B------:R-:W-:Y:S01]  /*0210*/  FFMA R17, R16, R17, R16 ;  /* 0x0000001110117223 */ /* 0x000fe20000000010 */
[----:B--2---:R-:W-:Y:S01]  /*0220*/  FMUL R0, R4, R5 ;  /* 0x0000000504007220 */ /* 0x004fe20000400000 */
[----:B------:R-:W-:-:S03]  /*0230*/  FADD R5, -R3, 1 ;  /* 0x3f80000003057421 */ /* 0x000fc60000000100 */
[----:B---3--:R-:W-:Y:S01]  /*0240*/  FFMA R0, R13, R2, R0 ;  /* 0x000000020d007223 */ /* 0x008fe20000000000 */
[----:B------:R-:W-:-:S03]  /*0250*/  FMUL R5, R4, R5 ;  /* 0x0000000504057220 */ /* 0x000fc60000400000 */
[----:B------:R-:W1:Y:S01]  /*0260*/  FCHK P0, R0, R15 ;  /* 0x0000000f00007302 */ /* 0x000e620000000000 */
[----:B------:R-:W-:Y:S01]  /*0270*/  FFMA R16, R0, R17, RZ ;  /* 0x0000001100107223 */ /* 0x000fe200000000ff */
[----:B------:R-:W-:-:S03]  /*0280*/  FMUL R5, R4, R5 ;  /* 0x0000000504057220 */ /* 0x000fc60000400000 */
[----:B------:R-:W-:Y:S01]  /*0290*/  FFMA R4, -R15, R16, R0 ;  /* 0x000000100f047223 */ /* 0x000fe20000000100 */
[----:B------:R-:W-:-:S03]  /*02a0*/  FFMA R2, R14, R3, R5 ;  /* 0x000000030e027223 */ /* 0x000fc60000000005 */
[----:B------:R-:W-:Y:S01]  /*02b0*/  FFMA R3, R17, R4, R16 ;  /* 0x0000000411037223 */ /* 0x000fe20000000010 */
[----:B01----:R-:W-:Y:S06]  /*02c0*/  @!P0 BRA `(.L_x_29) ;  /* 0x0000000000148947 */ /* 0x003fec0003800000 */
[----:B------:R-:W-:Y:S01]  /*02d0*/  IMAD.MOV.U32 R5, RZ, RZ, R15 ;  /* 0x000000ffff057224 */ /* 0x000fe200078e000f */
[----:B------:R-:W-:Y:S01]  /*02e0*/  MOV R14, 0x310 ;  /* 0x00000310000e7802 */ /* 0x000fe20000000f00 */
[----:B------:R-:W-:-:S07]  /*02f0*/  IMAD.MOV.U32 R4, RZ, RZ, R0 ;  /* 0x000000ffff047224 */ /* 0x000fce00078e0000 */
[----:B-----5:R-:W-:Y:S05]  /*0300*/  CALL.REL.NOINC `($__internal_3_$__cuda_sm3x_div_rn_noftz_f32_slowpath) ;  /* 0x0000000400347944 */ /* 0x020fea0003c00000 */
[----:B------:R-:W-:-:S07]  /*0310*/  MOV R3, R4 ;  /* 0x0000000400037202 */ /* 0x000fce0000000f00 */
.L_x_29:
[----:B------:R-:W-:Y:S05]  /*0320*/  BSYNC.RECONVERGENT B0 ;  /* 0x0000000000007941 */ /* 0x000fea0003800200 */
.L_x_28:
[----:B------:R-:W0:Y:S01]  /*0330*/  LDC R5, c[0x0][0x3bc] ;  /* 0x0000ef00ff057b82 */ /* 0x000e220000000800 */
[----:B------:R-:W1:Y:S01]  /*0340*/  LDCU UR6, c[0x0][0x398] ;  /* 0x00007300ff0677ac */ /* 0x000e620008000800 */
[----:B------:R-:W-:Y:S01]  /*0350*/  BSSY.RECONVERGENT B0, `(.L_x_30) ;  /* 0x000000e000007945 */ /* 0x000fe20003800200 */
[----:B-1----:R-:W-:Y:S01]  /*0360*/  FMUL R3, R3, UR6 ;  /* 0x0000000603037c20 */ /* 0x002fe20008400000 */
[----:B0-----:R-:W-:-:S04]  /*0370*/  FADD R5, -R5, 1 ;  /* 0x3f80000005057421 */ /* 0x001fc80000000100 */
[----:B------:R-:W0:Y:S08]  /*0380*/  MUFU.RCP R4, R5 ;  /* 0x0000000500047308 */ /* 0x000e300000001000 */
[----:B------:R-:W1:Y:S01]  /*0390*/  FCHK P0, R2, R5 ;  /* 0x0000000502007302 */ /* 0x000e620000000000 */
[----:B0-----:R-:W-:-:S04]  /*03a0*/  FFMA R13, -R5, R4, 1 ;  /* 0x3f800000050d7423 */ /* 0x001fc80000000104 */
[----:B------:R-:W-:-:S04]  /*03b0*/  FFMA R13, R4, R13, R4 ;  /* 0x0000000d040d7223 */ /* 0x000fc80000000004 */
[----:B------:R-:W-:-:S04]  /*03c0*/  FFMA R4, R2, R13, RZ ;  /* 0x0000000d02047223 */ /* 0x000fc800000000ff */
[----:B------:R-:W-:-:S04]  /*03d0*/  FFMA R14, -R5, R4, R2 ;  /* 0x00000004050e7223 */ /* 0x000fc80000000102 */
[----:B------:R-:W-:Y:S01]  /*03e0*/  FFMA R4, R13, R14, R4 ;  /* 0x0000000e0d047223 */ /* 0x000fe20000000004 */
[----:B-1----:R-:W-:Y:S06]  /*03f0*/  @!P0 BRA `(.L_x_31) ;  /* 0x00000000000c8947 */ /* 0x002fec0003800000 */
[----:B------:R-:W-:Y:S01]  /*0400*/  IMAD.MOV.U32 R4, RZ, RZ, R2 ;  /* 0x000000ffff047224 */ /* 0x000fe200078e0002 */
[----:B------:R-:W-:-:S07]  /*0410*/  MOV R14, 0x430 ;  /* 0x00000430000e7802 */ /* 0x000fce0000000f00 */
[----:B-----5:R-:W-:Y:S05]  /*0420*/  CALL.REL.NOINC `($__internal_3_$__cuda_sm3x_div_rn_noftz_f32_slowpath) ;  /* 0x0000000000ec7944 */ /* 0x020fea0003c00000 */
.L_x_31:
[----:B------:R-:W-:Y:S05]  /*0430*/  BSYNC.RECONVERGENT B0 ;  /* 0x0000000000007941 */ /* 0x000fea0003800200 */
.L_x_30:
[----:B------:R-:W0:Y:S01]  /*0440*/  LDCU UR6, c[0x0][0x39c] ;  /* 0x00007380ff0677ac */ /* 0x000e220008000800 */
[----:B------:R-:W-:Y:S01]  /*0450*/  BSSY.RECONVERGENT B0, `(.L_x_32) ;  /* 0x000000e000007945 */ /* 0x000fe20003800200 */
[----:B0-----:R-:W-:-:S04]  /*0460*/  FADD R4, R4, UR6 ;  /* 0x0000000604047e21 */ /* 0x001fc80008000000 */
[----:B------:R-:W-:Y:S01]  /*0470*/  VIADD R5, R4, 0xf3000000 ;  /* 0xf300000004057836 */ /* 0x000fe20000000000 */
[----:B------:R0:W1:Y:S04]  /*0480*/  MUFU.RSQ R13, R4 ;  /* 0x00000004000d7308 */ /* 0x0000680000001400 */
[----:B------:R-:W-:-:S13]  /*0490*/  ISETP.GT.U32.AND P0, PT, R5, 0x727fffff, PT ;  /* 0x727fffff0500780c */ /* 0x000fda0003f04070 */
[----:B01----:R-:W-:Y:S05]  /*04a0*/  @!P0 BRA `(.L_x_33) ;  /* 0x0000000000108947 */ /* 0x003fea0003800000 */
[----:B------:R-:W-:-:S07]  /*04b0*/  MOV R17, 0x4d0 ;  /* 0x000004d000117802 */ /* 0x000fce0000000f00 */
[----:B-----5:R-:W-:Y:S05]  /*04c0*/  CALL.REL.NOINC `($__internal_2_$__cuda_sm20_sqrt_rn_f32_slowpath) ;  /* 0x0000000000687944 */ /* 0x020fea0003c00000 */
[----:B------:R-:W-:Y:S01]  /*04d0*/  MOV R5, R13 ;  /* 0x0000000d00057202 */ /* 0x000fe20000000f00 */
[----:B------:R-:W-:Y:S06]  /*04e0*/  BRA `(.L_x_34) ;  /* 0x0000000000107947 */ /* 0x000fec0003800000 */
.L_x_33:
[----:B------:R-:W-:Y:S01]  /*04f0*/  FMUL.FTZ R5, R4, R13 ;  /* 0x0000000d04057220 */ /* 0x000fe20000410000 */
[----:B------:R-:W-:-:S03]  /*0500*/  FMUL.FTZ R13, R13, 0.5 ;  /* 0x3f0000000d0d7820 */ /* 0x000fc60000410000 */
[----:B------:R-:W-:-:S04]  /*0510*/  FFMA R4, -R5, R5, R4 ;  /* 0x0000000505047223 */ /* 0x000fc80000000104 */
[----:B------:R-:W-:-:S07]  /*0520*/  FFMA R5, R4, R13, R5 ;  /* 0x0000000d04057223 */ /* 0x000fce0000000005 */
.L_x_34:
[----:B------:R-:W-:Y:S05]  /*0530*/  BSYNC.RECONVERGENT B0 ;  /* 0x0000000000007941 */ /* 0x000fea0003800200 */
.L_x_32:
[----:B------:R-:W0:Y:S01]  /*0540*/  MUFU.RCP R4, R5 ;  /* 0x0000000500047308 */ /* 0x000e220000001000 */
[----:B------:R-:W-:Y:S07]  /*0550*/  BSSY.RECONVERGENT B0, `(.L_x_35) ;  /* 0x000000c000007945 */ /* 0x000fee0003800200 */
[----:B------:R-:W1:Y:S01]  /*0560*/  FCHK P0, R3, R5 ;  /* 0x0000000503007302 */ /* 0x000e620000000000 */
[----:B0-----:R-:W-:-:S04]  /*0570*/  FFMA R13, R4, -R5, 1 ;  /* 0x3f800000040d7423 */ /* 0x001fc80000000805 */
[----:B------:R-:W-:-:S04]  /*0580*/  FFMA R4, R4, R13, R4 ;  /* 0x0000000d04047223 */ /* 0x000fc80000000004 */
[----:B------:R-:W-:-:S04]  /*0590*/  FFMA R14, R3, R4, RZ ;  /* 0x00000004030e7223 */ /* 0x000fc800000000ff */
[----:B------:R-:W-:-:S04]  /*05a0*/  FFMA R13, R14, -R5, R3 ;  /* 0x800000050e0d7223 */ /* 0x000fc80000000003 */
[----:B------:R-:W-:Y:S01]  /*05b0*/  FFMA R13, R4, R13, R14 ;  /* 0x0000000d040d7223 */ /* 0x000fe2000000000e */
[----:B-1----:R-:W-:Y:S06]  /*05c0*/  @!P0 BRA `(.L_x_36) ;  /* 0x0000000000108947 */ /* 0x002fec0003800000 */
[----:B------:R-:W-:Y:S01]  /*05d0*/  IMAD.MOV.U32 R4, RZ, RZ, R3 ;  /* 0x000000ffff047224 */ /* 0x000fe200078e0003 */
[----:B------:R-:W-:-:S07]  /*05e0*/  MOV R14, 0x600 ;  /* 0x00000600000e7802 */ /* 0x000fce0000000f00 */
[----:B-----5:R-:W-:Y:S05]  /*05f0*/  CALL.REL.NOINC `($__internal_3_$__cuda_sm3x_div_rn_noftz_f32_slowpath) ;  /* 0x0000000000787944 */ /* 0x020fea0003c00000 */
[----:B------:R-:W-:-:S07]  /*0600*/  IMAD.MOV.U32 R13, RZ, RZ, R4 ;  /* 0x000000ffff0d7224 */ /* 0x000fce00078e0004 */
.L_x_36:
[----:B------:R-:W-:Y:S05]  /*0610*/  BSYNC.RECONVERGENT B0 ;  /* 0x0000000000007941 */ /* 0x000fea0003800200 */
.L_x_35:
[----:B-----5:R-:W-:-:S05]  /*0620*/  FADD R13, R12, -R13 ;  /* 0x8000000d0c0d7221 */ /* 0x020fca0000000000 */
[----:B------:R-:W-:Y:S04]  /*0630*/  STG.E desc[UR4][R6.64], R13 ;  /* 0x0000000d06007986 */ /* 0x000fe8000c101904 */
[----:B------:R-:W-:Y:S04]  /*0640*/  STG.E desc[UR4][R10.64], R0 ;  /* 0x000000000a007986 */ /* 0x000fe8000c101904 */
[----:B------:R-:W-:Y:S01]  /*0650*/  STG.E desc[UR4][R8.64], R2 ;  /* 0x0000000208007986 */ /* 0x000fe2000c101904 */
[----:B------:R-:W-:Y:S05]  /*0660*/  EXIT ;  /* 0x000000000000794d */ /* 0x000fea0003800000 */
        .weak           $__internal_2_$__cuda_sm20_sqrt_rn_f32_slowpath
        .type           $__internal_2_$__cuda_sm20_sqrt_rn_f32_slowpath,@function
        .size           $__internal_2_$__cuda_sm20_sqrt_rn_f32_slowpath,($__internal_3_$__cuda_sm3x_div_rn_noftz_f32_slowpath - $__internal_2_$__cuda_sm20_sqrt_rn_f32_slowpath)
$__internal_2_$__cuda_sm20_sqrt_rn_f32_slowpath:
[----:B------:R-:W-:-:S13]  /*0670*/  LOP3.LUT P0, RZ, R4, 0x7fffffff, RZ, 0xc0, !PT ;  /* 0x7fffffff04ff7812 */ /* 0x000fda000780c0ff */
[----:B------:R-:W-:Y:S01]  /*0680*/  @!P0 MOV R5, R4 ;  /* 0x0000000400058202 */ /* 0x000fe20000000f00 */
[----:B------:R-:W-:Y:S06]  /*0690*/  @!P0 BRA `(.L_x_37) ;  /* 0x0000000000408947 */ /* 0x000fec0003800000 */
[----:B------:R-:W-:-:S13]  /*06a0*/  FSETP.GEU.FTZ.AND P0, PT, R4, RZ, PT ;  /* 0x000000ff0400720b */ /* 0x000fda0003f1e000 */
[----:B------:R-:W-:Y:S01]  /*06b0*/  @!P0 IMAD.MOV.U32 R5, RZ, RZ, 0x7fffffff ;  /* 0x7fffffffff058424 */ /* 0x000fe200078e00ff */
[----:B------:R-:W-:Y:S06]  /*06c0*/  @!P0 BRA `(.L_x_37) ;  /* 0x0000000000348947 */ /* 0x000fec0003800000 */
[----:B------:R-:W-:-:S13]  /*06d0*/  FSETP.GTU.FTZ.AND P0, PT, |R4|, +INF , PT ;  /* 0x7f8000000400780b */ /* 0x000fda0003f1c200 */
[----:B------:R-:W-:Y:S01]  /*06e0*/  @P0 FADD.FTZ R5, R4, 1 ;  /* 0x3f80000004050421 */ /* 0x000fe20000010000 */
[----:B------:R-:W-:Y:S06]  /*06f0*/  @P0 BRA `(.L_x_37) ;  /* 0x0000000000280947 */ /* 0x000fec0003800000 */
[----:B------:R-:W-:-:S13]  /*0700*/  FSETP.NEU.FTZ.AND P0, PT, |R4|, +INF , PT ;  /* 0x7f8000000400780b */ /* 0x000fda0003f1d200 */
[----:B------:R-:W-:-:S04]  /*0710*/  @P0 FFMA R13, R4, 1.84467440737095516160e+19, RZ ;  /* 0x5f800000040d0823 */ /* 0x000fc800000000ff */
[----:B------:R-:W0:Y:S02]  /*0720*/  @P0 MUFU.RSQ R14, R13 ;  /* 0x0000000d000e0308 */ /* 0x000e240000001400 */
[----:B0-----:R-:W-:Y:S01]  /*0730*/  @P0 FMUL.FTZ R16, R13, R14 ;  /* 0x0000000e0d100220 */ /* 0x001fe20000410000 */
[----:B------:R-:W-:-:S03]  /*0740*/  @P0 FMUL.FTZ R14, R14, 0.5 ;  /* 0x3f0000000e0e0820 */ /* 0x000fc60000410000 */
[----:B------:R-:W-:-:S04]  /*0750*/  @P0 FADD.FTZ R5, -R16, -RZ ;  /* 0x800000ff10050221 */ /* 0x000fc80000010100 */
[----:B------:R-:W-:Y:S01]  /*0760*/  @P0 FFMA R15, R16, R5, R13 ;  /* 0x00000005100f0223 */ /* 0x000fe2000000000d */
[----:B------:R-:W-:-:S03]  /*0770*/  @!P0 IMAD.MOV.U32 R5, RZ, RZ, R4 ;  /* 0x000000ffff058224 */ /* 0x000fc600078e0004 */
[----:B------:R-:W-:-:S04]  /*0780*/  @P0 FFMA R14, R15, R14, R16 ;  /* 0x0000000e0f0e0223 */ /* 0x000fc80000000010 */
[----:B------:R-:W-:-:S07]  /*0790*/  @P0 FMUL.FTZ R5, R14, 2.3283064365386962891e-10 ;  /* 0x2f8000000e050820 */ /* 0x000fce0000410000 */
.L_x_37:
[----:B------:R-:W-:Y:S01]  /*07a0*/  MOV R13, R5 ;  /* 0x00000005000d7202 */ /* 0x000fe20000000f00 */
[----:B------:R-:W-:Y:S02]  /*07b0*/  IMAD.MOV.U32 R4, RZ, RZ, R17 ;  /* 0x000000ffff047224 */ /* 0x000fe400078e0011 */
[----:B------:R-:W-:-:S04]  /*07c0*/  IMAD.MOV.U32 R5, RZ, RZ, 0x0 ;  /* 0x00000000ff057424 */ /* 0x000fc800078e00ff */
[----:B------:R-:W-:Y:S05]  /*07d0*/  RET.REL.NODEC R4 `(update_with_adam_float) ;  /* 0xfffffff804087950 */ /* 0x000fea0003c3ffff */
        .weak           $__internal_3_$__cuda_sm3x_div_rn_noftz_f32_slowpath
        .type           $__internal_3_$__cuda_sm3x_div_rn_noftz_f32_slowpath,@function
        .size           $__internal_3_$__cuda_sm3x_div_rn_noftz_f32_slowpath,(.L_x_419 - $__internal_3_$__cuda_sm3x_div_rn_noftz_f32_slowpath)
$__internal_3_$__cuda_sm3x_div_rn_noftz_f32_slowpath:
[----:B------:R-:W-:Y:S01]  /*07e0*/  SHF.R.U32.HI R15, RZ, 0x17, R5 ;  /* 0x00000017ff0f7819 */ /* 0x000fe20000011605 */
[----:B------:R-:W-:Y:S01]  /*07f0*/  BSSY.RECONVERGENT B1, `(.L_x_38) ;  /* 0x0000062000017945 */ /* 0x000fe20003800200 */
[----:B------:R-:W-:Y:S02]  /*0800*/  SHF.R.U32.HI R13, RZ, 0x17, R4 ;  /* 0x00000017ff0d7819 */ /* 0x000fe40000011604 */
[----:B------:R-:W-:Y:S02]  /*0810*/  LOP3.LUT R15, R15, 0xff, RZ, 0xc0, !PT ;  /* 0x000000ff0f0f7812 */ /* 0x000fe400078ec0ff */
[----:B------:R-:W-:Y:S02]  /*0820*/  LOP3.LUT R18, R13, 0xff, RZ, 0xc0, !PT ;  /* 0x000000ff0d127812 */ /* 0x000fe400078ec0ff */
[----:B------:R-:W-:-:S03]  /*0830*/  IADD3 R17, PT, PT, R15, -0x1, RZ ;  /* 0xffffffff0f117810 */ /* 0x000fc60007ffe0ff */
[----:B------:R-:W-:Y:S01]  /*0840*/  VIADD R16, R18, 0xffffffff ;  /* 0xffffffff12107836 */ /* 0x000fe20000000000 */
[----:B------:R-:W-:-:S04]  /*0850*/  ISETP.GT.U32.AND P0, PT, R17, 0xfd, PT ;  /* 0x000000fd1100780c */ /* 0x000fc80003f04070 */
[----:B------:R-:W-:-:S13]  /*0860*/  ISETP.GT.U32.OR P0, PT, R16, 0xfd, P0 ;  /* 0x000000fd1000780c */ /* 0x000fda0000704470 */
[----:B------:R-:W-:Y:S01]  /*0870*/  @!P0 IMAD.MOV.U32 R13, RZ, RZ, RZ ;  /* 0x000000ffff0d8224 */ /* 0x000fe200078e00ff */
[----:B------:R-:W-:Y:S06]  /*0880*/  @!P0 BRA `(.L_x_39) ;  /* 0x00000000005c8947 */ /* 0x000fec0003800000 */
[----:B------:R-:W-:Y:S02]  /*0890*/  FSETP.GTU.FTZ.AND P0, PT, |R4|, +INF , PT ;  /* 0x7f8000000400780b */ /* 0x000fe40003f1c200 */
[----:B------:R-:W-:-:S04]  /*08a0*/  FSETP.GTU.FTZ.AND P1, PT, |R5|, +INF , PT ;  /* 0x7f8000000500780b */ /* 0x000fc80003f3c200 */
[----:B------:R-:W-:-:S13]  /*08b0*/  PLOP3.LUT P0, PT, P0, P1, PT, 0xf8, 0x8f ;  /* 0x00000000008f781c */ /* 0x000fda0000703f70 */
[----:B------:R-:W-:Y:S05]  /*08c0*/  @P0 BRA `(.L_x_40) ;  /* 0x00000004004c0947 */ /* 0x000fea0003800000 */
[----:B------:R-:W-:-:S13]  /*08d0*/  LOP3.LUT P0, RZ, R5, 0x7fffffff, R4, 0xc8, !PT ;  /* 0x7fffffff05ff7812 */ /* 0x000fda000780c804 */
[----:B------:R-:W-:Y:S05]  /*08e0*/  @!P0 BRA `(.L_x_41) ;  /* 0x00000004003c8947 */ /* 0x000fea0003800000 */
[C---:B------:R-:W-:Y:S02]  /*08f0*/  FSETP.NEU.FTZ.AND P2, PT, |R4|.reuse, +INF , PT ;  /* 0x7f8000000400780b */ /* 0x040fe40003f5d200 */
[----:B------:R-:W-:Y:S02]  /*0900*/  FSETP.NEU.FTZ.AND P1, PT, |R5|, +INF , PT ;  /* 0x7f8000000500780b */ /* 0x000fe40003f3d200 */
[----:B------:R-:W-:-:S11]  /*0910*/  FSETP.NEU.FTZ.AND P0, PT, |R4|, +INF , PT ;  /* 0x7f8000000400780b */ /* 0x000fd60003f1d200 */
[----:B------:R-:W-:Y:S05]  /*0920*/  @!P1 BRA !P2, `(.L_x_41) ;  /* 0x00000004002c9947 */ /* 0x000fea0005000000 */
[----:B------:R-:W-:-:S04]  /*0930*/  LOP3.LUT P2, RZ, R4, 0x7fffffff, RZ, 0xc0, !PT ;  /* 0x7fffffff04ff7812 */ /* 0x000fc8000784c0ff */
[----:B------:R-:W-:-:S13]  /*0940*/  PLOP3.LUT P1, PT, P1, P2, PT, 0x2f, 0xf2 ;  /* 0x0000000000f2781c */ /* 0x000fda0000f24577 */
[----:B------:R-:W-:Y:S05]  /*0950*/  @P1 BRA `(.L_x_42) ;  /* 0x0000000400181947 */ /* 0x000fea0003800000 */
[----:B------:R-:W-:-:S04]  /*0960*/  LOP3.LUT P1, RZ, R5, 0x7fffffff, RZ, 0xc0, !PT ;  /* 0x7fffffff05ff7812 */ /* 0x000fc8000782c0ff */
[----:B------:R-:W-:-:S13]  /*0970*/  PLOP3.LUT P0, PT, P0, P1, PT, 0x2f, 0xf2 ;  /* 0x0000000000f2781c */ /* 0x000fda0000702577 */
[----:B------:R-:W-:Y:S05]  /*0980*/  @P0 BRA `(.L_x_43) ;  /* 0x0000000400000947 */ /* 0x000fea0003800000 */
[----:B------:R-:W-:Y:S02]  /*0990*/  ISETP.GE.AND P0, PT, R16, RZ, PT ;  /* 0x000000ff1000720c */ /* 0x000fe40003f06270 */
[----:B------:R-:W-:-:S11]  /*09a0*/  ISETP.GE.AND P1, PT, R17, RZ, PT ;  /* 0x000000ff1100720c */ /* 0x000fd60003f26270 */
[----:B------:R-:W-:Y:S01]  /*09b0*/  @P0 MOV R13, RZ ;  /* 0x000000ff000d0202 */ /* 0x000fe20000000f00 */
[----:B------:R-:W-:Y:S02]  /*09c0*/  @!P0 IMAD.MOV.U32 R13, RZ, RZ, -0x40 ;  /* 0xffffffc0ff0d8424 */ /* 0x000fe400078e00ff */
[----:B------:R-:W-:Y:S01]  /*09d0*/  @!P0 FFMA R4, R4, 1.84467440737095516160e+19, RZ ;  /* 0x5f80000004048823 */ /* 0x000fe200000000ff */
[----:B------:R-:W-:Y:S01]  /*09e0*/  @!P1 FFMA R5, R5, 1.84467440737095516160e+19, RZ ;  /* 0x5f80000005059823 */ /* 0x000fe200000000ff */
[----:B------:R-:W-:-:S07]  /*09f0*/  @!P1 VIADD R13, R13, 0x40 ;  /* 0x000000400d0d9836 */ /* 0x000fce0000000000 */
.L_x_39:
[----:B------:R-:W-:Y:S01]  /*0a00*/  LEA R16, R15, 0xc0800000, 0x17 ;  /* 0xc08000000f107811 */ /* 0x000fe200078eb8ff */
[----:B------:R-:W-:Y:S03]  /*0a10*/  BSSY.RECONVERGENT B2, `(.L_x_44) ;  /* 0x0000036000027945 */ /* 0x000fe60003800200 */
[----:B------:R-:W-:Y:S01]  /*0a20*/  IADD3 R17, PT, PT, -R16, R5, RZ ;  /* 0x0000000510117210 */ /* 0x000fe20007ffe1ff */
[----:B------:R-:W-:-:S03]  /*0a30*/  VIADD R16, R18, 0xffffff81 ;  /* 0xffffff8112107836 */ /* 0x000fc60000000000 */
[----:B------:R-:W0:Y:S01]  /*0a40*/  MUFU.RCP R5, R17 ;  /* 0x0000001100057308 */ /* 0x000e220000001000 */
[----:B------:R-:W-:Y:S01]  /*0a50*/  FADD.FTZ R19, -R17, -RZ ;  /* 0x800000ff11137221 */ /* 0x000fe20000010100 */
[C---:B------:R-:W-:Y:S01]  /*0a60*/  IMAD R4, R16.reuse, -0x800000, R4 ;  /* 0xff80000010047824 */ /* 0x040fe200078e0204 */
[----:B------:R-:W-:-:S05]  /*0a70*/  IADD3 R16, PT, PT, R16, 0x7f, -R15 ;  /* 0x0000007f10107810 */ /* 0x000fca0007ffe80f */
[----:B------:R-:W-:Y:S02]  /*0a80*/  IMAD.IADD R16, R16, 0x1, R13 ;  /* 0x0000000110107824 */ /* 0x000fe400078e020d */
[----:B0-----:R-:W-:-:S04]  /*0a90*/  FFMA R18, R5, R19, 1 ;  /* 0x3f80000005127423 */ /* 0x001fc80000000013 */
[----:B------:R-:W-:-:S04]  /*0aa0*/  FFMA R5, R5, R18, R5 ;  /* 0x0000001205057223 */ /* 0x000fc80000000005 */
[----:B------:R-:W-:-:S04]  /*0ab0*/  FFMA R18, R4, R5, RZ ;  /* 0x0000000504127223 */ /* 0x000fc800000000ff */
[----:B------:R-:W-:-:S04]  /*0ac0*/  FFMA R20, R19, R18, R4 ;  /* 0x0000001213147223 */ /* 0x000fc80000000004 */
[----:B------:R-:W-:-:S04]  /*0ad0*/  FFMA R20, R5, R20, R18 ;  /* 0x0000001405147223 */ /* 0x000fc80000000012 */
[----:B------:R-:W-:-:S04]  /*0ae0*/  FFMA R19, R19, R20, R4 ;  /* 0x0000001413137223 */ /* 0x000fc80000000004 */
[----:B------:R-:W-:-:S05]  /*0af0*/  FFMA R4, R5, R19, R20 ;  /* 0x0000001305047223 */ /* 0x000fca0000000014 */
[----:B------:R-:W-:-:S04]  /*0b00*/  SHF.R.U32.HI R15, RZ, 0x17, R4 ;  /* 0x00000017ff0f7819 */ /* 0x000fc80000011604 */
[----:B------:R-:W-:-:S04]  /*0b10*/  LOP3.LUT R15, R15, 0xff, RZ, 0xc0, !PT ;  /* 0x000000ff0f0f7812 */ /* 0x000fc800078ec0ff */
[----:B------:R-:W-:-:S05]  /*0b20*/  IADD3 R17, PT, PT, R15, R16, RZ ;  /* 0x000000100f117210 */ /* 0x000fca0007ffe0ff */
[----:B------:R-:W-:-:S05]  /*0b30*/  VIADD R13, R17, 0xffffffff ;  /* 0xffffffff110d7836 */ /* 0x000fca0000000000 */
[----:B------:R-:W-:-:S13]  /*0b40*/  ISETP.GE.U32.AND P0, PT, R13, 0xfe, PT ;  /* 0x000000fe0d00780c */ /* 0x000fda0003f06070 */
[----:B------:R-:W-:Y:S05]  /*0b50*/  @!P0 BRA `(.L_x_45) ;  /* 0x0000000000808947 */ /* 0x000fea0003800000 */
[----:B------:R-:W-:-:S13]  /*0b60*/  ISETP.GT.AND P0, PT, R17, 0xfe, PT ;  /* 0x000000fe1100780c */ /* 0x000fda0003f04270 */
[----:B------:R-:W-:Y:S05]  /*0b70*/  @P0 BRA `(.L_x_46) ;  /* 0x00000000006c0947 */ /* 0x000fea0003800000 */
[----:B------:R-:W-:-:S13]  /*0b80*/  ISETP.GE.AND P0, PT, R17, 0x1, PT ;  /* 0x000000011100780c */ /* 0x000fda0003f06270 */
[----:B------:R-:W-:Y:S05]  /*0b90*/  @P0 BRA `(.L_x_47) ;  /* 0x0000000000740947 */ /* 0x000fea0003800000 */
[----:B------:R-:W-:Y:S02]  /*0ba0*/  ISETP.GE.AND P0, PT, R17, -0x18, PT ;  /* 0xffffffe81100780c */ /* 0x000fe40003f06270 */
[----:B------:R-:W-:-:S11]  /*0bb0*/  LOP3.LUT R4, R4, 0x80000000, RZ, 0xc0, !PT ;  /* 0x8000000004047812 */ /* 0x000fd600078ec0ff */
[----:B------:R-:W-:Y:S05]  /*0bc0*/  @!P0 BRA `(.L_x_47) ;  /* 0x0000000000688947 */ /* 0x000fea0003800000 */
[-CC-:B------:R-:W-:Y:S01]  /*0bd0*/  FFMA.RZ R13, R5, R19.reuse, R20.reuse ;  /* 0x00000013050d7223 */ /* 0x180fe2000000c014 */
[----:B------:R-:W-:Y:S02]  /*0be0*/  VIADD R18, R17, 0x20 ;  /* 0x0000002011127836 */ /* 0x000fe40000000000 */
[-CC-:B------:R-:W-:Y:S01]  /*0bf0*/  FFMA.RM R16, R5, R19.reuse, R20.reuse ;  /* 0x0000001305107223 */ /* 0x180fe20000004014 */
[----:B------:R-:W-:Y:S02]  /*0c00*/  ISETP.NE.AND P2, PT, R17, RZ, PT ;  /* 0x000000ff1100720c */ /* 0x000fe40003f45270 */
[----:B------:R-:W-:Y:S01]  /*0c10*/  LOP3.LUT R15, R13, 0x7fffff, RZ, 0xc0, !PT ;  /* 0x007fffff0d0f7812 */ /* 0x000fe200078ec0ff */
[----:B------:R-:W-:Y:S01]  /*0c20*/  FFMA.RP R13, R5, R19, R20 ;  /* 0x00000013050d7223 */ /* 0x000fe20000008014 */
[----:B------:R-:W-:Y:S02]  /*0c30*/  ISETP.NE.AND P1, PT, R17, RZ, PT ;  /* 0x000000ff1100720c */ /* 0x000fe40003f25270 */
[----:B------:R-:W-:-:S02]  /*0c40*/  LOP3.LUT R15, R15, 0x800000, RZ, 0xfc, !PT ;  /* 0x008000000f0f7812 */ /* 0x000fc400078efcff */
[----:B------:R-:W-:Y:S02]  /*0c50*/  IADD3 R5, PT, PT, -R17, RZ, RZ ;  /* 0x000000ff11057210 */ /* 0x000fe40007ffe1ff */
[----:B------:R-:W-:Y:S02]  /*0c60*/  SHF.L.U32 R18, R15, R18, RZ ;  /* 0x000000120f127219 */ /* 0x000fe400000006ff */
[----:B------:R-:W-:Y:S02]  /*0c70*/  FSETP.NEU.FTZ.AND P0, PT, R13, R16, PT ;  /* 0x000000100d00720b */ /* 0x000fe40003f1d000 */
[----:B------:R-:W-:Y:S02]  /*0c80*/  SEL R16, R5, RZ, P2 ;  /* 0x000000ff05107207 */ /* 0x000fe40001000000 */
[----:B------:R-:W-:Y:S02]  /*0c90*/  ISETP.NE.AND P1, PT, R18, RZ, P1 ;  /* 0x000000ff1200720c */ /* 0x000fe40000f25270 */
[----:B------:R-:W-:-:S02]  /*0ca0*/  SHF.R.U32.HI R16, RZ, R16, R15 ;  /* 0x00000010ff107219 */ /* 0x000fc4000001160f */
[----:B------:R-:W-:Y:S02]  /*0cb0*/  PLOP3.LUT P0, PT, P0, P1, PT, 0xf8, 0x8f ;  /* 0x00000000008f781c */ /* 0x000fe40000703f70 */
[----:B------:R-:W-:Y:S02]  /*0cc0*/  SHF.R.U32.HI R18, RZ, 0x1, R16 ;  /* 0x00000001ff127819 */ /* 0x000fe40000011610 */
[----:B------:R-:W-:-:S04]  /*0cd0*/  SEL R5, RZ, 0x1, !P0 ;  /* 0x00000001ff057807 */ /* 0x000fc80004000000 */
[----:B------:R-:W-:-:S04]  /*0ce0*/  LOP3.LUT R5, R5, 0x1, R18, 0xf8, !PT ;  /* 0x0000000105057812 */ /* 0x000fc800078ef812 */
[----:B------:R-:W-:-:S05]  /*0cf0*/  LOP3.LUT R5, R5, R16, RZ, 0xc0, !PT ;  /* 0x0000001005057212 */ /* 0x000fca00078ec0ff */
[----:B------:R-:W-:-:S05]  /*0d00*/  IMAD.IADD R5, R18, 0x1, R5 ;  /* 0x0000000112057824 */ /* 0x000fca00078e0205 */
[----:B------:R-:W-:Y:S01]  /*0d10*/  LOP3.LUT R4, R5, R4, RZ, 0xfc, !PT ;  /* 0x0000000405047212 */ /* 0x000fe200078efcff */
[----:B------:R-:W-:Y:S06]  /*0d20*/  BRA `(.L_x_47) ;  /* 0x0000000000107947 */ /* 0x000fec0003800000 */
.L_x_46:
[----:B------:R-:W-:-:S04]  /*0d30*/  LOP3.LUT R4, R4, 0x80000000, RZ, 0xc0, !PT ;  /* 0x8000000004047812 */ /* 0x000fc800078ec0ff */
[----:B------:R-:W-:Y:S01]  /*0d40*/  LOP3.LUT R4, R4, 0x7f800000, RZ, 0xfc, !PT ;  /* 0x7f80000004047812 */ /* 0x000fe200078efcff */
[----:B------:R-:W-:Y:S06]  /*0d50*/  BRA `(.L_x_47) ;  /* 0x0000000000047947 */ /* 0x000fec0003800000 */
.L_x_45:
[----:B------:R-:W-:-:S07]  /*0d60*/  IMAD R4, R16, 0x800000, R4 ;  /* 0x0080000010047824 */ /* 0x000fce00078e0204 */
.L_x_47:
[----:B------:R-:W-:Y:S05]  /*0d70*/  BSYNC.RECONVERGENT B2 ;  /* 0x0000000000027941 */ /* 0x000fea0003800200 */
.L_x_44:
[----:B------:R-:W-:Y:S05]  /*0d80*/  BRA `(.L_x_48) ;  /* 0x0000000000207947 */ /* 0x000fea0003800000 */
.L_x_43:
[----:B------:R-:W-:-:S04]  /*0d90*/  LOP3.LUT R4, R5, 0x80000000, R4, 0x48, !PT ;  /* 0x8000000005047812 */ /* 0x000fc800078e4804 */
[----:B------:R-:W-:Y:S01]  /*0da0*/  LOP3.LUT R4, R4, 0x7f800000, RZ, 0xfc, !PT ;  /* 0x7f80000004047812 */ /* 0x000fe200078efcff */
[----:B------:R-:W-:Y:S06]  /*0db0*/  BRA `(.L_x_48) ;  /* 0x0000000000147947 */ /* 0x000fec0003800000 */
.L_x_42:
[----:B------:R-:W-:Y:S01]  /*0dc0*/  LOP3.LUT R4, R5, 0x80000000, R4, 0x48, !PT ;  /* 0x8000000005047812 */ /* 0x000fe200078e4804 */
[----:B------:R-:W-:Y:S06]  /*0dd0*/  BRA `(.L_x_48) ;  /* 0x00000000000c7947 */ /* 0x000fec0003800000 */
.L_x_41:
[----:B------:R-:W0:Y:S01]  /*0de0*/  MUFU.RSQ R4, -QNAN ;  /* 0xffc0000000047908 */ /* 0x000e220000001400 */
[----:B------:R-:W-:Y:S05]  /*0df0*/  BRA `(.L_x_48) ;  /* 0x0000000000047947 */ /* 0x000fea0003800000 */
.L_x_40:
[----:B------:R-:W-:-:S07]  /*0e00*/  FADD.FTZ R4, R4, R5 ;  /* 0x0000000504047221 */ /* 0x000fce0000010000 */
.L_x_48:
[----:B------:R-:W-:Y:S05]  /*0e10*/  BSYNC.RECONVERGENT B1 ;  /* 0x0000000000017941 */ /* 0x000fea0003800200 */
.L_x_38:
[----:B------:R-:W-:-:S04]  /*0e20*/  HFMA2 R15, -RZ, RZ, 0, 0 ;  /* 0x00000000ff0f7431 */ /* 0x000fc800000001ff */
[----:B0-----:R-:W-:Y:S05]  /*0e30*/  RET.REL.NODEC R14 `(update_with_adam_float) ;  /* 0xfffffff00e707950 */ /* 0x001fea0003c3ffff */
.L_x_49:
        /* <DEDUP_REMOVED lines=12> */
.L_x_419:


//--------------------- .text.update_with_rmsprop_double --------------------------
	.section	.text.update_with_rmsprop_double,"ax",@progbits
	.align	128
        .global         update_with_rmsprop_double
        .type           update_with_rmsprop_double,@function
        .size           update_with_rmsprop_double,(.L_x_421 - update_with_rmsprop_double)
        .other          update_with_rmsprop_double,@"STO_CUDA_ENTRY STV_DEFAULT"
update_with_rmsprop_double:
.text.update_with_rmsprop_double:
        /* <DEDUP_REMOVED lines=14> */
[----:B------:R-:W3:Y:S01]  /*00e0*/  LDCU.64 UR6, c[0x0][0x3b0] ;  /* 0x00007600ff0677ac */ /* 0x000ee20008000a00 */
[----:B0-----:R-:W-:-:S04]  /*00f0*/  IADD3 R4, P0, PT, R14, UR10, RZ ;  /* 0x0000000a0e047c10 */ /* 0x001fc8000ff1e0ff */
[----:B------:R-:W-:-:S06]  /*0100*/  IADD3.X R5, PT, PT, R0, UR11, RZ, P0, !PT ;  /* 0x0000000b00057c10 */ /* 0x000fcc00087fe4ff */
[----:B--2---:R-:W2:Y:S01]  /*0110*/  LDG.E.64 R4, desc[UR4][R4.64] ;  /* 0x0000000404047981 */ /* 0x004ea2000c1e1b00 */
[----:B---3--:R-:W-:-:S04]  /*0120*/  IADD3 R16, P0, PT, R14, UR6, RZ ;  /* 0x000000060e107c10 */ /* 0x008fc8000ff1e0ff */
[----:B------:R-:W-:Y:S01]  /*0130*/  IADD3.X R17, PT, PT, R0, UR7, RZ, P0, !PT ;  /* 0x0000000700117c10 */ /* 0x000fe200087fe4ff */
[----:B-1----:R-:W-:Y:S01]  /*0140*/  DADD R2, -R6, 1 ;  /* 0x3ff0000006027429 */ /* 0x002fe20000000100 */
[----:B------:R-:W-:Y:S01]  /*0150*/  IMAD.MOV.U32 R8, RZ, RZ, 0x0 ;  /* 0x00000000ff087424 */ /* 0x000fe200078e00ff */
[----:B------:R-:W0:Y:S02]  /*0160*/  LDCU.64 UR6, c[0x0][0x398] ;  /* 0x00007300ff0677ac */ /* 0x000e240008000a00 */
[----:B------:R-:W3:Y:S01]  /*0170*/  LDG.E.64 R10, desc[UR4][R16.64] ;  /* 0x00000004100a7981 */ /* 0x000ee2000c1e1b00 */
[----:B------:R-:W-:-:S04]  /*0180*/  IADD3 R14, P0, PT, R14, UR8, RZ ;  /* 0x000000080e0e7c10 */ /* 0x000fc8000ff1e0ff */
[----:B------:R-:W-:-:S05]  /*0190*/  IADD3.X R15, PT, PT, R0, UR9, RZ, P0, !PT ;  /* 0x00000009000f7c10 */ /* 0x000fca00087fe4ff */
[----:B------:R1:W5:Y:S01]  /*01a0*/  LDG.E.64 R12, desc[UR4][R14.64] ;  /* 0x000000040e0c7981 */ /* 0x000362000c1e1b00 */
[----:B------:R-:W-:Y:S01]  /*01b0*/  IMAD.MOV.U32 R9, RZ, RZ, 0x3fd80000 ;  /* 0x3fd80000ff097424 */ /* 0x000fe200078e00ff */
[----:B------:R-:W-:Y:S01]  /*01c0*/  BSSY.RECONVERGENT B0, `(.L_x_50) ;  /* 0x0000015000007945 */ /* 0x000fe20003800200 */
[----:B--2---:R-:W-:-:S08]  /*01d0*/  DMUL R2, R4, R2 ;  /* 0x0000000204027228 */ /* 0x004fd00000000000 */
[C---:B------:R-:W-:Y:S02]  /*01e0*/  DMUL R2, R4.reuse, R2 ;  /* 0x0000000204027228 */ /* 0x040fe40000000000 */
[----:B0-----:R-:W-:-:S06]  /*01f0*/  DMUL R4, R4, UR6 ;  /* 0x0000000604047c28 */ /* 0x001fcc0008000000 */
[----:B---3--:R-:W-:-:S06]  /*0200*/  DFMA R10, R10, R6, R2 ;  /* 0x000000060a0a722b */ /* 0x008fcc0000000002 */
        /* <DEDUP_REMOVED lines=13> */
[----:B-1----:R-:W-:Y:S10]  /*02e0*/  @!P0 BRA `(.L_x_51) ;  /* 0x0000000000088947 */ /* 0x002ff40003800000 */
[----:B------:R-:W-:-:S07]  /*02f0*/  MOV R0, 0x310 ;  /* 0x0000031000007802 */ /* 0x000fce0000000f00 */
[----:B-----5:R-:W-:Y:S05]  /*0300*/  CALL.REL.NOINC `($__internal_5_$__cuda_sm20_dsqrt_rn_f64_mediumpath_v1) ;  /* 0x0000000400e07944 */ /* 0x020fea0003c00000 */
.L_x_51:
[----:B------:R-:W-:Y:S05]  /*0310*/  BSYNC.RECONVERGENT B0 ;  /* 0x0000000000007941 */ /* 0x000fea0003800200 */
.L_x_50:
[----:B------:R-:W0:Y:S01]  /*0320*/  LDCU.64 UR6, c[0x0][0x3a8] ;  /* 0x00007500ff0677ac */ /* 0x000e220008000a00 */
[----:B------:R-:W-:Y:S01]  /*0330*/  IMAD.MOV.U32 R2, RZ, RZ, 0x1 ;  /* 0x00000001ff027424 */ /* 0x000fe200078e00ff */
[----:B------:R-:W-:Y:S01]  /*0340*/  FSETP.GEU.AND P1, PT, |R5|, 6.5827683646048100446e-37, PT ;  /* 0x036000000500780b */ /* 0x000fe20003f2e200 */
[----:B------:R-:W-:Y:S01]  /*0350*/  BSSY.RECONVERGENT B0, `(.L_x_52) ;  /* 0x0000012000007945 */ /* 0x000fe20003800200 */
[----:B0-----:R-:W-:-:S06]  /*0360*/  DADD R6, R20, UR6 ;  /* 0x0000000614067e29 */ /* 0x001fcc0008000000 */
        /* <DEDUP_REMOVED lines=8> */
[----:B------:R-:W-:-:S10]  /*03f0*/  DFMA R2, R2, R18, R8 ;  /* 0x000000120202722b */ /* 0x000fd40000000008 */
[----:B------:R-:W-:-:S05]  /*0400*/  FFMA R0, RZ, R7, R3 ;  /* 0x00000007ff007223 */ /* 0x000fca0000000003 */
[----:B------:R-:W-:-:S13]  /*0410*/  FSETP.GT.AND P0, PT, |R0|, 1.469367938527859385e-39, PT ;  /* 0x001000000000780b */ /* 0x000fda0003f04200 */
[----:B------:R-:W-:Y:S05]  /*0420*/  @P0 BRA P1, `(.L_x_53) ;  /* 0x0000000000100947 */ /* 0x000fea0000800000 */
[----:B------:R-:W-:-:S07]  /*0430*/  MOV R0, 0x450 ;  /* 0x0000045000007802 */ /* 0x000fce0000000f00 */
[----:B-----5:R-:W-:Y:S05]  /*0440*/  CALL.REL.NOINC `($__internal_4_$__cuda_sm20_div_rn_f64_full) ;  /* 0x00000000001c7944 */ /* 0x020fea0003c00000 */
[----:B------:R-:W-:Y:S02]  /*0450*/  IMAD.MOV.U32 R2, RZ, RZ, R4 ;  /* 0x000000ffff027224 */ /* 0x000fe400078e0004 */
[----:B------:R-:W-:-:S07]  /*0460*/  IMAD.MOV.U32 R3, RZ, RZ, R5 ;  /* 0x000000ffff037224 */ /* 0x000fce00078e0005 */
.L_x_53:
[----:B------:R-:W-:Y:S05]  /*0470*/  BSYNC.RECONVERGENT B0 ;  /* 0x0000000000007941 */ /* 0x000fea0003800200 */
.L_x_52:
[----:B-----5:R-:W-:-:S07]  /*0480*/  DADD R12, R12, -R2 ;  /* 0x000000000c0c7229 */ /* 0x020fce0000000802 */
[----:B------:R-:W-:Y:S04]  /*0490*/  STG.E.64 desc[UR4][R14.64], R12 ;  /* 0x0000000c0e007986 */ /* 0x000fe8000c101b04 */
[----:B------:R-:W-:Y:S01]  /*04a0*/  STG.E.64 desc[UR4][R16.64], R10 ;  /* 0x0000000a10007986 */ /* 0x000fe2000c101b04 */
[----:B------:R-:W-:Y:S05]  /*04b0*/  EXIT ;  /* 0x000000000000794d */ /* 0x000fea0003800000 */
        .weak           $__internal_4_$__cuda_sm20_div_rn_f64_full
        .type           $__internal_4_$__cuda_sm20_div_rn_f64_full,@function
        .size           $__internal_4_$__cuda_sm20_div_rn_f64_full,($__internal_5_$__cuda_sm20_dsqrt_rn_f64_mediumpath_v1 - $__internal_4_$__cuda_sm20_div_rn_f64_full)
$__internal_4_$__cuda_sm20_div_rn_f64_full:
        /* <DEDUP_REMOVED lines=14> */
[----:B------:R-:W-:Y:S02]  /*05a0*/  @!P2 ISETP.GE.U32.AND P3, PT, R24, R21, PT ;  /* 0x000000151800a20c */ /* 0x000fe40003f66070 */
[----:B------:R-:W-:Y:S02]  /*05b0*/  @!P0 LOP3.LUT R27, R9, 0x7ff00000, RZ, 0xc0, !PT ;  /* 0x7ff00000091b8812 */ /* 0x000fe400078ec0ff */
[----:B------:R-:W-:-:S04]  /*05c0*/  @!P2 SEL R21, R25, 0x63400000, !P3 ;  /* 0x634000001915a807 */ /* 0x000fc80005800000 */
[----:B------:R-:W-:-:S04]  /*05d0*/  @!P2 LOP3.LUT R22, R21, 0x80000000, R5, 0xf8, !PT ;  /* 0x800000001516a812 */ /* 0x000fc800078ef805 */
[----:B------:R-:W-:Y:S01]  /*05e0*/  @!P2 LOP3.LUT R23, R22, 0x100000, RZ, 0xfc, !PT ;  /* 0x001000001617a812 */ /* 0x000fe200078efcff */
[----:B------:R-:W-:Y:S01]  /*05f0*/  @!P2 IMAD.MOV.U32 R22, RZ, RZ, RZ ;  /* 0x000000ffff16a224 */ /* 0x000fe200078e00ff */
        /* <DEDUP_REMOVED lines=8> */
[----:B------:R-:W-:-:S08]  /*0680*/  DFMA R2, R2, R20, R2 ;  /* 0x000000140202722b */ /* 0x000fd00000000002 */
[----:B------:R-:W-:-:S08]  /*0690*/  DMUL R20, R2, R18 ;  /* 0x0000001202147228 */ /* 0x000fd00000000000 */
[----:B------:R-:W-:-:S08]  /*06a0*/  DFMA R22, R20, -R8, R18 ;  /* 0x800000081416722b */ /* 0x000fd00000000012 */
[----:B------:R-:W-:Y:S01]  /*06b0*/  DFMA R22, R2, R22, R20 ;  /* 0x000000160216722b */ /* 0x000fe20000000014 */
[----:B------:R-:W-:Y:S01]  /*06c0*/  IMAD.MOV.U32 R20, RZ, RZ, R24 ;  /* 0x000000ffff147224 */ /* 0x000fe200078e0018 */
[----:B------:R-:W-:Y:S01]  /*06d0*/  @!P2 LOP3.LUT R20, R19, 0x7ff00000, RZ, 0xc0, !PT ;  /* 0x7ff000001314a812 */ /* 0x000fe200078ec0ff */
[----:B------:R-:W-:-:S04]  /*06e0*/  VIADD R3, R27, 0xffffffff ;  /* 0xffffffff1b037836 */ /* 0x000fc80000000000 */
[----:B------:R-:W-:-:S05]  /*06f0*/  VIADD R2, R20, 0xffffffff ;  /* 0xffffffff14027836 */ /* 0x000fca0000000000 */
[----:B------:R-:W-:-:S04]  /*0700*/  ISETP.GT.U32.AND P0, PT, R2, 0x7feffffe, PT ;  /* 0x7feffffe0200780c */ /* 0x000fc80003f04070 */
[----:B------:R-:W-:-:S13]  /*0710*/  ISETP.GT.U32.OR P0, PT, R3, 0x7feffffe, P0 ;  /* 0x7feffffe0300780c */ /* 0x000fda0000704470 */
[----:B------:R-:W-:Y:S05]  /*0720*/  @P0 BRA `(.L_x_55) ;  /* 0x00000000006c0947 */ /* 0x000fea0003800000 */
[----:B------:R-:W-:Y:S01]  /*0730*/  LOP3.LUT R3, R7, 0x7ff00000, RZ, 0xc0, !PT ;  /* 0x7ff0000007037812 */ /* 0x000fe200078ec0ff */
[----:B------:R-:W-:-:S03]  /*0740*/  IMAD.MOV.U32 R20, RZ, RZ, RZ ;  /* 0x000000ffff147224 */ /* 0x000fc600078e00ff */
[CC--:B------:R-:W-:Y:S02]  /*0750*/  VIADDMNMX R2, R24.reuse, -R3.reuse, 0xb9600000, !PT ;  /* 0xb960000018027446 */ /* 0x0c0fe40007800903 */
[----:B------:R-:W-:Y:S02]  /*0760*/  ISETP.GE.U32.AND P0, PT, R24, R3, PT ;  /* 0x000000031800720c */ /* 0x000fe40003f06070 */
[----:B------:R-:W-:Y:S02]  /*0770*/  VIMNMX R2, PT, PT, R2, 0x46a00000, PT ;  /* 0x46a0000002027848 */ /* 0x000fe40003fe0100 */
[----:B------:R-:W-:-:S05]  /*0780*/  SEL R25, R25, 0x63400000, !P0 ;  /* 0x6340000019197807 */ /* 0x000fca0004000000 */
        /* <DEDUP_REMOVED lines=11> */
[----:B------:R-:W-:Y:S01]  /*0840*/  IMAD.MOV R7, RZ, RZ, -R4 ;  /* 0x000000ffff077224 */ /* 0x000fe200078e0a04 */
[----:B------:R-:W-:Y:S01]  /*0850*/  DMUL.RP R20, R22, R20 ;  /* 0x0000001416147228 */ /* 0x000fe20000008000 */
[----:B------:R-:W-:-:S06]  /*0860*/  IMAD.MOV.U32 R6, RZ, RZ, RZ ;  /* 0x000000ffff067224 */ /* 0x000fcc00078e00ff */
[----:B------:R-:W-:-:S03]  /*0870*/  DFMA R6, R2, -R6, R22 ;  /* 0x800000060206722b */ /* 0x000fc60000000016 */
[----:B------:R-:W-:-:S03]  /*0880*/  LOP3.LUT R5, R21, R5, RZ, 0x3c, !PT ;  /* 0x0000000515057212 */ /* 0x000fc600078e3cff */
[----:B------:R-:W-:-:S04]  /*0890*/  IADD3 R6, PT, PT, -R4, -0x43300000, RZ ;  /* 0xbcd0000004067810 */ /* 0x000fc80007ffe1ff */
[----:B------:R-:W-:-:S04]  /*08a0*/  FSETP.NEU.AND P0, PT, |R7|, R6, PT ;  /* 0x000000060700720b */ /* 0x000fc80003f0d200 */
[----:B------:R-:W-:Y:S02]  /*08b0*/  FSEL R2, R20, R2, !P0 ;  /* 0x0000000214027208 */ /* 0x000fe40004000000 */
[----:B------:R-:W-:Y:S01]  /*08c0*/  FSEL R3, R5, R3, !P0 ;  /* 0x0000000305037208 */ /* 0x000fe20004000000 */
[----:B------:R-:W-:Y:S06]  /*08d0*/  BRA `(.L_x_56) ;  /* 0x0000000000547947 */ /* 0x000fec0003800000 */
.L_x_55:
        /* <DEDUP_REMOVED lines=16> */
.L_x_58:
[----:B------:R-:W-:Y:S01]  /*09e0*/  LOP3.LUT R3, R7, 0x80000, RZ, 0xfc, !PT ;  /* 0x0008000007037812 */ /* 0x000fe200078efcff */
[----:B------:R-:W-:Y:S01]  /*09f0*/  IMAD.MOV.U32 R2, RZ, RZ, R6 ;  /* 0x000000ffff027224 */ /* 0x000fe200078e0006 */
[----:B------:R-:W-:Y:S06]  /*0a00*/  BRA `(.L_x_56) ;  /* 0x0000000000087947 */ /* 0x000fec0003800000 */
.L_x_57:
[----:B------:R-:W-:Y:S01]  /*0a10*/  LOP3.LUT R3, R5, 0x80000, RZ, 0xfc, !PT ;  /* 0x0008000005037812 */ /* 0x000fe200078efcff */
[----:B------:R-:W-:-:S07]  /*0a20*/  IMAD.MOV.U32 R2, RZ, RZ, R4 ;  /* 0x000000ffff027224 */ /* 0x000fce00078e0004 */
.L_x_56:
[----:B------:R-:W-:Y:S05]  /*0a30*/  BSYNC.RECONVERGENT B1 ;  /* 0x0000000000017941 */ /* 0x000fea0003800200 */
.L_x_54:
[----:B------:R-:W-:Y:S02]  /*0a40*/  IMAD.MOV.U32 R4, RZ, RZ, R2 ;  /* 0x000000ffff047224 */ /* 0x000fe400078e0002 */
[----:B------:R-:W-:Y:S02]  /*0a50*/  IMAD.MOV.U32 R5, RZ, RZ, R3 ;  /* 0x000000ffff057224 */ /* 0x000fe400078e0003 */
[----:B------:R-:W-:Y:S02]  /*0a60*/  IMAD.MOV.U32 R2, RZ, RZ, R0 ;  /* 0x000000ffff027224 */ /* 0x000fe400078e0000 */
[----:B------:R-:W-:-:S04]  /*0a70*/  IMAD.MOV.U32 R3, RZ, RZ, 0x0 ;  /* 0x00000000ff037424 */ /* 0x000fc800078e00ff */
[----:B------:R-:W-:Y:S05]  /*0a80*/  RET.REL.NODEC R2 `(update_with_rmsprop_double) ;  /* 0xfffffff4025c7950 */ /* 0x000fea0003c3ffff */
        .weak           $__internal_5_$__cuda_sm20_dsqrt_rn_f64_mediumpath_v1
        .type           $__internal_5_$__cuda_sm20_dsqrt_rn_f64_mediumpath_v1,@function
        .size           $__internal_5_$__cuda_sm20_dsqrt_rn_f64_mediumpath_v1,(.L_x_421 - $__internal_5_$__cuda_sm20_dsqrt_rn_f64_mediumpath_v1)
$__internal_5_$__cuda_sm20_dsqrt_rn_f64_mediumpath_v1:
[----:B------:R-:W-:Y:S01]  /*0a90*/  ISETP.GE.U32.AND P0, PT, R2, -0x3400000, PT ;  /* 0xfcc000000200780c */ /* 0x000fe20003f06070 */
[----:B------:R-:W-:Y:S01]  /*0aa0*/  BSSY.RECONVERGENT B1, `(.L_x_59) ;  /* 0x0000026000017945 */ /* 0x000fe20003800200 */
[----:B------:R-:W-:Y:S02]  /*0ab0*/  IMAD.MOV.U32 R9, RZ, RZ, R23 ;  /* 0x000000ffff097224 */ /* 0x000fe400078e0017 */
[----:B------:R-:W-:Y:S02]  /*0ac0*/  IMAD.MOV.U32 R2, RZ, RZ, R10 ;  /* 0x000000ffff027224 */ /* 0x000fe400078e000a */
[----:B------:R-:W-:-:S07]  /*0ad0*/  IMAD.MOV.U32 R3, RZ, RZ, R11 ;  /* 0x000000ffff037224 */ /* 0x000fce00078e000b */
        /* <DEDUP_REMOVED lines=9> */
.L_x_60:
        /* <DEDUP_REMOVED lines=9> */
[----:B------:R-:W-:Y:S02]  /*0c00*/  IMAD.MOV.U32 R6, RZ, RZ, RZ ;  /* 0x000000ffff067224 */ /* 0x000fe400078e00ff */
[----:B------:R-:W-:Y:S02]  /*0c10*/  IMAD.MOV.U32 R18, RZ, RZ, 0x0 ;  /* 0x00000000ff127424 */ /* 0x000fe400078e00ff */
[----:B------:R-:W-:Y:S01]  /*0c20*/  IMAD.MOV.U32 R19, RZ, RZ, 0x3fd80000 ;  /* 0x3fd80000ff137424 */ /* 0x000fe200078e00ff */
[----:B------:R-:W0:Y:S02]  /*0c30*/  MUFU.RSQ64H R7, R3 ;  /* 0x0000000300077308 */ /* 0x000e240000001c00 */
        /* <DEDUP_REMOVED lines=11> */
.L_x_62:
[----:B------:R-:W-:-:S11]  /*0cf0*/  DADD R6, R2, R2 ;  /* 0x0000000002067229 */ /* 0x000fd60000000002 */
.L_x_61:
[----:B------:R-:W-:Y:S05]  /*0d00*/  BSYNC.RECONVERGENT B1 ;  /* 0x0000000000017941 */ /* 0x000fea0003800200 */
.L_x_59:
[----:B------:R-:W-:Y:S02]  /*0d10*/  IMAD.MOV.U32 R2, RZ, RZ, R0 ;  /* 0x000000ffff027224 */ /* 0x000fe400078e0000 */
[----:B------:R-:W-:Y:S02]  /*0d20*/  IMAD.MOV.U32 R3, RZ, RZ, 0x0 ;  /* 0x00000000ff037424 */ /* 0x000fe400078e00ff */
[----:B------:R-:W-:Y:S02]  /*0d30*/  IMAD.MOV.U32 R20, RZ, RZ, R6 ;  /* 0x000000ffff147224 */ /* 0x000fe400078e0006 */
[----:B------:R-:W-:Y:S01]  /*0d40*/  IMAD.MOV.U32 R21, RZ, RZ, R7 ;  /* 0x000000ffff157224 */ /* 0x000fe200078e0007 */
[----:B------:R-:W-:Y:S06]  /*0d50*/  RET.REL.NODEC R2 `(update_with_rmsprop_double) ;  /* 0xfffffff002a87950 */ /* 0x000fec0003c3ffff */
.L_x_63:
        /* <DEDUP_REMOVED lines=10> */
.L_x_421:


//--------------------- .text.update_with_rmsprop_float --------------------------
	.section	.text.update_with_rmsprop_float,"ax",@progbits
	.align	128
        .global         update_with_rmsprop_float
        .type           update_with_rmsprop_float,@function
        .size           update_with_rmsprop_float,(.L_x_423 - update_with_rmsprop_float)
        .other          update_with_rmsprop_float,@"STO_CUDA_ENTRY STV_DEFAULT"
update_with_rmsprop_float:
.text.update_with_rmsprop_float:
        /* <DEDUP_REMOVED lines=16> */
[----:B------:R-:W-:Y:S02]  /*0100*/  IADD3.X R11, PT, PT, R0, UR11, RZ, P0, !PT ;  /* 0x0000000b000b7c10 */ /* 0x000fe400087fe4ff */
[----:B--2---:R-:W-:-:S04]  /*0110*/  IADD3 R4, P0, PT, R6, UR6, RZ ;  /* 0x0000000606047c10 */ /* 0x004fc8000ff1e0ff */
[----:B---3--:R-:W2:Y:S01]  /*0120*/  LDG.E R11, desc[UR4][R10.64] ;  /* 0x000000040a0b7981 */ /* 0x008ea2000c1e1900 */
[----:B------:R-:W-:-:S05]  /*0130*/  IADD3.X R5, PT, PT, R0, UR7, RZ, P0, !PT ;  /* 0x0000000700057c10 */ /* 0x000fca00087fe4ff */
[----:B------:R-:W3:Y:S01]  /*0140*/  LDG.E R2, desc[UR4][R4.64] ;  /* 0x0000000404027981 */ /* 0x000ee2000c1e1900 */
[----:B------:R-:W-:-:S04]  /*0150*/  IADD3 R6, P0, PT, R6, UR8, RZ ;  /* 0x0000000806067c10 */ /* 0x000fc8000ff1e0ff */
[----:B------:R-:W-:-:S05]  /*0160*/  IADD3.X R7, PT, PT, R0, UR9, RZ, P0, !PT ;  /* 0x0000000900077c10 */ /* 0x000fca00087fe4ff */
[----:B------:R0:W5:Y:S01]  /*0170*/  LDG.E R8, desc[UR4][R6.64] ;  /* 0x0000000406087981 */ /* 0x000162000c1e1900 */
[----:B-1----:R-:W-:Y:S01]  /*0180*/  FADD R0, -R13, 1 ;  /* 0x3f8000000d007421 */ /* 0x002fe20000000100 */
[----:B------:R-:W-:Y:S03]  /*0190*/  BSSY.RECONVERGENT B0, `(.L_x_64) ;  /* 0x0000010000007945 */ /* 0x000fe60003800200 */
[----:B--2---:R-:W-:-:S04]  /*01a0*/  FMUL R0, R11, R0 ;  /* 0x000000000b007220 */ /* 0x004fc80000400000 */
[----:B------:R-:W-:-:S04]  /*01b0*/  FMUL R3, R11, R0 ;  /* 0x000000000b037220 */ /* 0x000fc80000400000 */
[----:B---3--:R-:W-:-:S04]  /*01c0*/  FFMA R2, R2, R13, R3 ;  /* 0x0000000d02027223 */ /* 0x008fc80000000003 */
[----:B------:R-:W-:Y:S01]  /*01d0*/  VIADD R0, R2, 0xf3000000 ;  /* 0xf300000002007836 */ /* 0x000fe20000000000 */
[----:B------:R0:W1:Y:S04]  /*01e0*/  MUFU.RSQ R3, R2 ;  /* 0x0000000200037308 */ /* 0x0000680000001400 */
[----:B------:R-:W-:Y:S01]  /*01f0*/  ISETP.GT.U32.AND P0, PT, R0, 0x727fffff, PT ;  /* 0x727fffff0000780c */ /* 0x000fe20003f04070 */
[----:B------:R-:W-:-:S12]  /*0200*/  FMUL R0, R11, R12 ;  /* 0x0000000c0b007220 */ /* 0x000fd80000400000 */
[----:B01----:R-:W-:Y:S05]  /*0210*/  @!P0 BRA `(.L_x_65) ;  /* 0x00000000000c8947 */ /* 0x003fea0003800000 */
[----:B------:R-:W-:-:S07]  /*0220*/  MOV R13, 0x240 ;  /* 0x00000240000d7802 */ /* 0x000fce0000000f00 */
[----:B-----5:R-:W-:Y:S05]  /*0230*/  CALL.REL.NOINC `($__internal_6_$__cuda_sm20_sqrt_rn_f32_slowpath) ;  /* 0x0000000000647944 */ /* 0x020fea0003c00000 */
[----:B------:R-:W-:Y:S05]  /*0240*/  BRA `(.L_x_66) ;  /* 0x0000000000107947 */ /* 0x000fea0003800000 */
.L_x_65:
[----:B------:R-:W-:Y:S01]  /*0250*/  FMUL.FTZ R9, R2, R3 ;  /* 0x0000000302097220 */ /* 0x000fe20000410000 */
[----:B------:R-:W-:-:S03]  /*0260*/  FMUL.FTZ R3, R3, 0.5 ;  /* 0x3f00000003037820 */ /* 0x000fc60000410000 */
[----:B------:R-:W-:-:S04]  /*0270*/  FFMA R10, -R9, R9, R2 ;  /* 0x00000009090a7223 */ /* 0x000fc80000000102 */
[----:B------:R-:W-:-:S07]  /*0280*/  FFMA R3, R10, R3, R9 ;  /* 0x000000030a037223 */ /* 0x000fce0000000009 */
.L_x_66:
[----:B------:R-:W-:Y:S05]  /*0290*/  BSYNC.RECONVERGENT B0 ;  /* 0x0000000000007941 */ /* 0x000fea0003800200 */
.L_x_64:
[----:B------:R-:W0:Y:S01]  /*02a0*/  LDCU UR6, c[0x0][0x3a0] ;  /* 0x00007400ff0677ac */ /* 0x000e220008000800 */
[----:B------:R-:W-:Y:S01]  /*02b0*/  BSSY.RECONVERGENT B0, `(.L_x_67) ;  /* 0x000000d000007945 */ /* 0x000fe20003800200 */
[----:B0-----:R-:W-:-:S04]  /*02c0*/  FADD R14, R3, UR6 ;  /* 0x00000006030e7e21 */ /* 0x001fc80008000000 */
        /* <DEDUP_REMOVED lines=8> */
[----:B------:R-:W-:-:S07]  /*0350*/  MOV R10, 0x370 ;  /* 0x00000370000a7802 */ /* 0x000fce0000000f00 */
[----:B-----5:R-:W-:Y:S05]  /*0360*/  CALL.REL.NOINC `($__internal_7_$__cuda_sm3x_div_rn_noftz_f32_slowpath) ;  /* 0x0000000000707944 */ /* 0x020fea0003c00000 */
[----:B------:R-:W-:-:S07]  /*0370*/  IMAD.MOV.U32 R3, RZ, RZ, R0 ;  /* 0x000000ffff037224 */ /* 0x000fce00078e0000 */
.L_x_68:
[----:B------:R-:W-:Y:S05]  /*0380*/  BSYNC.RECONVERGENT B0 ;  /* 0x0000000000007941 */ /* 0x000fea0003800200 */
.L_x_67:
[----:B-----5:R-:W-:-:S05]  /*0390*/  FADD R3, R8, -R3 ;  /* 0x8000000308037221 */ /* 0x020fca0000000000 */
[----:B------:R-:W-:Y:S04]  /*03a0*/  STG.E desc[UR4][R6.64], R3 ;  /* 0x0000000306007986 */ /* 0x000fe8000c101904 */
[----:B------:R-:W-:Y:S01]  /*03b0*/  STG.E desc[UR4][R4.64], R2 ;  /* 0x0000000204007986 */ /* 0x000fe2000c101904 */
[----:B------:R-:W-:Y:S05]  /*03c0*/  EXIT ;  /* 0x000000000000794d */ /* 0x000fea0003800000 */
        .weak           $__internal_6_$__cuda_sm20_sqrt_rn_f32_slowpath
        .type           $__internal_6_$__cuda_sm20_sqrt_rn_f32_slowpath,@function
        .size           $__internal_6_$__cuda_sm20_sqrt_rn_f32_slowpath,($__internal_7_$__cuda_sm3x_div_rn_noftz_f32_slowpath - $__internal_6_$__cuda_sm20_sqrt_rn_f32_slowpath)
$__internal_6_$__cuda_sm20_sqrt_rn_f32_slowpath:
[----:B------:R-:W-:-:S13]  /*03d0*/  LOP3.LUT P0, RZ, R2, 0x7fffffff, RZ, 0xc0, !PT ;  /* 0x7fffffff02ff7812 */ /* 0x000fda000780c0ff */
[----:B------:R-:W-:Y:S01]  /*03e0*/  @!P0 IMAD.MOV.U32 R3, RZ, RZ, R2 ;  /* 0x000000ffff038224 */ /* 0x000fe200078e0002 */
        /* <DEDUP_REMOVED lines=17> */
.L_x_69:
[----:B------:R-:W-:Y:S02]  /*0500*/  IMAD.MOV.U32 R10, RZ, RZ, R13 ;  /* 0x000000ffff0a7224 */ /* 0x000fe400078e000d */
[----:B------:R-:W-:-:S04]  /*0510*/  IMAD.MOV.U32 R11, RZ, RZ, 0x0 ;  /* 0x00000000ff0b7424 */ /* 0x000fc800078e00ff */
[----:B------:R-:W-:Y:S05]  /*0520*/  RET.REL.NODEC R10 `(update_with_rmsprop_float) ;  /* 0xfffffff80ab47950 */ /* 0x000fea0003c3ffff */
        .weak           $__internal_7_$__cuda_sm3x_div_rn_noftz_f32_slowpath
        .type           $__internal_7_$__cuda_sm3x_div_rn_noftz_f32_slowpath,@function
        .size           $__internal_7_$__cuda_sm3x_div_rn_noftz_f32_slowpath,(.L_x_423 - $__internal_7_$__cuda_sm3x_div_rn_noftz_f32_slowpath)
$__internal_7_$__cuda_sm3x_div_rn_noftz_f32_slowpath:
[----:B------:R-:W-:Y:S01]  /*0530*/  SHF.R.U32.HI R11, RZ, 0x17, R14 ;  /* 0x00000017ff0b7819 */ /* 0x000fe2000001160e */
[----:B------:R-:W-:Y:S01]  /*0540*/  BSSY.RECONVERGENT B1, `(.L_x_70) ;  /* 0x0000064000017945 */ /* 0x000fe20003800200 */
[--C-:B------:R-:W-:Y:S01]  /*0550*/  SHF.R.U32.HI R3, RZ, 0x17, R0.reuse ;  /* 0x00000017ff037819 */ /* 0x100fe20000011600 */
[----:B------:R-:W-:Y:S01]  /*0560*/  IMAD.MOV.U32 R13, RZ, RZ, R0 ;  /* 0x000000ffff0d7224 */ /* 0x000fe200078e0000 */
[----:B------:R-:W-:Y:S02]  /*0570*/  LOP3.LUT R11, R11, 0xff, RZ, 0xc0, !PT ;  /* 0x000000ff0b0b7812 */ /* 0x000fe400078ec0ff */
[----:B------:R-:W-:-:S03]  /*0580*/  LOP3.LUT R12, R3, 0xff, RZ, 0xc0, !PT ;  /* 0x000000ff030c7812 */ /* 0x000fc600078ec0ff */
[----:B------:R-:W-:Y:S02]  /*0590*/  VIADD R16, R11, 0xffffffff ;  /* 0xffffffff0b107836 */ /* 0x000fe40000000000 */
[----:B------:R-:W-:-:S03]  /*05a0*/  VIADD R15, R12, 0xffffffff ;  /* 0xffffffff0c0f7836 */ /* 0x000fc60000000000 */
[----:B------:R-:W-:-:S04]  /*05b0*/  ISETP.GT.U32.AND P0, PT, R16, 0xfd, PT ;  /* 0x000000fd1000780c */ /* 0x000fc80003f04070 */
[----:B------:R-:W-:-:S13]  /*05c0*/  ISETP.GT.U32.OR P0, PT, R15, 0xfd, P0 ;  /* 0x000000fd0f00780c */ /* 0x000fda0000704470 */
[----:B------:R-:W-:Y:S01]  /*05d0*/  @!P0 IMAD.MOV.U32 R9, RZ, RZ, RZ ;  /* 0x000000ffff098224 */ /* 0x000fe200078e00ff */
[----:B------:R-:W-:Y:S06]  /*05e0*/  @!P0 BRA `(.L_x_71) ;  /* 0x0000000000608947 */ /* 0x000fec0003800000 */
[----:B------:R-:W-:Y:S01]  /*05f0*/  FSETP.GTU.FTZ.AND P0, PT, |R0|, +INF , PT ;  /* 0x7f8000000000780b */ /* 0x000fe20003f1c200 */
[----:B------:R-:W-:Y:S01]  /*0600*/  IMAD.MOV.U32 R3, RZ, RZ, R14 ;  /* 0x000000ffff037224 */ /* 0x000fe200078e000e */
        /* <DEDUP_REMOVED lines=22> */
.L_x_71:
[----:B------:R-:W-:Y:S01]  /*0770*/  LEA R3, R11, 0xc0800000, 0x17 ;  /* 0xc08000000b037811 */ /* 0x000fe200078eb8ff */
[----:B------:R-:W-:Y:S01]  /*0780*/  VIADD R12, R12, 0xffffff81 ;  /* 0xffffff810c0c7836 */ /* 0x000fe20000000000 */
[----:B------:R-:W-:Y:S03]  /*0790*/  BSSY.RECONVERGENT B2, `(.L_x_76) ;  /* 0x0000035000027945 */ /* 0x000fe60003800200 */
[----:B------:R-:W-:Y:S02]  /*07a0*/  IMAD.IADD R3, R14, 0x1, -R3 ;  /* 0x000000010e037824 */ /* 0x000fe400078e0a03 */
[C---:B------:R-:W-:Y:S01]  /*07b0*/  IMAD R0, R12.reuse, -0x800000, R13 ;  /* 0xff8000000c007824 */ /* 0x040fe200078e020d */
[----:B------:R-:W-:Y:S01]  /*07c0*/  IADD3 R12, PT, PT, R12, 0x7f, -R11 ;  /* 0x0000007f0c0c7810 */ /* 0x000fe20007ffe80b */
[----:B------:R-:W0:Y:S01]  /*07d0*/  MUFU.RCP R14, R3 ;  /* 0x00000003000e7308 */ /* 0x000e220000001000 */
[----:B------:R-:W-:-:S03]  /*07e0*/  FADD.FTZ R15, -R3, -RZ ;  /* 0x800000ff030f7221 */ /* 0x000fc60000010100 */
        /* <DEDUP_REMOVED lines=9> */
[----:B------:R-:W-:-:S05]  /*0880*/  LOP3.LUT R3, R3, 0xff, RZ, 0xc0, !PT ;  /* 0x000000ff03037812 */ /* 0x000fca00078ec0ff */
[----:B------:R-:W-:-:S05]  /*0890*/  IMAD.IADD R11, R3, 0x1, R12 ;  /* 0x00000001030b7824 */ /* 0x000fca00078e020c */
[----:B------:R-:W-:-:S04]  /*08a0*/  IADD3 R3, PT, PT, R11, -0x1, RZ ;  /* 0xffffffff0b037810 */ /* 0x000fc80007ffe0ff */
        /* <DEDUP_REMOVED lines=9> */
[CCC-:B------:R-:W-:Y:S01]  /*0940*/  FFMA.RZ R3, R16.reuse, R14.reuse, R13.reuse ;  /* 0x0000000e10037223 */ /* 0x1c0fe2000000c00d */
[CCC-:B------:R-:W-:Y:S01]  /*0950*/  FFMA.RM R12, R16.reuse, R14.reuse, R13.reuse ;  /* 0x0000000e100c7223 */ /* 0x1c0fe2000000400d */
[C---:B------:R-:W-:Y:S02]  /*0960*/  ISETP.NE.AND P2, PT, R11.reuse, RZ, PT ;  /* 0x000000ff0b00720c */ /* 0x040fe40003f45270 */
[----:B------:R-:W-:Y:S02]  /*0970*/  ISETP.NE.AND P1, PT, R11, RZ, PT ;  /* 0x000000ff0b00720c */ /* 0x000fe40003f25270 */
[----:B------:R-:W-:Y:S01]  /*0980*/  LOP3.LUT R9, R3, 0x7fffff, RZ, 0xc0, !PT ;  /* 0x007fffff03097812 */ /* 0x000fe200078ec0ff */
[----:B------:R-:W-:Y:S01]  /*0990*/  FFMA.RP R3, R16, R14, R13 ;  /* 0x0000000e10037223 */ /* 0x000fe2000000800d */
[----:B------:R-:W-:Y:S02]  /*09a0*/  VIADD R14, R11, 0x20 ;  /* 0x000000200b0e7836 */ /* 0x000fe40000000000 */
[----:B------:R-:W-:Y:S01]  /*09b0*/  LOP3.LUT R9, R9, 0x800000, RZ, 0xfc, !PT ;  /* 0x0080000009097812 */ /* 0x000fe200078efcff */
[----:B------:R-:W-:Y:S01]  /*09c0*/  IMAD.MOV R11, RZ, RZ, -R11 ;  /* 0x000000ffff0b7224 */ /* 0x000fe200078e0a0b */
[----:B------:R-:W-:-:S02]  /*09d0*/  FSETP.NEU.FTZ.AND P0, PT, R3, R12, PT ;  /* 0x0000000c0300720b */ /* 0x000fc40003f1d000 */
[----:B------:R-:W-:Y:S02]  /*09e0*/  SHF.L.U32 R14, R9, R14, RZ ;  /* 0x0000000e090e7219 */ /* 0x000fe400000006ff */
[----:B------:R-:W-:Y:S02]  /*09f0*/  SEL R12, R11, RZ, P2 ;  /* 0x000000ff0b0c7207 */ /* 0x000fe40001000000 */
[----:B------:R-:W-:Y:S02]  /*0a00*/  ISETP.NE.AND P1, PT, R14, RZ, P1 ;  /* 0x000000ff0e00720c */ /* 0x000fe40000f25270 */
[----:B------:R-:W-:Y:S02]  /*0a10*/  SHF.R.U32.HI R12, RZ, R12, R9 ;  /* 0x0000000cff0c7219 */ /* 0x000fe40000011609 */
[----:B------:R-:W-:Y:S02]  /*0a20*/  PLOP3.LUT P0, PT, P0, P1, PT, 0xf8, 0x8f ;  /* 0x00000000008f781c */ /* 0x000fe40000703f70 */
[----:B------:R-:W-:-:S02]  /*0a30*/  SHF.R.U32.HI R14, RZ, 0x1, R12 ;  /* 0x00000001ff0e7819 */ /* 0x000fc4000001160c */
[----:B------:R-:W-:-:S04]  /*0a40*/  SEL R3, RZ, 0x1, !P0 ;  /* 0x00000001ff037807 */ /* 0x000fc80004000000 */
[----:B------:R-:W-:-:S04]  /*0a50*/  LOP3.LUT R3, R3, 0x1, R14, 0xf8, !PT ;  /* 0x0000000103037812 */ /* 0x000fc800078ef80e */
[----:B------:R-:W-:-:S05]  /*0a60*/  LOP3.LUT R3, R3, R12, RZ, 0xc0, !PT ;  /* 0x0000000c03037212 */ /* 0x000fca00078ec0ff */
[----:B------:R-:W-:-:S05]  /*0a70*/  IMAD.IADD R3, R14, 0x1, R3 ;  /* 0x000000010e037824 */ /* 0x000fca00078e0203 */
[----:B------:R-:W-:Y:S01]  /*0a80*/  LOP3.LUT R0, R3, R0, RZ, 0xfc, !PT ;  /* 0x0000000003007212 */ /* 0x000fe200078efcff */
[----:B------:R-:W-:Y:S06]  /*0a90*/  BRA `(.L_x_79) ;  /* 0x0000000000107947 */ /* 0x000fec0003800000 */
.L_x_78:
[----:B------:R-:W-:-:S04]  /*0aa0*/  LOP3.LUT R0, R0, 0x80000000, RZ, 0xc0, !PT ;  /* 0x8000000000007812 */ /* 0x000fc800078ec0ff */
[----:B------:R-:W-:Y:S01]  /*0ab0*/  LOP3.LUT R0, R0, 0x7f800000, RZ, 0xfc, !PT ;  /* 0x7f80000000007812 */ /* 0x000fe200078efcff */
[----:B------:R-:W-:Y:S06]  /*0ac0*/  BRA `(.L_x_79) ;  /* 0x0000000000047947 */ /* 0x000fec0003800000 */
.L_x_77:
[----:B------:R-:W-:-:S07]  /*0ad0*/  IMAD R0, R12, 0x800000, R0 ;  /* 0x008000000c007824 */ /* 0x000fce00078e0200 */
.L_x_79:
[----:B------:R-:W-:Y:S05]  /*0ae0*/  BSYNC.RECONVERGENT B2 ;  /* 0x0000000000027941 */ /* 0x000fea0003800200 */
.L_x_76:
[----:B------:R-:W-:Y:S05]  /*0af0*/  BRA `(.L_x_80) ;  /* 0x0000000000207947 */ /* 0x000fea0003800000 */
.L_x_75:
[----:B------:R-:W-:-:S04]  /*0b00*/  LOP3.LUT R0, R14, 0x80000000, R13, 0x48, !PT ;  /* 0x800000000e007812 */ /* 0x000fc800078e480d */
[----:B------:R-:W-:Y:S01]  /*0b10*/  LOP3.LUT R0, R0, 0x7f800000, RZ, 0xfc, !PT ;  /* 0x7f80000000007812 */ /* 0x000fe200078efcff */
[----:B------:R-:W-:Y:S06]  /*0b20*/  BRA `(.L_x_80) ;  /* 0x0000000000147947 */ /* 0x000fec0003800000 */
.L_x_74:
[----:B------:R-:W-:Y:S01]  /*0b30*/  LOP3.LUT R0, R14, 0x80000000, R13, 0x48, !PT ;  /* 0x800000000e007812 */ /* 0x000fe200078e480d */
[----:B------:R-:W-:Y:S06]  /*0b40*/  BRA `(.L_x_80) ;  /* 0x00000000000c7947 */ /* 0x000fec0003800000 */
.L_x_73:
[----:B------:R-:W0:Y:S01]  /*0b50*/  MUFU.RSQ R0, -QNAN ;  /* 0xffc0000000007908 */ /* 0x000e220000001400 */
[----:B------:R-:W-:Y:S05]  /*0b60*/  BRA `(.L_x_80) ;  /* 0x0000000000047947 */ /* 0x000fea0003800000 */
.L_x_72:
[----:B------:R-:W-:-:S07]  /*0b70*/  FADD.FTZ R0, R0, R3 ;  /* 0x0000000300007221 */ /* 0x000fce0000010000 */
.L_x_80:
[----:B------:R-:W-:Y:S05]  /*0b80*/  BSYNC.RECONVERGENT B1 ;  /* 0x0000000000017941 */ /* 0x000fea0003800200 */
.L_x_70:
[----:B------:R-:W-:-:S04]  /*0b90*/  IMAD.MOV.U32 R11, RZ, RZ, 0x0 ;  /* 0x00000000ff0b7424 */ /* 0x000fc800078e00ff */
[----:B0-----:R-:W-:Y:S05]  /*0ba0*/  RET.REL.NODEC R10 `(update_with_rmsprop_float) ;  /* 0xfffffff40a147950 */ /* 0x001fea0003c3ffff */
.L_x_81:
        /* <DEDUP_REMOVED lines=13> */
.L_x_423:


//--------------------- .text.update_with_adagrad_double --------------------------
	.section	.text.update_with_adagrad_double,"ax",@progbits
	.align	128
        .global         update_with_adagrad_double
        .type           update_with_adagrad_double,@function
        .size           update_with_adagrad_double,(.L_x_425 - update_with_adagrad_double)
        .other          update_with_adagrad_double,@"STO_CUDA_ENTRY STV_DEFAULT"
update_with_adagrad_double:
.text.update_with_adagrad_double:
        /* <DEDUP_REMOVED lines=12> */
[----:B------:R-:W1:Y:S01]  /*00c0*/  LDCU.64 UR6, c[0x0][0x3a8] ;  /* 0x00007500ff0677ac */ /* 0x000e620008000a00 */
[----:B------:R-:W2:Y:S02]  /*00d0*/  LDCU.64 UR4, c[0x0][0x358] ;  /* 0x00006b00ff0477ac */ /* 0x000ea40008000a00 */
[C---:B0-----:R-:W-:Y:S02]  /*00e0*/  IADD3 R4, P1, PT, R14.reuse, UR10, RZ ;  /* 0x0000000a0e047c10 */ /* 0x041fe4000ff3e0ff */
[----:B-1----:R-:W-:Y:S02]  /*00f0*/  IADD3 R16, P0, PT, R14, UR6, RZ ;  /* 0x000000060e107c10 */ /* 0x002fe4000ff1e0ff */
[----:B------:R-:W-:-:S02]  /*0100*/  IADD3.X R5, PT, PT, R0, UR11, RZ, P1, !PT ;  /* 0x0000000b00057c10 */ /* 0x000fc40008ffe4ff */
[----:B------:R-:W-:-:S04]  /*0110*/  IADD3.X R17, PT, PT, R0, UR7, RZ, P0, !PT ;  /* 0x0000000700117c10 */ /* 0x000fc800087fe4ff */
[----:B--2---:R-:W2:Y:S04]  /*0120*/  LDG.E.64 R4, desc[UR4][R4.64] ;  /* 0x0000000404047981 */ /* 0x004ea8000c1e1b00 */
[----:B------:R-:W2:Y:S01]  /*0130*/  LDG.E.64 R10, desc[UR4][R16.64] ;  /* 0x00000004100a7981 */ /* 0x000ea2000c1e1b00 */
[----:B------:R-:W-:-:S04]  /*0140*/  IADD3 R14, P0, PT, R14, UR8, RZ ;  /* 0x000000080e0e7c10 */ /* 0x000fc8000ff1e0ff */
[----:B------:R-:W-:-:S05]  /*0150*/  IADD3.X R15, PT, PT, R0, UR9, RZ, P0, !PT ;  /* 0x00000009000f7c10 */ /* 0x000fca00087fe4ff */
[----:B------:R0:W5:Y:S01]  /*0160*/  LDG.E.64 R12, desc[UR4][R14.64] ;  /* 0x000000040e0c7981 */ /* 0x000162000c1e1b00 */
[----:B------:R-:W-:Y:S01]  /*0170*/  IMAD.MOV.U32 R8, RZ, RZ, 0x0 ;  /* 0x00000000ff087424 */ /* 0x000fe200078e00ff */
[----:B------:R-:W-:Y:S01]  /*0180*/  BSSY.RECONVERGENT B0, `(.L_x_82) ;  /* 0x0000013000007945 */ /* 0x000fe20003800200 */
[----:B------:R-:W-:Y:S01]  /*0190*/  IMAD.MOV.U32 R9, RZ, RZ, 0x3fd80000 ;  /* 0x3fd80000ff097424 */ /* 0x000fe200078e00ff */
[----:B--2---:R-:W-:-:S06]  /*01a0*/  DFMA R10, R4, R4, R10 ;  /* 0x00000004040a722b */ /* 0x004fcc000000000a */
[----:B------:R-:W1:Y:S04]  /*01b0*/  MUFU.RSQ64H R3, R11 ;  /* 0x0000000b00037308 */ /* 0x000e680000001c00 */
[----:B------:R-:W-:-:S05]  /*01c0*/  VIADD R2, R11, 0xfcb00000 ;  /* 0xfcb000000b027836 */ /* 0x000fca0000000000 */
[----:B------:R-:W-:Y:S01]  /*01d0*/  ISETP.GE.U32.AND P0, PT, R2, 0x7ca00000, PT ;  /* 0x7ca000000200780c */ /* 0x000fe20003f06070 */
[----:B-1----:R-:W-:-:S08]  /*01e0*/  DMUL R6, R2, R2 ;  /* 0x0000000202067228 */ /* 0x002fd00000000000 */
        /* <DEDUP_REMOVED lines=9> */
[----:B0-----:R-:W-:Y:S10]  /*0280*/  @!P0 BRA `(.L_x_83) ;  /* 0x0000000000088947 */ /* 0x001ff40003800000 */
[----:B------:R-:W-:-:S07]  /*0290*/  MOV R0, 0x2b0 ;  /* 0x000002b000007802 */ /* 0x000fce0000000f00 */
[----:B-----5:R-:W-:Y:S05]  /*02a0*/  CALL.REL.NOINC `($__internal_9_$__cuda_sm20_dsqrt_rn_f64_mediumpath_v1) ;  /* 0x0000000400e47944 */ /* 0x020fea0003c00000 */
.L_x_83:
[----:B------:R-:W-:Y:S05]  /*02b0*/  BSYNC.RECONVERGENT B0 ;  /* 0x0000000000007941 */ /* 0x000fea0003800200 */
.L_x_82:
        /* <DEDUP_REMOVED lines=18> */
[----:B-----5:R-:W-:Y:S05]  /*03e0*/  CALL.REL.NOINC `($__internal_8_$__cuda_sm20_div_rn_f64_full) ;  /* 0x0000000000207944 */ /* 0x020fea0003c00000 */
[----:B------:R-:W-:Y:S02]  /*03f0*/  IMAD.MOV.U32 R2, RZ, RZ, R4 ;  /* 0x000000ffff027224 */ /* 0x000fe400078e0004 */
[----:B------:R-:W-:-:S07]  /*0400*/  IMAD.MOV.U32 R3, RZ, RZ, R5 ;  /* 0x000000ffff037224 */ /* 0x000fce00078e0005 */
.L_x_85:
[----:B------:R-:W-:Y:S05]  /*0410*/  BSYNC.RECONVERGENT B0 ;  /* 0x0000000000007941 */ /* 0x000fea0003800200 */
.L_x_84:
[----:B------:R-:W0:Y:S02]  /*0420*/  LDCU.64 UR6, c[0x0][0x398] ;  /* 0x00007300ff0677ac */ /* 0x000e240008000a00 */
[----:B0----5:R-:W-:-:S07]  /*0430*/  DFMA R12, -R2, UR6, R12 ;  /* 0x00000006020c7c2b */ /* 0x021fce000800010c */
[----:B------:R-:W-:Y:S04]  /*0440*/  STG.E.64 desc[UR4][R14.64], R12 ;  /* 0x0000000c0e007986 */ /* 0x000fe8000c101b04 */
[----:B------:R-:W-:Y:S01]  /*0450*/  STG.E.64 desc[UR4][R16.64], R10 ;  /* 0x0000000a10007986 */ /* 0x000fe2000c101b04 */
[----:B------:R-:W-:Y:S05]  /*0460*/  EXIT ;  /* 0x000000000000794d */ /* 0x000fea0003800000 */
        .weak           $__internal_8_$__cuda_sm20_div_rn_f64_full
        .type           $__internal_8_$__cuda_sm20_div_rn_f64_full,@function
        .size           $__internal_8_$__cuda_sm20_div_rn_f64_full,($__internal_9_$__cuda_sm20_dsqrt_rn_f64_mediumpath_v1 - $__internal_8_$__cuda_sm20_div_rn_f64_full)
$__internal_8_$__cuda_sm20_div_rn_f64_full:
        /* <DEDUP_REMOVED lines=66> */
.L_x_87:
        /* <DEDUP_REMOVED lines=16> */
.L_x_90:
[----:B------:R-:W-:Y:S01]  /*0990*/  LOP3.LUT R3, R7, 0x80000, RZ, 0xfc, !PT ;  /* 0x0008000007037812 */ /* 0x000fe200078efcff */
[----:B------:R-:W-:Y:S01]  /*09a0*/  IMAD.MOV.U32 R2, RZ, RZ, R6 ;  /* 0x000000ffff027224 */ /* 0x000fe200078e0006 */
[----:B------:R-:W-:Y:S06]  /*09b0*/  BRA `(.L_x_88) ;  /* 0x0000000000087947 */ /* 0x000fec0003800000 */
.L_x_89:
[----:B------:R-:W-:Y:S01]  /*09c0*/  LOP3.LUT R3, R5, 0x80000, RZ, 0xfc, !PT ;  /* 0x0008000005037812 */ /* 0x000fe200078efcff */
[----:B------:R-:W-:-:S07]  /*09d0*/  IMAD.MOV.U32 R2, RZ, RZ, R4 ;  /* 0x000000ffff027224 */ /* 0x000fce00078e0004 */
.L_x_88:
[----:B------:R-:W-:Y:S05]  /*09e0*/  BSYNC.RECONVERGENT B1 ;  /* 0x0000000000017941 */ /* 0x000fea0003800200 */
.L_x_86:
[----:B------:R-:W-:Y:S02]  /*09f0*/  IMAD.MOV.U32 R4, RZ, RZ, R2 ;  /* 0x000000ffff047224 */ /* 0x000fe400078e0002 */
[----:B------:R-:W-:Y:S02]  /*0a00*/  IMAD.MOV.U32 R5, RZ, RZ, R3 ;  /* 0x000000ffff057224 */ /* 0x000fe400078e0003 */
[----:B------:R-:W-:Y:S02]  /*0a10*/  IMAD.MOV.U32 R2, RZ, RZ, R0 ;  /* 0x000000ffff027224 */ /* 0x000fe400078e0000 */
[----:B------:R-:W-:-:S04]  /*0a20*/  IMAD.MOV.U32 R3, RZ, RZ, 0x0 ;  /* 0x00000000ff037424 */ /* 0x000fc800078e00ff */
[----:B------:R-:W-:Y:S05]  /*0a30*/  RET.REL.NODEC R2 `(update_with_adagrad_double) ;  /* 0xfffffff402707950 */ /* 0x000fea0003c3ffff */
        .weak           $__internal_9_$__cuda_sm20_dsqrt_rn_f64_mediumpath_v1
        .type           $__internal_9_$__cuda_sm20_dsqrt_rn_f64_mediumpath_v1,@function
        .size           $__internal_9_$__cuda_sm20_dsqrt_rn_f64_mediumpath_v1,(.L_x_425 - $__internal_9_$__cuda_sm20_dsqrt_rn_f64_mediumpath_v1)
$__internal_9_$__cuda_sm20_dsqrt_rn_f64_mediumpath_v1:
        /* <DEDUP_REMOVED lines=14> */
.L_x_92:
        /* <DEDUP_REMOVED lines=24> */
.L_x_94:
[----:B------:R-:W-:-:S11]  /*0ca0*/  DADD R6, R2, R2 ;  /* 0x0000000002067229 */ /* 0x000fd60000000002 */
.L_x_93:
[----:B------:R-:W-:Y:S05]  /*0cb0*/  BSYNC.RECONVERGENT B1 ;  /* 0x0000000000017941 */ /* 0x000fea0003800200 */
.L_x_91:
[----:B------:R-:W-:Y:S02]  /*0cc0*/  IMAD.MOV.U32 R2, RZ, RZ, R0 ;  /* 0x000000ffff027224 */ /* 0x000fe400078e0000 */
[----:B------:R-:W-:Y:S02]  /*0cd0*/  IMAD.MOV.U32 R3, RZ, RZ, 0x0 ;  /* 0x00000000ff037424 */ /* 0x000fe400078e00ff */
[----:B------:R-:W-:Y:S02]  /*0ce0*/  IMAD.MOV.U32 R20, RZ, RZ, R6 ;  /* 0x000000ffff147224 */ /* 0x000fe400078e0006 */
[----:B------:R-:W-:Y:S01]  /*0cf0*/  IMAD.MOV.U32 R21, RZ, RZ, R7 ;  /* 0x000000ffff157224 */ /* 0x000fe200078e0007 */
[----:B------:R-:W-:Y:S06]  /*0d00*/  RET.REL.NODEC R2 `(update_with_adagrad_double) ;  /* 0xfffffff002bc7950 */ /* 0x000fec0003c3ffff */
.L_x_95:
        /* <DEDUP_REMOVED lines=15> */
.L_x_425:


//--------------------- .text.update_with_adagrad_float --------------------------
	.section	.text.update_with_adagrad_float,"ax",@progbits
	.align	128
        .global         update_with_adagrad_float
        .type           update_with_adagrad_float,@function
        .size           update_with_adagrad_float,(.L_x_427 - update_with_adagrad_float)
        .other          update_with_adagrad_float,@"STO_CUDA_ENTRY STV_DEFAULT"
update_with_adagrad_float:
.text.update_with_adagrad_float:
        /* <DEDUP_REMOVED lines=9> */
[----:B------:R-:W0:Y:S01]  /*0090*/  LDCU.64 UR6, c[0x0][0x3a0] ;  /* 0x00007400ff0677ac */ /* 0x000e220008000a00 */
[----:B------:R-:W-:Y:S01]  /*00a0*/  IMAD.SHL.U32 R6, R0, 0x4, RZ ;  /* 0x0000000400067824 */ /* 0x000fe200078e00ff */
[----:B------:R-:W-:Y:S01]  /*00b0*/  SHF.R.U32.HI R2, RZ, 0x1e, R0 ;  /* 0x0000001eff027819 */ /* 0x000fe20000011600 */
[----:B------:R-:W1:Y:S01]  /*00c0*/  LDCU.128 UR8, c[0x0][0x380] ;  /* 0x00007000ff0877ac */ /* 0x000e620008000c00 */
[----:B------:R-:W2:Y:S02]  /*00d0*/  LDCU.64 UR4, c[0x0][0x358] ;  /* 0x00006b00ff0477ac */ /* 0x000ea40008000a00 */
[C---:B0-----:R-:W-:Y:S02]  /*00e0*/  IADD3 R4, P0, PT, R6.reuse, UR6, RZ ;  /* 0x0000000606047c10 */ /* 0x041fe4000ff1e0ff */
[----:B-1----:R-:W-:Y:S02]  /*00f0*/  IADD3 R10, P1, PT, R6, UR10, RZ ;  /* 0x0000000a060a7c10 */ /* 0x002fe4000ff3e0ff */
[----:B------:R-:W-:-:S02]  /*0100*/  IADD3.X R5, PT, PT, R2, UR7, RZ, P0, !PT ;  /* 0x0000000702057c10 */ /* 0x000fc400087fe4ff */
[----:B------:R-:W-:-:S03]  /*0110*/  IADD3.X R11, PT, PT, R2, UR11, RZ, P1, !PT ;  /* 0x0000000b020b7c10 */ /* 0x000fc60008ffe4ff */
[----:B--2---:R-:W2:Y:S04]  /*0120*/  LDG.E R3, desc[UR4][R4.64] ;  /* 0x0000000404037981 */ /* 0x004ea8000c1e1900 */
[----:B------:R-:W2:Y:S01]  /*0130*/  LDG.E R0, desc[UR4][R10.64] ;  /* 0x000000040a007981 */ /* 0x000ea2000c1e1900 */
[----:B------:R-:W-:-:S04]  /*0140*/  IADD3 R6, P0, PT, R6, UR8, RZ ;  /* 0x0000000806067c10 */ /* 0x000fc8000ff1e0ff */
[----:B------:R-:W-:-:S05]  /*0150*/  IADD3.X R7, PT, PT, R2, UR9, RZ, P0, !PT ;  /* 0x0000000902077c10 */ /* 0x000fca00087fe4ff */
[----:B------:R0:W5:Y:S01]  /*0160*/  LDG.E R8, desc[UR4][R6.64] ;  /* 0x0000000406087981 */ /* 0x000162000c1e1900 */
[----:B------:R-:W-:Y:S01]  /*0170*/  BSSY.RECONVERGENT B0, `(.L_x_96) ;  /* 0x000000d000007945 */ /* 0x000fe20003800200 */
[----:B--2---:R-:W-:-:S04]  /*0180*/  FFMA R2, R0, R0, R3 ;  /* 0x0000000000027223 */ /* 0x004fc80000000003 */
[----:B------:R-:W-:Y:S01]  /*0190*/  VIADD R9, R2, 0xf3000000 ;  /* 0xf300000002097836 */ /* 0x000fe20000000000 */
[----:B------:R0:W1:Y:S04]  /*01a0*/  MUFU.RSQ R3, R2 ;  /* 0x0000000200037308 */ /* 0x0000680000001400 */
[----:B------:R-:W-:-:S13]  /*01b0*/  ISETP.GT.U32.AND P0, PT, R9, 0x727fffff, PT ;  /* 0x727fffff0900780c */ /* 0x000fda0003f04070 */
[----:B01----:R-:W-:Y:S05]  /*01c0*/  @!P0 BRA `(.L_x_97) ;  /* 0x00000000000c8947 */ /* 0x003fea0003800000 */
[----:B------:R-:W-:-:S07]  /*01d0*/  MOV R13, 0x1f0 ;  /* 0x000001f0000d7802 */ /* 0x000fce0000000f00 */
[----:B-----5:R-:W-:Y:S05]  /*01e0*/  CALL.REL.NOINC `($__internal_10_$__cuda_sm20_sqrt_rn_f32_slowpath) ;  /* 0x0000000000687944 */ /* 0x020fea0003c00000 */
[----:B------:R-:W-:Y:S05]  /*01f0*/  BRA `(.L_x_98) ;  /* 0x0000000000107947 */ /* 0x000fea0003800000 */
.L_x_97:
[----:B------:R-:W-:Y:S01]  /*0200*/  FMUL.FTZ R9, R2, R3 ;  /* 0x0000000302097220 */ /* 0x000fe20000410000 */
[----:B------:R-:W-:-:S03]  /*0210*/  FMUL.FTZ R3, R3, 0.5 ;  /* 0x3f00000003037820 */ /* 0x000fc60000410000 */
[----:B------:R-:W-:-:S04]  /*0220*/  FFMA R10, -R9, R9, R2 ;  /* 0x00000009090a7223 */ /* 0x000fc80000000102 */
[----:B------:R-:W-:-:S07]  /*0230*/  FFMA R3, R10, R3, R9 ;  /* 0x000000030a037223 */ /* 0x000fce0000000009 */
.L_x_98:
[----:B------:R-:W-:Y:S05]  /*0240*/  BSYNC.RECONVERGENT B0 ;  /* 0x0000000000007941 */ /* 0x000fea0003800200 */
.L_x_96:
        /* <DEDUP_REMOVED lines=12> */
[----:B-----5:R-:W-:Y:S05]  /*0310*/  CALL.REL.NOINC `($__internal_11_$__cuda_sm3x_div_rn_noftz_f32_slowpath) ;  /* 0x0000000000747944 */ /* 0x020fea0003c00000 */
[----:B------:R-:W-:-:S07]  /*0320*/  IMAD.MOV.U32 R3, RZ, RZ, R0 ;  /* 0x000000ffff037224 */ /* 0x000fce00078e0000 */
.L_x_100:
[----:B------:R-:W-:Y:S05]  /*0330*/  BSYNC.RECONVERGENT B0 ;  /* 0x0000000000007941 */ /* 0x000fea0003800200 */
.L_x_99:
[----:B------:R-:W0:Y:S02]  /*0340*/  LDCU UR6, c[0x0][0x398] ;  /* 0x00007300ff0677ac */ /* 0x000e240008000800 */
[----:B0----5:R-:W-:-:S05]  /*0350*/  FFMA R3, -R3, UR6, R8 ;  /* 0x0000000603037c23 */ /* 0x021fca0008000108 */
[----:B------:R-:W-:Y:S04]  /*0360*/  STG.E desc[UR4][R6.64], R3 ;  /* 0x0000000306007986 */ /* 0x000fe8000c101904 */
[----:B------:R-:W-:Y:S01]  /*0370*/  STG.E desc[UR4][R4.64], R2 ;  /* 0x0000000204007986 */ /* 0x000fe2000c101904 */
[----:B------:R-:W-:Y:S05]  /*0380*/  EXIT ;  /* 0x000000000000794d */ /* 0x000fea0003800000 */
        .weak           $__internal_10_$__cuda_sm20_sqrt_rn_f32_slowpath
        .type           $__internal_10_$__cuda_sm20_sqrt_rn_f32_slowpath,@function
        .size           $__internal_10_$__cuda_sm20_sqrt_rn_f32_slowpath,($__internal_11_$__cuda_sm3x_div_rn_noftz_f32_slowpath - $__internal_10_$__cuda_sm20_sqrt_rn_f32_slowpath)
$__internal_10_$__cuda_sm20_sqrt_rn_f32_slowpath:
        /* <DEDUP_REMOVED lines=19> */
.L_x_101:
[----:B------:R-:W-:Y:S02]  /*04c0*/  IMAD.MOV.U32 R10, RZ, RZ, R13 ;  /* 0x000000ffff0a7224 */ /* 0x000fe400078e000d */
[----:B------:R-:W-:-:S04]  /*04d0*/  IMAD.MOV.U32 R11, RZ, RZ, 0x0 ;  /* 0x00000000ff0b7424 */ /* 0x000fc800078e00ff */
[----:B------:R-:W-:Y:S05]  /*04e0*/  RET.REL.NODEC R10 `(update_with_adagrad_float) ;  /* 0xfffffff80ac47950 */ /* 0x000fea0003c3ffff */
        .weak           $__internal_11_$__cuda_sm3x_div_rn_noftz_f32_slowpath
        .type           $__internal_11_$__cuda_sm3x_div_rn_noftz_f32_slowpath,@function
        .size           $__internal_11_$__cuda_sm3x_div_rn_noftz_f32_slowpath,(.L_x_427 - $__internal_11_$__cuda_sm3x_div_rn_noftz_f32_slowpath)
$__internal_11_$__cuda_sm3x_div_rn_noftz_f32_slowpath:
        /* <DEDUP_REMOVED lines=31> */
[----:B------:R-:W-:Y:S02]  /*06e0*/  @P0 IMAD.MOV.U32 R9, RZ, RZ, RZ ;  /* 0x000000ffff090224 */ /* 0x000fe400078e00ff */
[----:B------:R-:W-:Y:S01]  /*06f0*/  @!P0 FFMA R13, R0, 1.84467440737095516160e+19, RZ ;  /* 0x5f800000000d8823 */ /* 0x000fe200000000ff */
[----:B------:R-:W-:Y:S02]  /*0700*/  @!P0 IMAD.MOV.U32 R9, RZ, RZ, -0x40 ;  /* 0xffffffc0ff098424 */ /* 0x000fe400078e00ff */
[----:B------:R-:W-:Y:S02]  /*0710*/  @!P1 FFMA R14, R3, 1.84467440737095516160e+19, RZ ;  /* 0x5f800000030e9823 */ /* 0x000fe400000000ff */
[----:B------:R-:W-:-:S07]  /*0720*/  @!P1 VIADD R9, R9, 0x40 ;  /* 0x0000004009099836 */ /* 0x000fce0000000000 */
.L_x_103:
        /* <DEDUP_REMOVED lines=18> */
[----:B------:R-:W-:-:S04]  /*0850*/  IMAD.IADD R11, R3, 0x1, R12 ;  /* 0x00000001030b7824 */ /* 0x000fc800078e020c */
        /* <DEDUP_REMOVED lines=32> */
.L_x_110:
[----:B------:R-:W-:-:S04]  /*0a60*/  LOP3.LUT R0, R0, 0x80000000, RZ, 0xc0, !PT ;  /* 0x8000000000007812 */ /* 0x000fc800078ec0ff */
[----:B------:R-:W-:Y:S01]  /*0a70*/  LOP3.LUT R0, R0, 0x7f800000, RZ, 0xfc, !PT ;  /* 0x7f80000000007812 */ /* 0x000fe200078efcff */
[----:B------:R-:W-:Y:S06]  /*0a80*/  BRA `(.L_x_111) ;  /* 0x0000000000047947 */ /* 0x000fec0003800000 */
.L_x_109:
[----:B------:R-:W-:-:S07]  /*0a90*/  IMAD R0, R12, 0x800000, R0 ;  /* 0x008000000c007824 */ /* 0x000fce00078e0200 */
.L_x_111:
[----:B------:R-:W-:Y:S05]  /*0aa0*/  BSYNC.RECONVERGENT B2 ;  /* 0x0000000000027941 */ /* 0x000fea0003800200 */
.L_x_108:
[----:B------:R-:W-:Y:S05]  /*0ab0*/  BRA `(.L_x_112) ;  /* 0x0000000000207947 */ /* 0x000fea0003800000 */
.L_x_107:
[----:B------:R-:W-:-:S04]  /*0ac0*/  LOP3.LUT R0, R14, 0x80000000, R13, 0x48, !PT ;  /* 0x800000000e007812 */ /* 0x000fc800078e480d */
[----:B------:R-:W-:Y:S01]  /*0ad0*/  LOP3.LUT R0, R0, 0x7f800000, RZ, 0xfc, !PT ;  /* 0x7f80000000007812 */ /* 0x000fe200078efcff */
[----:B------:R-:W-:Y:S06]  /*0ae0*/  BRA `(.L_x_112) ;  /* 0x0000000000147947 */ /* 0x000fec0003800000 */
.L_x_106:
[----:B------:R-:W-:Y:S01]  /*0af0*/  LOP3.LUT R0, R14, 0x80000000, R13, 0x48, !PT ;  /* 0x800000000e007812 */ /* 0x000fe200078e480d */
[----:B------:R-:W-:Y:S06]  /*0b00*/  BRA `(.L_x_112) ;  /* 0x00000000000c7947 */ /* 0x000fec0003800000 */
.L_x_105:
[----:B------:R-:W0:Y:S01]  /*0b10*/  MUFU.RSQ R0, -QNAN ;  /* 0xffc0000000007908 */ /* 0x000e220000001400 */
[----:B------:R-:W-:Y:S05]  /*0b20*/  BRA `(.L_x_112) ;  /* 0x0000000000047947 */ /* 0x000fea0003800000 */
.L_x_104:
[----:B------:R-:W-:-:S07]  /*0b30*/  FADD.FTZ R0, R0, R3 ;  /* 0x0000000300007221 */ /* 0x000fce0000010000 */
.L_x_112:
[----:B------:R-:W-:Y:S05]  /*0b40*/  BSYNC.RECONVERGENT B1 ;  /* 0x0000000000017941 */ /* 0x000fea0003800200 */
.L_x_102:
[----:B------:R-:W-:-:S04]  /*0b50*/  IMAD.MOV.U32 R11, RZ, RZ, 0x0 ;  /* 0x00000000ff0b7424 */ /* 0x000fc800078e00ff */
[----:B0-----:R-:W-:Y:S05]  /*0b60*/  RET.REL.NODEC R10 `(update_with_adagrad_float) ;  /* 0xfffffff40a247950 */ /* 0x001fea0003c3ffff */
.L_x_113:
        /* <DEDUP_REMOVED lines=9> */
.L_x_427:


//--------------------- .text.update_with_momentum_sgd_double --------------------------
	.section	.text.update_with_momentum_sgd_double,"ax",@progbits
	.align	128
        .global         update_with_momentum_sgd_double
        .type           update_with_momentum_sgd_double,@function
        .size           update_with_momentum_sgd_double,(.L_x_463 - update_with_momentum_sgd_double)
        .other          update_with_momentum_sgd_double,@"STO_CUDA_ENTRY STV_DEFAULT"
update_with_momentum_sgd_double:
.text.update_with_momentum_sgd_double:
        /* <DEDUP_REMOVED lines=15> */
[----:B------:R-:W-:Y:S02]  /*00f0*/  IADD3 R12, P1, PT, R6, UR10, RZ ;  /* 0x0000000a060c7c10 */ /* 0x000fe4000ff3e0ff */
[----:B------:R-:W-:-:S02]  /*0100*/  IADD3.X R3, PT, PT, R0, UR9, RZ, P0, !PT ;  /* 0x0000000900037c10 */ /* 0x000fc400087fe4ff */
[----:B------:R-:W-:Y:S01]  /*0110*/  IADD3.X R13, PT, PT, R0, UR11, RZ, P1, !PT ;  /* 0x0000000b000d7c10 */ /* 0x000fe20008ffe4ff */
[----:B------:R-:W0:Y:S02]  /*0120*/  LDCU.128 UR8, c[0x0][0x3a0] ;  /* 0x00007400ff0877ac */ /* 0x000e240008000c00 */
[----:B-1----:R-:W0:Y:S04]  /*0130*/  LDG.E.64 R4, desc[UR4][R2.64] ;  /* 0x0000000402047981 */ /* 0x002e28000c1e1b00 */
[----:B------:R-:W0:Y:S01]  /*0140*/  LDG.E.64 R10, desc[UR4][R12.64] ;  /* 0x000000040c0a7981 */ /* 0x000e22000c1e1b00 */
[----:B--2---:R-:W-:-:S04]  /*0150*/  IADD3 R6, P0, PT, R6, UR6, RZ ;  /* 0x0000000606067c10 */ /* 0x004fc8000ff1e0ff */
[----:B------:R-:W-:Y:S01]  /*0160*/  IADD3.X R7, PT, PT, R0, UR7, RZ, P0, !PT ;  /* 0x0000000700077c10 */ /* 0x000fe200087fe4ff */
[----:B------:R-:W1:Y:S04]  /*0170*/  LDCU.64 UR6, c[0x0][0x398] ;  /* 0x00007300ff0677ac */ /* 0x000e680008000a00 */
[----:B------:R-:W2:Y:S01]  /*0180*/  LDG.E.64 R8, desc[UR4][R6.64] ;  /* 0x0000000406087981 */ /* 0x000ea2000c1e1b00 */
[----:B0-----:R-:W-:-:S08]  /*0190*/  DFMA R10, R4, UR10, R10 ;  /* 0x0000000a040a7c2b */ /* 0x001fd0000800000a */
[----:B-1----:R-:W-:-:S08]  /*01a0*/  DMUL R10, R10, UR6 ;  /* 0x000000060a0a7c28 */ /* 0x002fd00008000000 */
[----:B--2---:R-:W-:-:S08]  /*01b0*/  DFMA R8, R8, UR8, -R10 ;  /* 0x0000000808087c2b */ /* 0x004fd0000800080a */
[----:B------:R-:W-:-:S07]  /*01c0*/  DADD R4, R4, R8 ;  /* 0x0000000004047229 */ /* 0x000fce0000000008 */
[----:B------:R-:W-:Y:S04]  /*01d0*/  STG.E.64 desc[UR4][R2.64], R4 ;  /* 0x0000000402007986 */ /* 0x000fe8000c101b04 */
[----:B------:R-:W-:Y:S01]  /*01e0*/  STG.E.64 desc[UR4][R6.64], R8 ;  /* 0x0000000806007986 */ /* 0x000fe2000c101b04 */
[----:B------:R-:W-:Y:S05]  /*01f0*/  EXIT ;  /* 0x000000000000794d */ /* 0x000fea0003800000 */
.L_x_114:
        /* <DEDUP_REMOVED lines=16> */
.L_x_463:


//--------------------- .text.update_with_momentum_sgd_float --------------------------
	.section	.text.update_with_momentum_sgd_float,"ax",@progbits
	.align	128
        .global         update_with_momentum_sgd_float
        .type           update_with_momentum_sgd_float,@function
        .size           update_with_momentum_sgd_float,(.L_x_464 - update_with_momentum_sgd_float)
        .other          update_with_momentum_sgd_float,@"STO_CUDA_ENTRY STV_DEFAULT"
update_with_momentum_sgd_float:
.text.update_with_momentum_sgd_float:
        /* <DEDUP_REMOVED lines=17> */
[C---:B------:R-:W-:Y:S01]  /*0110*/  IADD3.X R3, PT, PT, R5.reuse, UR9, RZ, P0, !PT ;  /* 0x0000000905037c10 */ /* 0x040fe200087fe4ff */
[----:B------:R-:W0:Y:S01]  /*0120*/  LDCU.64 UR8, c[0x0][0x398] ;  /* 0x00007300ff0877ac */ /* 0x000e220008000a00 */
[----:B-1----:R-:W-:Y:S02]  /*0130*/  IADD3 R4, P0, PT, R4, UR6, RZ ;  /* 0x0000000604047c10 */ /* 0x002fe4000ff1e0ff */
[----:B--2---:R-:W2:Y:S01]  /*0140*/  LDG.E R7, desc[UR4][R6.64] ;  /* 0x0000000406077981 */ /* 0x004ea2000c1e1900 */
[----:B------:R-:W2:Y:S03]  /*0150*/  LDCU UR6, c[0x0][0x3a0] ;  /* 0x00007400ff0677ac */ /* 0x000ea60008000800 */
[----:B------:R-:W2:Y:S01]  /*0160*/  LDG.E R0, desc[UR4][R2.64] ;  /* 0x0000000402007981 */ /* 0x000ea2000c1e1900 */
[----:B------:R-:W-:-:S05]  /*0170*/  IADD3.X R5, PT, PT, R5, UR7, RZ, P0, !PT ;  /* 0x0000000705057c10 */ /* 0x000fca00087fe4ff */
[----:B------:R-:W3:Y:S01]  /*0180*/  LDG.E R8, desc[UR4][R4.64] ;  /* 0x0000000404087981 */ /* 0x000ee2000c1e1900 */
[----:B--2---:R-:W-:-:S04]  /*0190*/  FFMA R9, R0, UR6, R7 ;  /* 0x0000000600097c23 */ /* 0x004fc80008000007 */
[----:B0-----:R-:W-:-:S04]  /*01a0*/  FMUL R9, R9, UR8 ;  /* 0x0000000809097c20 */ /* 0x001fc80008400000 */
[----:B---3--:R-:W-:-:S04]  /*01b0*/  FFMA R9, R8, UR9, -R9 ;  /* 0x0000000908097c23 */ /* 0x008fc80008000809 */
[----:B------:R-:W-:-:S05]  /*01c0*/  FADD R11, R0, R9 ;  /* 0x00000009000b7221 */ /* 0x000fca0000000000 */
[----:B------:R-:W-:Y:S04]  /*01d0*/  STG.E desc[UR4][R2.64], R11 ;  /* 0x0000000b02007986 */ /* 0x000fe8000c101904 */
[----:B------:R-:W-:Y:S01]  /*01e0*/  STG.E desc[UR4][R4.64], R9 ;  /* 0x0000000904007986 */ /* 0x000fe2000c101904 */
[----:B------:R-:W-:Y:S05]  /*01f0*/  EXIT ;  /* 0x000000000000794d */ /* 0x000fea0003800000 */
.L_x_115:
        /* <DEDUP_REMOVED lines=16> */
.L_x_464:


//--------------------- .text.update_with_sgd_double --------------------------
	.section	.text.update_with_sgd_double,"ax",@progbits
	.align	128
        .global         update_with_sgd_double
        .type           update_with_sgd_double,@function
        .size           update_with_sgd_double,(.L_x_465 - update_with_sgd_double)
        .other          update_with_sgd_double,@"STO_CUDA_ENTRY STV_DEFAULT"
update_with_sgd_double:
.text.update_with_sgd_double:
        /* <DEDUP_REMOVED lines=16> */
[C---:B------:R-:W-:Y:S01]  /*0100*/  IADD3.X R3, PT, PT, R0.reuse, UR9, RZ, P0, !PT ;  /* 0x0000000900037c10 */ /* 0x040fe200087fe4ff */
[----:B------:R-:W0:Y:S01]  /*0110*/  LDCU.64 UR8, c[0x0][0x398] ;  /* 0x00007300ff0877ac */ /* 0x000e220008000a00 */
[----:B------:R-:W-:-:S03]  /*0120*/  IADD3.X R9, PT, PT, R0, UR11, RZ, P1, !PT ;  /* 0x0000000b00097c10 */ /* 0x000fc60008ffe4ff */
[----:B-1----:R-:W2:Y:S04]  /*0130*/  LDG.E.64 R4, desc[UR4][R2.64] ;  /* 0x0000000402047981 */ /* 0x002ea8000c1e1b00 */
[----:B------:R-:W2:Y:S02]  /*0140*/  LDG.E.64 R6, desc[UR4][R8.64] ;  /* 0x0000000408067981 */ /* 0x000ea4000c1e1b00 */
[----:B--2---:R-:W-:-:S08]  /*0150*/  DFMA R6, R4, UR6, R6 ;  /* 0x0000000604067c2b */ /* 0x004fd00008000006 */
[----:B0-----:R-:W-:-:S07]  /*0160*/  DFMA R6, -R6, UR8, R4 ;  /* 0x0000000806067c2b */ /* 0x001fce0008000104 */
[----:B------:R-:W-:Y:S01]  /*0170*/  STG.E.64 desc[UR4][R2.64], R6 ;  /* 0x0000000602007986 */ /* 0x000fe2000c101b04 */
[----:B------:R-:W-:Y:S05]  /*0180*/  EXIT ;  /* 0x000000000000794d */ /* 0x000fea0003800000 */
.L_x_116:
        /* <DEDUP_REMOVED lines=15> */
.L_x_465:


//--------------------- .text.update_with_sgd_float --------------------------
	.section	.text.update_with_sgd_float,"ax",@progbits
	.align	128
        .global         update_with_sgd_float
        .type           update_with_sgd_float,@function
        .size           update_with_sgd_float,(.L_x_466 - update_with_sgd_float)
        .other          update_with_sgd_float,@"STO_CUDA_ENTRY STV_DEFAULT"
update_with_sgd_float:
.text.update_with_sgd_float:
        /* <DEDUP_REMOVED lines=17> */
[----:B------:R-:W-:-:S04]  /*0110*/  IADD3.X R3, PT, PT, R0, UR9, RZ, P0, !PT ;  /* 0x0000000900037c10 */ /* 0x000fc800087fe4ff */
[----:B-1----:R-:W2:Y:S04]  /*0120*/  LDG.E R5, desc[UR4][R4.64] ;  /* 0x0000000404057981 */ /* 0x002ea8000c1e1900 */
[----:B------:R-:W2:Y:S02]  /*0130*/  LDG.E R0, desc[UR4][R2.64] ;  /* 0x0000000402007981 */ /* 0x000ea4000c1e1900 */
[----:B--2---:R-:W-:-:S04]  /*0140*/  FFMA R7, R0, UR7, R5 ;  /* 0x0000000700077c23 */ /* 0x004fc80008000005 */
[----:B------:R-:W-:-:S05]  /*0150*/  FFMA R7, -R7, UR6, R0 ;  /* 0x0000000607077c23 */ /* 0x000fca0008000100 */
[----:B------:R-:W-:Y:S01]  /*0160*/  STG.E desc[UR4][R2.64], R7 ;  /* 0x0000000702007986 */ /* 0x000fe2000c101904 */
[----:B------:R-:W-:Y:S05]  /*0170*/  EXIT ;  /* 0x000000000000794d */ /* 0x000fea0003800000 */
.L_x_117:
        /* <DEDUP_REMOVED lines=16> */
.L_x_466:


//--------------------- .text.loss_linear_batch_cross_entropy_multiclass_derive_double --------------------------
	.section	.text.loss_linear_batch_cross_entropy_multiclass_derive_double,"ax",@progbits
	.align	128
        .global         loss_linear_batch_cross_entropy_multiclass_derive_double
        .type           loss_linear_batch_cross_entropy_multiclass_derive_double,@function
        .size           loss_linear_batch_cross_entropy_multiclass_derive_double,(.L_x_428 - loss_linear_batch_cross_entropy_multiclass_derive_double)
        .other          loss_linear_batch_cross_entropy_multiclass_derive_double,@"STO_CUDA_ENTRY STV_DEFAULT"
loss_linear_batch_cross_entropy_multiclass_derive_double:
.text.loss_linear_batch_cross_entropy_multiclass_derive_double:
[----:B------:R-:W-:Y:S01]  /*0000*/  LDC R1, c[0x0][0x37c] ;  /* 0x0000df00ff017b82 */ /* 0x000fe20000000800 */
[----:B------:R-:W0:Y:S01]  /*0010*/  S2R R2, SR_CTAID.X ;  /* 0x0000000000027919 */ /* 0x000e220000002500 */
[----:B------:R-:W1:Y:S01]  /*0020*/  LDCU UR4, c[0x0][0x364] ;  /* 0x00006c80ff0477ac */ /* 0x000e620008000800 */
[----:B------:R-:W0:Y:S01]  /*0030*/  S2R R3, SR_TID.X ;  /* 0x0000000000037919 */ /* 0x000e220000002100 */
[----:B------:R-:W0:Y:S01]  /*0040*/  LDCU UR5, c[0x0][0x360] ;  /* 0x00006c00ff0577ac */ /* 0x000e220008000800 */
[----:B------:R-:W1:Y:S01]  /*0050*/  S2R R5, SR_CTAID.Y ;  /* 0x0000000000057919 */ /* 0x000e620000002600 */
[----:B------:R-:W2:Y:S01]  /*0060*/  LDCU.64 UR6, c[0x0][0x390] ;  /* 0x00007200ff0677ac */ /* 0x000ea20008000a00 */
[----:B------:R-:W1:Y:S01]  /*0070*/  S2R R0, SR_TID.Y ;  /* 0x0000000000007919 */ /* 0x000e620000002200 */
[----:B0-----:R-:W-:Y:S01]  /*0080*/  IMAD R2, R2, UR5, R3 ;  /* 0x0000000502027c24 */ /* 0x001fe2000f8e0203 */
[----:B--2---:R-:W-:-:S04]  /*0090*/  USHF.R.S32.HI UR5, URZ, 0x1f, UR6 ;  /* 0x0000001fff057899 */ /* 0x004fc80008011406 */
[----:B------:R-:W-:Y:S01]  /*00a0*/  ISETP.GE.U32.AND P0, PT, R2, UR6, PT ;  /* 0x0000000602007c0c */ /* 0x000fe2000bf06070 */
[----:B-1----:R-:W-:-:S03]  /*00b0*/  IMAD R5, R5, UR4, R0 ;  /* 0x0000000405057c24 */ /* 0x002fc6000f8e0200 */
[----:B------:R-:W-:-:S04]  /*00c0*/  ISETP.GE.U32.AND.EX P0, PT, RZ, UR5, PT, P0 ;  /* 0x00000005ff007c0c */ /* 0x000fc8000bf06100 */
[----:B------:R-:W-:-:S13]  /*00d0*/  ISETP.GE.U32.OR P0, PT, R5, UR7, P0 ;  /* 0x0000000705007c0c */ /* 0x000fda0008706470 */
[----:B------:R-:W-:Y:S05]  /*00e0*/  @P0 EXIT ;  /* 0x000000000000094d */ /* 0x000fea0003800000 */
[----:B------:R-:W0:Y:S01]  /*00f0*/  LDCU.128 UR8, c[0x0][0x380] ;  /* 0x00007000ff0877ac */ /* 0x000e220008000c00 */
[----:B------:R-:W-:Y:S02]  /*0100*/  IMAD.MOV.U32 R3, RZ, RZ, RZ ;  /* 0x000000ffff037224 */ /* 0x000fe400078e00ff */
[C---:B------:R-:W-:Y:S01]  /*0110*/  IMAD R7, R5.reuse, UR5, RZ ;  /* 0x0000000505077c24 */ /* 0x040fe2000f8e02ff */
[----:B------:R-:W1:Y:S01]  /*0120*/  LDCU.64 UR4, c[0x0][0x358] ;  /* 0x00006b00ff0477ac */ /* 0x000e620008000a00 */
[----:B------:R-:W-:-:S04]  /*0130*/  IMAD.WIDE.U32 R2, R5, UR6, R2 ;  /* 0x0000000605027c25 */ /* 0x000fc8000f8e0002 */
[----:B------:R-:W-:Y:S02]  /*0140*/  IMAD.IADD R3, R3, 0x1, R7 ;  /* 0x0000000103037824 */ /* 0x000fe400078e0207 */
[----:B------:R-:W-:-:S03]  /*0150*/  IMAD.SHL.U32 R8, R2, 0x8, RZ ;  /* 0x0000000802087824 */ /* 0x000fc600078e00ff */
[----:B------:R-:W-:Y:S02]  /*0160*/  SHF.L.U64.HI R2, R2, 0x3, R3 ;  /* 0x0000000302027819 */ /* 0x000fe40000010203 */
[----:B0-----:R-:W-:-:S04]  /*0170*/  IADD3 R6, P0, PT, R8, UR10, RZ ;  /* 0x0000000a08067c10 */ /* 0x001fc8000ff1e0ff */
[----:B------:R-:W-:-:S05]  /*0180*/  IADD3.X R7, PT, PT, R2, UR11, RZ, P0, !PT ;  /* 0x0000000b02077c10 */ /* 0x000fca00087fe4ff */
[----:B-1----:R-:W2:Y:S01]  /*0190*/  LDG.E.64 R4, desc[UR4][R6.64] ;  /* 0x0000000406047981 */ /* 0x002ea2000c1e1b00 */
[----:B------:R-:W-:-:S04]  /*01a0*/  IADD3 R8, P0, PT, R8, UR8, RZ ;  /* 0x0000000808087c10 */ /* 0x000fc8000ff1e0ff */
[----:B------:R-:W-:-:S06]  /*01b0*/  IADD3.X R9, PT, PT, R2, UR9, RZ, P0, !PT ;  /* 0x0000000902097c10 */ /* 0x000fcc00087fe4ff */
[----:B------:R-:W3:Y:S01]  /*01c0*/  LDG.E.64 R8, desc[UR4][R8.64] ;  /* 0x0000000408087981 */ /* 0x000ee2000c1e1b00 */
[----:B------:R-:W-:Y:S01]  /*01d0*/  IMAD.MOV.U32 R2, RZ, RZ, 0x1 ;  /* 0x00000001ff027424 */ /* 0x000fe200078e00ff */
[----:B------:R-:W-:Y:S01]  /*01e0*/  BSSY.RECONVERGENT B0, `(.L_x_118) ;  /* 0x0000015000007945 */ /* 0x000fe20003800200 */
[----:B--2---:R-:W0:Y:S04]  /*01f0*/  MUFU.RCP64H R3, R5 ;  /* 0x0000000500037308 */ /* 0x004e280000001800 */
[----:B0-----:R-:W-:-:S08]  /*0200*/  DFMA R10, -R4, R2, 1 ;  /* 0x3ff00000040a742b */ /* 0x001fd00000000102 */
[----:B------:R-:W-:-:S08]  /*0210*/  DFMA R10, R10, R10, R10 ;  /* 0x0000000a0a0a722b */ /* 0x000fd0000000000a */
[----:B------:R-:W-:-:S08]  /*0220*/  DFMA R10, R2, R10, R2 ;  /* 0x0000000a020a722b */ /* 0x000fd00000000002 */
[----:B------:R-:W-:-:S08]  /*0230*/  DFMA R2, -R4, R10, 1 ;  /* 0x3ff000000402742b */ /* 0x000fd0000000010a */
[----:B------:R-:W-:-:S08]  /*0240*/  DFMA R2, R10, R2, R10 ;  /* 0x000000020a02722b */ /* 0x000fd0000000000a */
[----:B---3--:R-:W-:-:S08]  /*0250*/  DMUL R10, R8, -R2 ;  /* 0x80000002080a7228 */ /* 0x008fd00000000000 */
[--C-:B------:R-:W-:Y:S02]  /*0260*/  DFMA R12, -R4, R10, -R8.reuse ;  /* 0x0000000a040c722b */ /* 0x100fe40000000908 */
[----:B------:R-:W-:-:S06]  /*0270*/  DADD R8, -RZ, -R8 ;  /* 0x00000000ff087229 */ /* 0x000fcc0000000908 */
[----:B------:R-:W-:-:S04]  /*0280*/  DFMA R2, R2, R12, R10 ;  /* 0x0000000c0202722b */ /* 0x000fc8000000000a */
[----:B------:R-:W-:-:S06]  /*0290*/  FSETP.GEU.AND P1, PT, |R9|, 6.5827683646048100446e-37, PT ;  /* 0x036000000900780b */ /* 0x000fcc0003f2e200 */
[----:B------:R-:W-:-:S05]  /*02a0*/  FFMA R0, RZ, R5, R3 ;  /* 0x00000005ff007223 */ /* 0x000fca0000000003 */
[----:B------:R-:W-:-:S13]  /*02b0*/  FSETP.GT.AND P0, PT, |R0|, 1.469367938527859385e-39, PT ;  /* 0x001000000000780b */ /* 0x000fda0003f04200 */
[----:B------:R-:W-:Y:S05]  /*02c0*/  @P0 BRA P1, `(.L_x_119) ;  /* 0x0000000000180947 */ /* 0x000fea0000800000 */
[----:B------:R-:W-:Y:S01]  /*02d0*/  IMAD.MOV.U32 R10, RZ, RZ, R8 ;  /* 0x000000ffff0a7224 */ /* 0x000fe200078e0008 */
[----:B------:R-:W-:Y:S01]  /*02e0*/  MOV R0, 0x310 ;  /* 0x0000031000007802 */ /* 0x000fe20000000f00 */
[----:B------:R-:W-:-:S07]  /*02f0*/  IMAD.MOV.U32 R11, RZ, RZ, R9 ;  /* 0x000000ffff0b7224 */ /* 0x000fce00078e0009 */
[----:B------:R-:W-:Y:S05]  /*0300*/  CALL.REL.NOINC `($__internal_12_$__cuda_sm20_div_rn_f64_full) ;  /* 0x0000000000747944 */ /* 0x000fea0003c00000 */
[----:B------:R-:W-:Y:S02]  /*0310*/  IMAD.MOV.U32 R2, RZ, RZ, R4 ;  /* 0x000000ffff027224 */ /* 0x000fe400078e0004 */
[----:B------:R-:W-:-:S07]  /*0320*/  IMAD.MOV.U32 R3, RZ, RZ, R5 ;  /* 0x000000ffff037224 */ /* 0x000fce00078e0005 */
.L_x_119:
[----:B------:R-:W-:Y:S05]  /*0330*/  BSYNC.RECONVERGENT B0 ;  /* 0x0000000000007941 */ /* 0x000fea0003800200 */
.L_x_118:
[----:B------:R-:W0:Y:S01]  /*0340*/  LDCU UR6, c[0x0][0x394] ;  /* 0x00007280ff0677ac */ /* 0x000e220008000800 */
[----:B------:R-:W-:Y:S01]  /*0350*/  IMAD.MOV.U32 R4, RZ, RZ, 0x1 ;  /* 0x00000001ff047424 */ /* 0x000fe200078e00ff */
[----:B------:R-:W-:Y:S01]  /*0360*/  FSETP.GEU.AND P1, PT, |R3|, 6.5827683646048100446e-37, PT ;  /* 0x036000000300780b */ /* 0x000fe20003f2e200 */
[----:B------:R-:W-:Y:S01]  /*0370*/  BSSY.RECONVERGENT B0, `(.L_x_120) ;  /* 0x0000014000007945 */ /* 0x000fe20003800200 */
[----:B0-----:R-:W0:Y:S08]  /*0380*/  I2F.F64 R8, UR6 ;  /* 0x0000000600087d12 */ /* 0x001e300008201c00 */
[----:B0-----:R-:W0:Y:S02]  /*0390*/  MUFU.RCP64H R5, R9 ;  /* 0x0000000900057308 */ /* 0x001e240000001800 */
        /* <DEDUP_REMOVED lines=16> */
[----:B------:R-:W-:Y:S05]  /*04a0*/  CALL.REL.NOINC `($__internal_12_$__cuda_sm20_div_rn_f64_full) ;  /* 0x00000000000c7944 */ /* 0x000fea0003c00000 */
.L_x_121:
[----:B------:R-:W-:Y:S05]  /*04b0*/  BSYNC.RECONVERGENT B0 ;  /* 0x0000000000007941 */ /* 0x000fea0003800200 */
.L_x_120:
[----:B------:R-:W-:Y:S01]  /*04c0*/  STG.E.64 desc[UR4][R6.64], R4 ;  /* 0x0000000406007986 */ /* 0x000fe2000c101b04 */
[----:B------:R-:W-:Y:S05]  /*04d0*/  EXIT ;  /* 0x000000000000794d */ /* 0x000fea0003800000 */
        .weak           $__internal_12_$__cuda_sm20_div_rn_f64_full
        .type           $__internal_12_$__cuda_sm20_div_rn_f64_full,@function
        .size           $__internal_12_$__cuda_sm20_div_rn_f64_full,(.L_x_428 - $__internal_12_$__cuda_sm20_div_rn_f64_full)
$__internal_12_$__cuda_sm20_div_rn_f64_full:
[C---:B------:R-:W-:Y:S01]  /*04e0*/  FSETP.GEU.AND P0, PT, |R5|.reuse, 1.469367938527859385e-39, PT ;  /* 0x001000000500780b */ /* 0x040fe20003f0e200 */
[----:B------:R-:W-:Y:S01]  /*04f0*/  IMAD.MOV.U32 R9, RZ, RZ, R11 ;  /* 0x000000ffff097224 */ /* 0x000fe200078e000b */
[C---:B------:R-:W-:Y:S01]  /*0500*/  LOP3.LUT R2, R5.reuse, 0x800fffff, RZ, 0xc0, !PT ;  /* 0x800fffff05027812 */ /* 0x040fe200078ec0ff */
[----:B------:R-:W-:Y:S01]  /*0510*/  IMAD.MOV.U32 R16, RZ, RZ, 0x1 ;  /* 0x00000001ff107424 */ /* 0x000fe200078e00ff */
[----:B------:R-:W-:Y:S01]  /*0520*/  LOP3.LUT R15, R5, 0x7ff00000, RZ, 0xc0, !PT ;  /* 0x7ff00000050f7812 */ /* 0x000fe200078ec0ff */
[----:B------:R-:W-:Y:S01]  /*0530*/  IMAD.MOV.U32 R8, RZ, RZ, R10 ;  /* 0x000000ffff087224 */ /* 0x000fe200078e000a */
[----:B------:R-:W-:Y:S01]  /*0540*/  LOP3.LUT R3, R2, 0x3ff00000, RZ, 0xfc, !PT ;  /* 0x3ff0000002037812 */ /* 0x000fe200078efcff */
[----:B------:R-:W-:Y:S01]  /*0550*/  IMAD.MOV.U32 R2, RZ, RZ, R4 ;  /* 0x000000ffff027224 */ /* 0x000fe200078e0004 */
[C---:B------:R-:W-:Y:S01]  /*0560*/  FSETP.GEU.AND P2, PT, |R9|.reuse, 1.469367938527859385e-39, PT ;  /* 0x001000000900780b */ /* 0x040fe20003f4e200 */
[----:B------:R-:W-:Y:S01]  /*0570*/  BSSY.RECONVERGENT B1, `(.L_x_122) ;  /* 0x0000051000017945 */ /* 0x000fe20003800200 */
[----:B------:R-:W-:-:S03]  /*0580*/  LOP3.LUT R12, R9, 0x7ff00000, RZ, 0xc0, !PT ;  /* 0x7ff00000090c7812 */ /* 0x000fc600078ec0ff */
[----:B------:R-:W-:Y:S01]  /*0590*/  @!P0 DMUL R2, R4, 8.98846567431157953865e+307 ;  /* 0x7fe0000004028828 */ /* 0x000fe20000000000 */
[----:B------:R-:W-:-:S05]  /*05a0*/  ISETP.GE.U32.AND P1, PT, R12, R15, PT ;  /* 0x0000000f0c00720c */ /* 0x000fca0003f26070 */
[----:B------:R-:W0:Y:S02]  /*05b0*/  MUFU.RCP64H R17, R3 ;  /* 0x0000000300117308 */ /* 0x000e240000001800 */
[----:B------:R-:W-:Y:S01]  /*05c0*/  @!P2 LOP3.LUT R13, R5, 0x7ff00000, RZ, 0xc0, !PT ;  /* 0x7ff00000050da812 */ /* 0x000fe200078ec0ff */
[----:B------:R-:W-:-:S03]  /*05d0*/  @!P2 IMAD.MOV.U32 R18, RZ, RZ, RZ ;  /* 0x000000ffff12a224 */ /* 0x000fc600078e00ff */
[----:B------:R-:W-:Y:S01]  /*05e0*/  @!P2 ISETP.GE.U32.AND P3, PT, R12, R13, PT ;  /* 0x0000000d0c00a20c */ /* 0x000fe20003f66070 */
[----:B------:R-:W-:-:S05]  /*05f0*/  IMAD.MOV.U32 R13, RZ, RZ, 0x1ca00000 ;  /* 0x1ca00000ff0d7424 */ /* 0x000fca00078e00ff */
[----:B------:R-:W-:-:S04]  /*0600*/  @!P2 SEL R19, R13, 0x63400000, !P3 ;  /* 0x634000000d13a807 */ /* 0x000fc80005800000 */
[----:B------:R-:W-:Y:S01]  /*0610*/  @!P2 LOP3.LUT R19, R19, 0x80000000, R9, 0xf8, !PT ;  /* 0x800000001313a812 */ /* 0x000fe200078ef809 */
[----:B0-----:R-:W-:-:S03]  /*0620*/  DFMA R10, R16, -R2, 1 ;  /* 0x3ff00000100a742b */ /* 0x001fc60000000802 */
[----:B------:R-:W-:-:S05]  /*0630*/  @!P2 LOP3.LUT R19, R19, 0x100000, RZ, 0xfc, !PT ;  /* 0x001000001313a812 */ /* 0x000fca00078efcff */
        /* <DEDUP_REMOVED lines=15> */
[----:B------:R-:W-:Y:S01]  /*0730*/  DFMA R14, R18, -R2, R10 ;  /* 0x80000002120e722b */ /* 0x000fe2000000000a */
[----:B------:R-:W-:-:S04]  /*0740*/  ISETP.GT.U32.AND P0, PT, R22, 0x7feffffe, PT ;  /* 0x7feffffe1600780c */ /* 0x000fc80003f04070 */
[----:B------:R-:W-:-:S03]  /*0750*/  ISETP.GT.U32.OR P0, PT, R23, 0x7feffffe, P0 ;  /* 0x7feffffe1700780c */ /* 0x000fc60000704470 */
[----:B------:R-:W-:-:S10]  /*0760*/  DFMA R14, R16, R14, R18 ;  /* 0x0000000e100e722b */ /* 0x000fd40000000012 */
[----:B------:R-:W-:Y:S05]  /*0770*/  @P0 BRA `(.L_x_123) ;  /* 0x00000000006c0947 */ /* 0x000fea0003800000 */
[----:B------:R-:W-:-:S04]  /*0780*/  LOP3.LUT R9, R5, 0x7ff00000, RZ, 0xc0, !PT ;  /* 0x7ff0000005097812 */ /* 0x000fc800078ec0ff */
[CC--:B------:R-:W-:Y:S02]  /*0790*/  VIADDMNMX R8, R12.reuse, -R9.reuse, 0xb9600000, !PT ;  /* 0xb96000000c087446 */ /* 0x0c0fe40007800909 */
[----:B------:R-:W-:Y:S02]  /*07a0*/  ISETP.GE.U32.AND P0, PT, R12, R9, PT ;  /* 0x000000090c00720c */ /* 0x000fe40003f06070 */
[----:B------:R-:W-:Y:S02]  /*07b0*/  VIMNMX R8, PT, PT, R8, 0x46a00000, PT ;  /* 0x46a0000008087848 */ /* 0x000fe40003fe0100 */
[----:B------:R-:W-:-:S05]  /*07c0*/  SEL R13, R13, 0x63400000, !P0 ;  /* 0x634000000d0d7807 */ /* 0x000fca0004000000 */
[----:B------:R-:W-:Y:S02]  /*07d0*/  IMAD.IADD R16, R8, 0x1, -R13 ;  /* 0x0000000108107824 */ /* 0x000fe400078e0a0d */
[----:B------:R-:W-:Y:S02]  /*07e0*/  IMAD.MOV.U32 R8, RZ, RZ, RZ ;  /* 0x000000ffff087224 */ /* 0x000fe400078e00ff */
        /* <DEDUP_REMOVED lines=20> */
.L_x_123:
        /* <DEDUP_REMOVED lines=16> */
.L_x_126:
[----:B------:R-:W-:Y:S01]  /*0a30*/  LOP3.LUT R13, R5, 0x80000, RZ, 0xfc, !PT ;  /* 0x00080000050d7812 */ /* 0x000fe200078efcff */
[----:B------:R-:W-:Y:S01]  /*0a40*/  IMAD.MOV.U32 R12, RZ, RZ, R4 ;  /* 0x000000ffff0c7224 */ /* 0x000fe200078e0004 */
[----:B------:R-:W-:Y:S06]  /*0a50*/  BRA `(.L_x_124) ;  /* 0x0000000000087947 */ /* 0x000fec0003800000 */
.L_x_125:
[----:B------:R-:W-:Y:S01]  /*0a60*/  LOP3.LUT R13, R9, 0x80000, RZ, 0xfc, !PT ;  /* 0x00080000090d7812 */ /* 0x000fe200078efcff */
[----:B------:R-:W-:-:S07]  /*0a70*/  IMAD.MOV.U32 R12, RZ, RZ, R8 ;  /* 0x000000ffff0c7224 */ /* 0x000fce00078e0008 */
.L_x_124:
[----:B------:R-:W-:Y:S05]  /*0a80*/  BSYNC.RECONVERGENT B1 ;  /* 0x0000000000017941 */ /* 0x000fea0003800200 */
.L_x_122:
[----:B------:R-:W-:Y:S02]  /*0a90*/  IMAD.MOV.U32 R2, RZ, RZ, R0 ;  /* 0x000000ffff027224 */ /* 0x000fe400078e0000 */
[----:B------:R-:W-:Y:S02]  /*0aa0*/  IMAD.MOV.U32 R3, RZ, RZ, 0x0 ;  /* 0x00000000ff037424 */ /* 0x000fe400078e00ff */
[----:B------:R-:W-:Y:S02]  /*0ab0*/  IMAD.MOV.U32 R4, RZ, RZ, R12 ;  /* 0x000000ffff047224 */ /* 0x000fe400078e000c */
[----:B------:R-:W-:Y:S01]  /*0ac0*/  IMAD.MOV.U32 R5, RZ, RZ, R13 ;  /* 0x000000ffff057224 */ /* 0x000fe200078e000d */
[----:B------:R-:W-:Y:S06]  /*0ad0*/  RET.REL.NODEC R2 `(loss_linear_batch_cross_entropy_multiclass_derive_double) ;  /* 0xfffffff402487950 */ /* 0x000fec0003c3ffff */
.L_x_127:
        /* <DEDUP_REMOVED lines=10> */
.L_x_428:


//--------------------- .text.loss_linear_batch_cross_entropy_multiclass_derive_float --------------------------
	.section	.text.loss_linear_batch_cross_entropy_multiclass_derive_float,"ax",@progbits
	.align	128
        .global         loss_linear_batch_cross_entropy_multiclass_derive_float
        .type           loss_linear_batch_cross_entropy_multiclass_derive_float,@function
        .size           loss_linear_batch_cross_entropy_multiclass_derive_float,(.L_x_429 - loss_linear_batch_cross_entropy_multiclass_derive_float)
        .other          loss_linear_batch_cross_entropy_multiclass_derive_float,@"STO_CUDA_ENTRY STV_DEFAULT"
loss_linear_batch_cross_entropy_multiclass_derive_float:
.text.loss_linear_batch_cross_entropy_multiclass_derive_float:
        /* <DEDUP_REMOVED lines=25> */
[----:B-1----:R-:W2:Y:S01]  /*0190*/  LDG.E R7, desc[UR4][R4.64] ;  /* 0x0000000404077981 */ /* 0x002ea2000c1e1900 */
[----:B------:R-:W-:-:S04]  /*01a0*/  IADD3 R2, P0, PT, R3, UR8, RZ ;  /* 0x0000000803027c10 */ /* 0x000fc8000ff1e0ff */
[----:B------:R-:W-:-:S05]  /*01b0*/  IADD3.X R3, PT, PT, R0, UR9, RZ, P0, !PT ;  /* 0x0000000900037c10 */ /* 0x000fca00087fe4ff */
[----:B------:R-:W3:Y:S01]  /*01c0*/  LDG.E R0, desc[UR4][R2.64] ;  /* 0x0000000402007981 */ /* 0x000ee2000c1e1900 */
[----:B------:R-:W-:Y:S01]  /*01d0*/  BSSY.RECONVERGENT B0, `(.L_x_128) ;  /* 0x000000e000007945 */ /* 0x000fe20003800200 */
[----:B--2---:R-:W0:Y:S08]  /*01e0*/  MUFU.RCP R6, R7 ;  /* 0x0000000700067308 */ /* 0x004e300000001000 */
[----:B---3--:R-:W1:Y:S01]  /*01f0*/  FCHK P0, -R0, R7 ;  /* 0x0000000700007302 */ /* 0x008e620000000100 */
[----:B0-----:R-:W-:-:S04]  /*0200*/  FFMA R9, -R7, R6, 1 ;  /* 0x3f80000007097423 */ /* 0x001fc80000000106 */
[----:B------:R-:W-:-:S04]  /*0210*/  FFMA R9, R6, R9, R6 ;  /* 0x0000000906097223 */ /* 0x000fc80000000006 */
[----:B------:R-:W-:-:S04]  /*0220*/  FFMA R6, -R0, R9, RZ ;  /* 0x0000000900067223 */ /* 0x000fc800000001ff */
[----:B------:R-:W-:-:S04]  /*0230*/  FFMA R8, -R7, R6, -R0 ;  /* 0x0000000607087223 */ /* 0x000fc80000000900 */
[----:B------:R-:W-:Y:S01]  /*0240*/  FFMA R9, R9, R8, R6 ;  /* 0x0000000809097223 */ /* 0x000fe20000000006 */
[----:B-1----:R-:W-:Y:S06]  /*0250*/  @!P0 BRA `(.L_x_129) ;  /* 0x0000000000148947 */ /* 0x002fec0003800000 */
[----:B------:R-:W-:Y:S01]  /*0260*/  FADD R0, -R0, -RZ ;  /* 0x800000ff00007221 */ /* 0x000fe20000000100 */
[----:B------:R-:W-:Y:S01]  /*0270*/  IMAD.MOV.U32 R3, RZ, RZ, R7 ;  /* 0x000000ffff037224 */ /* 0x000fe200078e0007 */
[----:B------:R-:W-:-:S07]  /*0280*/  MOV R2, 0x2a0 ;  /* 0x000002a000027802 */ /* 0x000fce0000000f00 */
[----:B------:R-:W-:Y:S05]  /*0290*/  CALL.REL.NOINC `($__internal_13_$__cuda_sm3x_div_rn_noftz_f32_slowpath) ;  /* 0x0000000000507944 */ /* 0x000fea0003c00000 */
[----:B------:R-:W-:-:S07]  /*02a0*/  IMAD.MOV.U32 R9, RZ, RZ, R0 ;  /* 0x000000ffff097224 */ /* 0x000fce00078e0000 */
.L_x_129:
[----:B------:R-:W-:Y:S05]  /*02b0*/  BSYNC.RECONVERGENT B0 ;  /* 0x0000000000007941 */ /* 0x000fea0003800200 */
.L_x_128:
[----:B------:R-:W0:Y:S01]  /*02c0*/  LDCU UR6, c[0x0][0x394] ;  /* 0x00007280ff0677ac */ /* 0x000e220008000800 */
[----:B------:R-:W-:Y:S01]  /*02d0*/  BSSY.RECONVERGENT B0, `(.L_x_130) ;  /* 0x000000e000007945 */ /* 0x000fe20003800200 */
[----:B0-----:R-:W-:-:S04]  /*02e0*/  I2FP.F32.S32 R3, UR6 ;  /* 0x0000000600037c45 */ /* 0x001fc80008201400 */
        /* <DEDUP_REMOVED lines=10> */
[----:B------:R-:W-:Y:S05]  /*0390*/  CALL.REL.NOINC `($__internal_13_$__cuda_sm3x_div_rn_noftz_f32_slowpath) ;  /* 0x0000000000107944 */ /* 0x000fea0003c00000 */
[----:B------:R-:W-:-:S07]  /*03a0*/  IMAD.MOV.U32 R7, RZ, RZ, R0 ;  /* 0x000000ffff077224 */ /* 0x000fce00078e0000 */
.L_x_131:
[----:B------:R-:W-:Y:S05]  /*03b0*/  BSYNC.RECONVERGENT B0 ;  /* 0x0000000000007941 */ /* 0x000fea0003800200 */
.L_x_130:
[----:B------:R-:W-:Y:S01]  /*03c0*/  STG.E desc[UR4][R4.64], R7 ;  /* 0x0000000704007986 */ /* 0x000fe2000c101904 */
[----:B------:R-:W-:Y:S05]  /*03d0*/  EXIT ;  /* 0x000000000000794d */ /* 0x000fea0003800000 */
        .weak           $__internal_13_$__cuda_sm3x_div_rn_noftz_f32_slowpath
        .type           $__internal_13_$__cuda_sm3x_div_rn_noftz_f32_slowpath,@function
        .size           $__internal_13_$__cuda_sm3x_div_rn_noftz_f32_slowpath,(.L_x_429 - $__internal_13_$__cuda_sm3x_div_rn_noftz_f32_slowpath)
$__internal_13_$__cuda_sm3x_div_rn_noftz_f32_slowpath:
[----:B------:R-:W-:Y:S01]  /*03e0*/  SHF.R.U32.HI R7, RZ, 0x17, R3 ;  /* 0x00000017ff077819 */ /* 0x000fe20000011603 */
[----:B------:R-:W-:Y:S01]  /*03f0*/  BSSY.RECONVERGENT B1, `(.L_x_132) ;  /* 0x0000062000017945 */ /* 0x000fe20003800200 */
[----:B------:R-:W-:Y:S02]  /*0400*/  SHF.R.U32.HI R6, RZ, 0x17, R0 ;  /* 0x00000017ff067819 */ /* 0x000fe40000011600 */
        /* <DEDUP_REMOVED lines=31> */
.L_x_133:
[----:B------:R-:W-:Y:S01]  /*0600*/  LEA R8, R12, 0xc0800000, 0x17 ;  /* 0xc08000000c087811 */ /* 0x000fe200078eb8ff */
[----:B------:R-:W-:Y:S04]  /*0610*/  BSSY.RECONVERGENT B2, `(.L_x_138) ;  /* 0x0000036000027945 */ /* 0x000fe80003800200 */
[----:B------:R-:W-:Y:S02]  /*0620*/  IMAD.IADD R8, R3, 0x1, -R8 ;  /* 0x0000000103087824 */ /* 0x000fe400078e0a08 */
[----:B------:R-:W-:Y:S02]  /*0630*/  VIADD R3, R10, 0xffffff81 ;  /* 0xffffff810a037836 */ /* 0x000fe40000000000 */
[----:B------:R-:W0:Y:S01]  /*0640*/  MUFU.RCP R7, R8 ;  /* 0x0000000800077308 */ /* 0x000e220000001000 */
[----:B------:R-:W-:Y:S01]  /*0650*/  FADD.FTZ R9, -R8, -RZ ;  /* 0x800000ff08097221 */ /* 0x000fe20000010100 */
[----:B------:R-:W-:-:S03]  /*0660*/  IMAD R0, R3, -0x800000, R0 ;  /* 0xff80000003007824 */ /* 0x000fc600078e0200 */
[----:B0-----:R-:W-:-:S04]  /*0670*/  FFMA R10, R7, R9, 1 ;  /* 0x3f800000070a7423 */ /* 0x001fc80000000009 */
[----:B------:R-:W-:-:S04]  /*0680*/  FFMA R14, R7, R10, R7 ;  /* 0x0000000a070e7223 */ /* 0x000fc80000000007 */
[----:B------:R-:W-:-:S04]  /*0690*/  FFMA R7, R0, R14, RZ ;  /* 0x0000000e00077223 */ /* 0x000fc800000000ff */
[----:B------:R-:W-:-:S04]  /*06a0*/  FFMA R10, R9, R7, R0 ;  /* 0x00000007090a7223 */ /* 0x000fc80000000000 */
[----:B------:R-:W-:Y:S01]  /*06b0*/  FFMA R11, R14, R10, R7 ;  /* 0x0000000a0e0b7223 */ /* 0x000fe20000000007 */
[----:B------:R-:W-:-:S03]  /*06c0*/  IADD3 R7, PT, PT, R3, 0x7f, -R12 ;  /* 0x0000007f03077810 */ /* 0x000fc60007ffe80c */
[----:B------:R-:W-:Y:S02]  /*06d0*/  FFMA R10, R9, R11, R0 ;  /* 0x0000000b090a7223 */ /* 0x000fe40000000000 */
[----:B------:R-:W-:Y:S02]  /*06e0*/  IMAD.IADD R7, R7, 0x1, R6 ;  /* 0x0000000107077824 */ /* 0x000fe400078e0206 */
        /* <DEDUP_REMOVED lines=15> */
[C---:B------:R-:W-:Y:S02]  /*07e0*/  VIADD R8, R9.reuse, 0x20 ;  /* 0x0000002009087836 */ /* 0x040fe40000000000 */
[CCC-:B------:R-:W-:Y:S01]  /*07f0*/  FFMA.RM R6, R14.reuse, R10.reuse, R11.reuse ;  /* 0x0000000a0e067223 */ /* 0x1c0fe2000000400b */
[----:B------:R-:W-:Y:S02]  /*0800*/  ISETP.NE.AND P2, PT, R9, RZ, PT ;  /* 0x000000ff0900720c */ /* 0x000fe40003f45270 */
[----:B------:R-:W-:Y:S01]  /*0810*/  LOP3.LUT R7, R3, 0x7fffff, RZ, 0xc0, !PT ;  /* 0x007fffff03077812 */ /* 0x000fe200078ec0ff */
[----:B------:R-:W-:Y:S01]  /*0820*/  FFMA.RP R3, R14, R10, R11 ;  /* 0x0000000a0e037223 */ /* 0x000fe2000000800b */
[----:B------:R-:W-:Y:S01]  /*0830*/  ISETP.NE.AND P1, PT, R9, RZ, PT ;  /* 0x000000ff0900720c */ /* 0x000fe20003f25270 */
[----:B------:R-:W-:Y:S01]  /*0840*/  IMAD.MOV R9, RZ, RZ, -R9 ;  /* 0x000000ffff097224 */ /* 0x000fe200078e0a09 */
[----:B------:R-:W-:-:S02]  /*0850*/  LOP3.LUT R7, R7, 0x800000, RZ, 0xfc, !PT ;  /* 0x0080000007077812 */ /* 0x000fc400078efcff */
[----:B------:R-:W-:Y:S02]  /*0860*/  FSETP.NEU.FTZ.AND P0, PT, R3, R6, PT ;  /* 0x000000060300720b */ /* 0x000fe40003f1d000 */
[----:B------:R-:W-:Y:S02]  /*0870*/  SHF.L.U32 R8, R7, R8, RZ ;  /* 0x0000000807087219 */ /* 0x000fe400000006ff */
[----:B------:R-:W-:Y:S02]  /*0880*/  SEL R6, R9, RZ, P2 ;  /* 0x000000ff09067207 */ /* 0x000fe40001000000 */
[----:B------:R-:W-:Y:S02]  /*0890*/  ISETP.NE.AND P1, PT, R8, RZ, P1 ;  /* 0x000000ff0800720c */ /* 0x000fe40000f25270 */
[----:B------:R-:W-:Y:S02]  /*08a0*/  SHF.R.U32.HI R6, RZ, R6, R7 ;  /* 0x00000006ff067219 */ /* 0x000fe40000011607 */
[----:B------:R-:W-:-:S02]  /*08b0*/  PLOP3.LUT P0, PT, P0, P1, PT, 0xf8, 0x8f ;  /* 0x00000000008f781c */ /* 0x000fc40000703f70 */
[----:B------:R-:W-:Y:S02]  /*08c0*/  SHF.R.U32.HI R8, RZ, 0x1, R6 ;  /* 0x00000001ff087819 */ /* 0x000fe40000011606 */
[----:B------:R-:W-:-:S04]  /*08d0*/  SEL R3, RZ, 0x1, !P0 ;  /* 0x00000001ff037807 */ /* 0x000fc80004000000 */
[----:B------:R-:W-:-:S04]  /*08e0*/  LOP3.LUT R3, R3, 0x1, R8, 0xf8, !PT ;  /* 0x0000000103037812 */ /* 0x000fc800078ef808 */
[----:B------:R-:W-:-:S05]  /*08f0*/  LOP3.LUT R3, R3, R6, RZ, 0xc0, !PT ;  /* 0x0000000603037212 */ /* 0x000fca00078ec0ff */
[----:B------:R-:W-:-:S05]  /*0900*/  IMAD.IADD R3, R8, 0x1, R3 ;  /* 0x0000000108037824 */ /* 0x000fca00078e0203 */
[----:B------:R-:W-:Y:S01]  /*0910*/  LOP3.LUT R0, R3, R0, RZ, 0xfc, !PT ;  /* 0x0000000003007212 */ /* 0x000fe200078efcff */
[----:B------:R-:W-:Y:S06]  /*0920*/  BRA `(.L_x_141) ;  /* 0x0000000000107947 */ /* 0x000fec0003800000 */
.L_x_140:
[----:B------:R-:W-:-:S04]  /*0930*/  LOP3.LUT R0, R0, 0x80000000, RZ, 0xc0, !PT ;  /* 0x8000000000007812 */ /* 0x000fc800078ec0ff */
[----:B------:R-:W-:Y:S01]  /*0940*/  LOP3.LUT R0, R0, 0x7f800000, RZ, 0xfc, !PT ;  /* 0x7f80000000007812 */ /* 0x000fe200078efcff */
[----:B------:R-:W-:Y:S06]  /*0950*/  BRA `(.L_x_141) ;  /* 0x0000000000047947 */ /* 0x000fec0003800000 */
.L_x_139:
[----:B------:R-:W-:-:S07]  /*0960*/  IMAD R0, R7, 0x800000, R0 ;  /* 0x0080000007007824 */ /* 0x000fce00078e0200 */
.L_x_141:
[----:B------:R-:W-:Y:S05]  /*0970*/  BSYNC.RECONVERGENT B2 ;  /* 0x0000000000027941 */ /* 0x000fea0003800200 */
.L_x_138:
[----:B------:R-:W-:Y:S05]  /*0980*/  BRA `(.L_x_142) ;  /* 0x0000000000207947 */ /* 0x000fea0003800000 */
.L_x_137:
[----:B------:R-:W-:-:S04]  /*0990*/  LOP3.LUT R0, R3, 0x80000000, R0, 0x48, !PT ;  /* 0x8000000003007812 */ /* 0x000fc800078e4800 */
[----:B------:R-:W-:Y:S01]  /*09a0*/  LOP3.LUT R0, R0, 0x7f800000, RZ, 0xfc, !PT ;  /* 0x7f80000000007812 */ /* 0x000fe200078efcff */
[----:B------:R-:W-:Y:S06]  /*09b0*/  BRA `(.L_x_142) ;  /* 0x0000000000147947 */ /* 0x000fec0003800000 */
.L_x_136:
[----:B------:R-:W-:Y:S01]  /*09c0*/  LOP3.LUT R0, R3, 0x80000000, R0, 0x48, !PT ;  /* 0x8000000003007812 */ /* 0x000fe200078e4800 */
[----:B------:R-:W-:Y:S06]  /*09d0*/  BRA `(.L_x_142) ;  /* 0x00000000000c7947 */ /* 0x000fec0003800000 */
.L_x_135:
[----:B------:R-:W0:Y:S01]  /*09e0*/  MUFU.RSQ R0, -QNAN ;  /* 0xffc0000000007908 */ /* 0x000e220000001400 */
[----:B------:R-:W-:Y:S05]  /*09f0*/  BRA `(.L_x_142) ;  /* 0x0000000000047947 */ /* 0x000fea0003800000 */
.L_x_134:
[----:B------:R-:W-:-:S07]  /*0a00*/  FADD.FTZ R0, R0, R3 ;  /* 0x0000000300007221 */ /* 0x000fce0000010000 */
.L_x_142:
[----:B------:R-:W-:Y:S05]  /*0a10*/  BSYNC.RECONVERGENT B1 ;  /* 0x0000000000017941 */ /* 0x000fea0003800200 */
.L_x_132:
[----:B------:R-:W-:-:S04]  /*0a20*/  IMAD.MOV.U32 R3, RZ, RZ, 0x0 ;  /* 0x00000000ff037424 */ /* 0x000fc800078e00ff */
[----:B0-----:R-:W-:Y:S05]  /*0a30*/  RET.REL.NODEC R2 `(loss_linear_batch_cross_entropy_multiclass_derive_float) ;  /* 0xfffffff402707950 */ /* 0x001fea0003c3ffff */
.L_x_143:
        /* <DEDUP_REMOVED lines=12> */
.L_x_429:


//--------------------- .text.loss_linear_batch_cross_entropy_derive_double --------------------------
	.section	.text.loss_linear_batch_cross_entropy_derive_double,"ax",@progbits
	.align	128
        .global         loss_linear_batch_cross_entropy_derive_double
        .type           loss_linear_batch_cross_entropy_derive_double,@function
        .size           loss_linear_batch_cross_entropy_derive_double,(.L_x_430 - loss_linear_batch_cross_entropy_derive_double)
        .other          loss_linear_batch_cross_entropy_derive_double,@"STO_CUDA_ENTRY STV_DEFAULT"
loss_linear_batch_cross_entropy_derive_double:
.text.loss_linear_batch_cross_entropy_derive_double:
        /* <DEDUP_REMOVED lines=24> */
[----:B------:R-:W-:-:S06]  /*0180*/  IADD3.X R9, PT, PT, R2, UR9, RZ, P0, !PT ;  /* 0x0000000902097c10 */ /* 0x000fcc00087fe4ff */
[----:B-1----:R-:W2:Y:S01]  /*0190*/  LDG.E.64 R8, desc[UR4][R8.64] ;  /* 0x0000000408087981 */ /* 0x002ea2000c1e1b00 */
[----:B------:R-:W-:-:S04]  /*01a0*/  IADD3 R6, P0, PT, R6, UR10, RZ ;  /* 0x0000000a06067c10 */ /* 0x000fc8000ff1e0ff */
[----:B------:R-:W-:-:S05]  /*01b0*/  IADD3.X R7, PT, PT, R2, UR11, RZ, P0, !PT ;  /* 0x0000000b02077c10 */ /* 0x000fca00087fe4ff */
[----:B------:R-:W3:Y:S01]  /*01c0*/  LDG.E.64 R10, desc[UR4][R6.64] ;  /* 0x00000004060a7981 */ /* 0x000ee2000c1e1b00 */
[----:B------:R-:W-:Y:S01]  /*01d0*/  UMOV UR6, 0x9abcaf48 ;  /* 0x9abcaf4800067882 */ /* 0x000fe20000000000 */
[----:B------:R-:W-:Y:S01]  /*01e0*/  UMOV UR7, 0x3e7ad7f2 ;  /* 0x3e7ad7f200077882 */ /* 0x000fe20000000000 */
[----:B------:R-:W-:Y:S01]  /*01f0*/  IMAD.MOV.U32 R2, RZ, RZ, 0x1 ;  /* 0x00000001ff027424 */ /* 0x000fe200078e00ff */
[----:B------:R-:W-:Y:S01]  /*0200*/  BSSY.RECONVERGENT B0, `(.L_x_144) ;  /* 0x0000017000007945 */ /* 0x000fe20003800200 */
[----:B--2---:R-:W-:-:S06]  /*0210*/  DADD R4, R8, UR6 ;  /* 0x0000000608047e29 */ /* 0x004fcc0008000000 */
[----:B------:R-:W0:Y:S01]  /*0220*/  MUFU.RCP64H R3, R5 ;  /* 0x0000000500037308 */ /* 0x000e220000001800 */
[----:B---3--:R-:W-:Y:S01]  /*0230*/  FSETP.GEU.AND P1, PT, |R11|, 6.5827683646048100446e-37, PT ;  /* 0x036000000b00780b */ /* 0x008fe20003f2e200 */
        /* <DEDUP_REMOVED lines=16> */
[----:B------:R-:W-:Y:S05]  /*0340*/  CALL.REL.NOINC `($__internal_14_$__cuda_sm20_div_rn_f64_full) ;  /* 0x0000000000e47944 */ /* 0x000fea0003c00000 */
[----:B------:R-:W-:Y:S02]  /*0350*/  IMAD.MOV.U32 R2, RZ, RZ, R18 ;  /* 0x000000ffff027224 */ /* 0x000fe400078e0012 */
[----:B------:R-:W-:-:S07]  /*0360*/  IMAD.MOV.U32 R3, RZ, RZ, R19 ;  /* 0x000000ffff037224 */ /* 0x000fce00078e0013 */
.L_x_145:
[----:B------:R-:W-:Y:S05]  /*0370*/  BSYNC.RECONVERGENT B0 ;  /* 0x0000000000007941 */ /* 0x000fea0003800200 */
.L_x_144:
[----:B------:R-:W-:Y:S01]  /*0380*/  DADD R10, -R10, 1 ;  /* 0x3ff000000a0a7429 */ /* 0x000fe20000000100 */
[----:B------:R-:W-:Y:S01]  /*0390*/  IMAD.MOV.U32 R4, RZ, RZ, 0x1 ;  /* 0x00000001ff047424 */ /* 0x000fe200078e00ff */
[----:B------:R-:W-:Y:S01]  /*03a0*/  DADD R8, -R8, 1 ;  /* 0x3ff0000008087429 */ /* 0x000fe20000000100 */
[----:B------:R-:W-:Y:S03]  /*03b0*/  BSSY.RECONVERGENT B0, `(.L_x_146) ;  /* 0x0000016000007945 */ /* 0x000fe60003800200 */
[----:B------:R-:W0:Y:S06]  /*03c0*/  MUFU.RCP64H R5, R11 ;  /* 0x0000000b00057308 */ /* 0x000e2c0000001800 */
[----:B------:R-:W-:Y:S01]  /*03d0*/  FSETP.GEU.AND P1, PT, |R9|, 6.5827683646048100446e-37, PT ;  /* 0x036000000900780b */ /* 0x000fe20003f2e200 */
        /* <DEDUP_REMOVED lines=19> */
.L_x_147:
[----:B------:R-:W-:Y:S05]  /*0510*/  BSYNC.RECONVERGENT B0 ;  /* 0x0000000000007941 */ /* 0x000fea0003800200 */
.L_x_146:
[----:B------:R-:W0:Y:S01]  /*0520*/  LDCU UR6, c[0x0][0x394] ;  /* 0x00007280ff0677ac */ /* 0x000e220008000800 */
[----:B------:R-:W-:Y:S01]  /*0530*/  IMAD.MOV.U32 R10, RZ, RZ, 0x1 ;  /* 0x00000001ff0a7424 */ /* 0x000fe200078e00ff */
[----:B------:R-:W-:Y:S01]  /*0540*/  DADD R14, R4, R2 ;  /* 0x00000000040e7229 */ /* 0x000fe20000000002 */
        /* <DEDUP_REMOVED lines=8> */
[----:B------:R-:W-:-:S08]  /*05d0*/  DMUL R2, R14, -R10 ;  /* 0x8000000a0e027228 */ /* 0x000fd00000000000 */
[----:B------:R-:W-:-:S08]  /*05e0*/  DFMA R4, -R8, R2, -R14 ;  /* 0x000000020804722b */ /* 0x000fd0000000090e */
[----:B------:R-:W-:Y:S02]  /*05f0*/  DFMA R2, R10, R4, R2 ;  /* 0x000000040a02722b */ /* 0x000fe40000000002 */
[----:B------:R-:W-:-:S08]  /*0600*/  DADD R4, -RZ, -R14 ;  /* 0x00000000ff047229 */ /* 0x000fd0000000090e */
[----:B------:R-:W-:Y:S02]  /*0610*/  FFMA R0, RZ, R9, R3 ;  /* 0x00000009ff007223 */ /* 0x000fe40000000003 */
[----:B------:R-:W-:-:S03]  /*0620*/  FSETP.GEU.AND P1, PT, |R5|, 6.5827683646048100446e-37, PT ;  /* 0x036000000500780b */ /* 0x000fc60003f2e200 */
[----:B------:R-:W-:-:S13]  /*0630*/  FSETP.GT.AND P0, PT, |R0|, 1.469367938527859385e-39, PT ;  /* 0x001000000000780b */ /* 0x000fda0003f04200 */
[----:B------:R-:W-:Y:S05]  /*0640*/  @P0 BRA P1, `(.L_x_149) ;  /* 0x0000000000180947 */ /* 0x000fea0000800000 */
[----:B------:R-:W-:Y:S01]  /*0650*/  IMAD.MOV.U32 R14, RZ, RZ, R8 ;  /* 0x000000ffff0e7224 */ /* 0x000fe200078e0008 */
[----:B------:R-:W-:Y:S01]  /*0660*/  MOV R0, 0x690 ;  /* 0x0000069000007802 */ /* 0x000fe20000000f00 */
[----:B------:R-:W-:-:S07]  /*0670*/  IMAD.MOV.U32 R15, RZ, RZ, R9 ;  /* 0x000000ffff0f7224 */ /* 0x000fce00078e0009 */
[----:B------:R-:W-:Y:S05]  /*0680*/  CALL.REL.NOINC `($__internal_14_$__cuda_sm20_div_rn_f64_full) ;  /* 0x0000000000147944 */ /* 0x000fea0003c00000 */
[----:B------:R-:W-:Y:S02]  /*0690*/  IMAD.MOV.U32 R2, RZ, RZ, R18 ;  /* 0x000000ffff027224 */ /* 0x000fe400078e0012 */
[----:B------:R-:W-:-:S07]  /*06a0*/  IMAD.MOV.U32 R3, RZ, RZ, R19 ;  /* 0x000000ffff037224 */ /* 0x000fce00078e0013 */
.L_x_149:
[----:B------:R-:W-:Y:S05]  /*06b0*/  BSYNC.RECONVERGENT B0 ;  /* 0x0000000000007941 */ /* 0x000fea0003800200 */
.L_x_148:
[----:B------:R-:W-:Y:S01]  /*06c0*/  STG.E.64 desc[UR4][R6.64], R2 ;  /* 0x0000000206007986 */ /* 0x000fe2000c101b04 */
[----:B------:R-:W-:Y:S05]  /*06d0*/  EXIT ;  /* 0x000000000000794d */ /* 0x000fea0003800000 */
        .weak           $__internal_14_$__cuda_sm20_div_rn_f64_full
        .type           $__internal_14_$__cuda_sm20_div_rn_f64_full,@function
        .size           $__internal_14_$__cuda_sm20_div_rn_f64_full,(.L_x_430 - $__internal_14_$__cuda_sm20_div_rn_f64_full)
$__internal_14_$__cuda_sm20_div_rn_f64_full:
        /* <DEDUP_REMOVED lines=9> */
[----:B------:R-:W-:Y:S01]  /*0770*/  IMAD.MOV.U32 R25, RZ, RZ, 0x1ca00000 ;  /* 0x1ca00000ff197424 */ /* 0x000fe200078e00ff */
[----:B------:R-:W-:Y:S01]  /*0780*/  LOP3.LUT R24, R17, 0x7ff00000, RZ, 0xc0, !PT ;  /* 0x7ff0000011187812 */ /* 0x000fe200078ec0ff */
[----:B------:R-:W-:Y:S02]  /*0790*/  BSSY.RECONVERGENT B1, `(.L_x_150) ;  /* 0x000004e000017945 */ /* 0x000fe40003800200 */
[----:B------:R-:W-:Y:S01]  /*07a0*/  @!P0 DMUL R12, R14, 8.98846567431157953865e+307 ;  /* 0x7fe000000e0c8828 */ /* 0x000fe20000000000 */
[----:B------:R-:W-:Y:S01]  /*07b0*/  ISETP.GE.U32.AND P1, PT, R24, R27, PT ;  /* 0x0000001b1800720c */ /* 0x000fe20003f26070 */
[----:B------:R-:W-:-:S04]  /*07c0*/  IMAD.MOV.U32 R26, RZ, RZ, R24 ;  /* 0x000000ffff1a7224 */ /* 0x000fc800078e0018 */
[----:B------:R-:W0:Y:S02]  /*07d0*/  MUFU.RCP64H R19, R13 ;  /* 0x0000000d00137308 */ /* 0x000e240000001800 */
[----:B------:R-:W-:Y:S02]  /*07e0*/  @!P2 LOP3.LUT R21, R15, 0x7ff00000, RZ, 0xc0, !PT ;  /* 0x7ff000000f15a812 */ /* 0x000fe400078ec0ff */
[----:B------:R-:W-:Y:S02]  /*07f0*/  @!P0 LOP3.LUT R27, R13, 0x7ff00000, RZ, 0xc0, !PT ;  /* 0x7ff000000d1b8812 */ /* 0x000fe400078ec0ff */
[----:B------:R-:W-:-:S04]  /*0800*/  @!P2 ISETP.GE.U32.AND P3, PT, R24, R21, PT ;  /* 0x000000151800a20c */ /* 0x000fc80003f66070 */
[----:B------:R-:W-:-:S04]  /*0810*/  @!P2 SEL R21, R25, 0x63400000, !P3 ;  /* 0x634000001915a807 */ /* 0x000fc80005800000 */
[----:B------:R-:W-:Y:S01]  /*0820*/  @!P2 LOP3.LUT R22, R21, 0x80000000, R17, 0xf8, !PT ;  /* 0x800000001516a812 */ /* 0x000fe200078ef811 */
[----:B0-----:R-:W-:-:S03]  /*0830*/  DFMA R4, R18, -R12, 1 ;  /* 0x3ff000001204742b */ /* 0x001fc6000000080c */
[----:B------:R-:W-:Y:S01]  /*0840*/  @!P2 LOP3.LUT R23, R22, 0x100000, RZ, 0xfc, !PT ;  /* 0x001000001617a812 */ /* 0x000fe200078efcff */
[----:B------:R-:W-:-:S04]  /*0850*/  @!P2 IMAD.MOV.U32 R22, RZ, RZ, RZ ;  /* 0x000000ffff16a224 */ /* 0x000fc800078e00ff */
[----:B------:R-:W-:-:S08]  /*0860*/  DFMA R4, R4, R4, R4 ;  /* 0x000000040404722b */ /* 0x000fd00000000004 */
[----:B------:R-:W-:Y:S01]  /*0870*/  DFMA R18, R18, R4, R18 ;  /* 0x000000041212722b */ /* 0x000fe20000000012 */
[----:B------:R-:W-:Y:S01]  /*0880*/  SEL R5, R25, 0x63400000, !P1 ;  /* 0x6340000019057807 */ /* 0x000fe20004800000 */
[----:B------:R-:W-:-:S03]  /*0890*/  IMAD.MOV.U32 R4, RZ, RZ, R16 ;  /* 0x000000ffff047224 */ /* 0x000fc600078e0010 */
[----:B------:R-:W-:-:S03]  /*08a0*/  LOP3.LUT R5, R5, 0x800fffff, R17, 0xf8, !PT ;  /* 0x800fffff05057812 */ /* 0x000fc600078ef811 */
[----:B------:R-:W-:-:S03]  /*08b0*/  DFMA R20, R18, -R12, 1 ;  /* 0x3ff000001214742b */ /* 0x000fc6000000080c */
[----:B------:R-:W-:-:S05]  /*08c0*/  @!P2 DFMA R4, R4, 2, -R22 ;  /* 0x400000000404a82b */ /* 0x000fca0000000816 */
[----:B------:R-:W-:-:S05]  /*08d0*/  DFMA R20, R18, R20, R18 ;  /* 0x000000141214722b */ /* 0x000fca0000000012 */
[----:B------:R-:W-:-:S03]  /*08e0*/  @!P2 LOP3.LUT R26, R5, 0x7ff00000, RZ, 0xc0, !PT ;  /* 0x7ff00000051aa812 */ /* 0x000fc600078ec0ff */
[----:B------:R-:W-:Y:S02]  /*08f0*/  DMUL R18, R20, R4 ;  /* 0x0000000414127228 */ /* 0x000fe40000000000 */
[----:B------:R-:W-:-:S05]  /*0900*/  VIADD R28, R26, 0xffffffff ;  /* 0xffffffff1a1c7836 */ /* 0x000fca0000000000 */
[----:B------:R-:W-:Y:S01]  /*0910*/  ISETP.GT.U32.AND P0, PT, R28, 0x7feffffe, PT ;  /* 0x7feffffe1c00780c */ /* 0x000fe20003f04070 */
[----:B------:R-:W-:Y:S01]  /*0920*/  VIADD R28, R27, 0xffffffff ;  /* 0xffffffff1b1c7836 */ /* 0x000fe20000000000 */
[----:B------:R-:W-:-:S04]  /*0930*/  DFMA R22, R18, -R12, R4 ;  /* 0x8000000c1216722b */ /* 0x000fc80000000004 */
[----:B------:R-:W-:-:S04]  /*0940*/  ISETP.GT.U32.OR P0, PT, R28, 0x7feffffe, P0 ;  /* 0x7feffffe1c00780c */ /* 0x000fc80000704470 */
[----:B------:R-:W-:-:S09]  /*0950*/  DFMA R22, R20, R22, R18 ;  /* 0x000000161416722b */ /* 0x000fd20000000012 */
        /* <DEDUP_REMOVED lines=28> */
.L_x_151:
        /* <DEDUP_REMOVED lines=16> */
.L_x_154:
[----:B------:R-:W-:Y:S01]  /*0c20*/  LOP3.LUT R19, R15, 0x80000, RZ, 0xfc, !PT ;  /* 0x000800000f137812 */ /* 0x000fe200078efcff */
[----:B------:R-:W-:Y:S01]  /*0c30*/  IMAD.MOV.U32 R18, RZ, RZ, R14 ;  /* 0x000000ffff127224 */ /* 0x000fe200078e000e */
[----:B------:R-:W-:Y:S06]  /*0c40*/  BRA `(.L_x_152) ;  /* 0x0000000000087947 */ /* 0x000fec0003800000 */
.L_x_153:
[----:B------:R-:W-:Y:S01]  /*0c50*/  LOP3.LUT R19, R17, 0x80000, RZ, 0xfc, !PT ;  /* 0x0008000011137812 */ /* 0x000fe200078efcff */
[----:B------:R-:W-:-:S07]  /*0c60*/  IMAD.MOV.U32 R18, RZ, RZ, R16 ;  /* 0x000000ffff127224 */ /* 0x000fce00078e0010 */
.L_x_152:
[----:B------:R-:W-:Y:S05]  /*0c70*/  BSYNC.RECONVERGENT B1 ;  /* 0x0000000000017941 */ /* 0x000fea0003800200 */
.L_x_150:
[----:B------:R-:W-:Y:S02]  /*0c80*/  IMAD.MOV.U32 R4, RZ, RZ, R0 ;  /* 0x000000ffff047224 */ /* 0x000fe400078e0000 */
[----:B------:R-:W-:-:S04]  /*0c90*/  IMAD.MOV.U32 R5, RZ, RZ, 0x0 ;  /* 0x00000000ff057424 */ /* 0x000fc800078e00ff */
[----:B------:R-:W-:Y:S05]  /*0ca0*/  RET.REL.NODEC R4 `(loss_linear_batch_cross_entropy_derive_double) ;  /* 0xfffffff004d47950 */ /* 0x000fea0003c3ffff */
.L_x_155:
        /* <DEDUP_REMOVED lines=13> */
.L_x_430:


//--------------------- .text.loss_linear_batch_cross_entropy_derive_float --------------------------
	.section	.text.loss_linear_batch_cross_entropy_derive_float,"ax",@progbits
	.align	128
        .global         loss_linear_batch_cross_entropy_derive_float
        .type           loss_linear_batch_cross_entropy_derive_float,@function
        .size           loss_linear_batch_cross_entropy_derive_float,(.L_x_432 - loss_linear_batch_cross_entropy_derive_float)
        .other          loss_linear_batch_cross_entropy_derive_float,@"STO_CUDA_ENTRY STV_DEFAULT"
loss_linear_batch_cross_entropy_derive_float:
.text.loss_linear_batch_cross_entropy_derive_float:
        /* <DEDUP_REMOVED lines=30> */
[----:B--2---:R-:W-:-:S04]  /*01e0*/  FADD R3, R10, 1.0000000116860974231e-07 ;  /* 0x33d6bf950a037421 */ /* 0x004fc80000000000 */
[----:B------:R-:W0:Y:S08]  /*01f0*/  MUFU.RCP R2, R3 ;  /* 0x0000000300027308 */ /* 0x000e300000001000 */
[----:B---3--:R-:W1:Y:S01]  /*0200*/  FCHK P0, R0, R3 ;  /* 0x0000000300007302 */ /* 0x008e620000000000 */
[----:B0-----:R-:W-:-:S04]  /*0210*/  FFMA R7, -R3, R2, 1 ;  /* 0x3f80000003077423 */ /* 0x001fc80000000102 */
[----:B------:R-:W-:-:S04]  /*0220*/  FFMA R7, R2, R7, R2 ;  /* 0x0000000702077223 */ /* 0x000fc80000000002 */
[----:B------:R-:W-:-:S04]  /*0230*/  FFMA R6, R0, R7, RZ ;  /* 0x0000000700067223 */ /* 0x000fc800000000ff */
[----:B------:R-:W-:-:S04]  /*0240*/  FFMA R2, -R3, R6, R0 ;  /* 0x0000000603027223 */ /* 0x000fc80000000100 */
[----:B------:R-:W-:Y:S01]  /*0250*/  FFMA R6, R7, R2, R6 ;  /* 0x0000000207067223 */ /* 0x000fe20000000006 */
[----:B-1----:R-:W-:Y:S06]  /*0260*/  @!P0 BRA `(.L_x_157) ;  /* 0x00000000000c8947 */ /* 0x002fec0003800000 */
[----:B------:R-:W-:-:S07]  /*0270*/  MOV R6, 0x290 ;  /* 0x0000029000067802 */ /* 0x000fce0000000f00 */
[----:B------:R-:W-:Y:S05]  /*0280*/  CALL.REL.NOINC `($__internal_16_$__cuda_sm3x_div_rn_noftz_f32_slowpath) ;  /* 0x0000000800607944 */ /* 0x000fea0003c00000 */
[----:B------:R-:W-:-:S07]  /*0290*/  IMAD.MOV.U32 R6, RZ, RZ, R2 ;  /* 0x000000ffff067224 */ /* 0x000fce00078e0002 */
.L_x_157:
[----:B------:R-:W-:Y:S05]  /*02a0*/  BSYNC.RECONVERGENT B0 ;  /* 0x0000000000007941 */ /* 0x000fea0003800200 */
.L_x_156:
[----:B------:R-:W0:Y:S01]  /*02b0*/  F2F.F64.F32 R8, R0 ;  /* 0x0000000000087310 */ /* 0x000e220000201800 */
[----:B------:R-:W-:Y:S01]  /*02c0*/  IMAD.MOV.U32 R2, RZ, RZ, 0x1 ;  /* 0x00000001ff027424 */ /* 0x000fe200078e00ff */
[----:B------:R-:W-:Y:S06]  /*02d0*/  BSSY.RECONVERGENT B0, `(.L_x_158) ;  /* 0x0000018000007945 */ /* 0x000fec0003800200 */
[----:B------:R-:W1:Y:S01]  /*02e0*/  F2F.F64.F32 R10, R10 ;  /* 0x0000000a000a7310 */ /* 0x000e620000201800 */
[----:B0-----:R-:W-:-:S07]  /*02f0*/  DADD R8, -R8, 1 ;  /* 0x3ff0000008087429 */ /* 0x001fce0000000100 */
[----:B------:R-:W0:Y:S08]  /*0300*/  F2F.F64.F32 R6, R6 ;  /* 0x0000000600067310 */ /* 0x000e300000201800 */
[----:B------:R-:W2:Y:S02]  /*0310*/  MUFU.RCP64H R3, R9 ;  /* 0x0000000900037308 */ /* 0x000ea40000001800 */
[----:B--2---:R-:W-:-:S08]  /*0320*/  DFMA R12, -R8, R2, 1 ;  /* 0x3ff00000080c742b */ /* 0x004fd00000000102 */
[----:B------:R-:W-:-:S08]  /*0330*/  DFMA R12, R12, R12, R12 ;  /* 0x0000000c0c0c722b */ /* 0x000fd0000000000c */
[----:B------:R-:W-:Y:S02]  /*0340*/  DFMA R2, R2, R12, R2 ;  /* 0x0000000c0202722b */ /* 0x000fe40000000002 */
[----:B-1----:R-:W-:-:S06]  /*0350*/  DADD R12, -R10, 1 ;  /* 0x3ff000000a0c7429 */ /* 0x002fcc0000000100 */
[----:B------:R-:W-:-:S04]  /*0360*/  DFMA R14, -R8, R2, 1 ;  /* 0x3ff00000080e742b */ /* 0x000fc80000000102 */
[----:B------:R-:W-:-:S04]  /*0370*/  FSETP.GEU.AND P1, PT, |R13|, 6.5827683646048100446e-37, PT ;  /* 0x036000000d00780b */ /* 0x000fc80003f2e200 */
[----:B------:R-:W-:-:S08]  /*0380*/  DFMA R2, R2, R14, R2 ;  /* 0x0000000e0202722b */ /* 0x000fd00000000002 */
[----:B------:R-:W-:-:S08]  /*0390*/  DMUL R14, R12, R2 ;  /* 0x000000020c0e7228 */ /* 0x000fd00000000000 */
[----:B------:R-:W-:-:S08]  /*03a0*/  DFMA R16, -R8, R14, R12 ;  /* 0x0000000e0810722b */ /* 0x000fd0000000010c */
[----:B------:R-:W-:-:S10]  /*03b0*/  DFMA R2, R2, R16, R14 ;  /* 0x000000100202722b */ /* 0x000fd4000000000e */
[----:B------:R-:W-:-:S05]  /*03c0*/  FFMA R0, RZ, R9, R3 ;  /* 0x00000009ff007223 */ /* 0x000fca0000000003 */
[----:B------:R-:W-:-:S13]  /*03d0*/  FSETP.GT.AND P0, PT, |R0|, 1.469367938527859385e-39, PT ;  /* 0x001000000000780b */ /* 0x000fda0003f04200 */
[----:B0-----:R-:W-:Y:S05]  /*03e0*/  @P0 BRA P1, `(.L_x_159) ;  /* 0x0000000000180947 */ /* 0x001fea0000800000 */
[----:B------:R-:W-:Y:S01]  /*03f0*/  IMAD.MOV.U32 R10, RZ, RZ, R8 ;  /* 0x000000ffff0a7224 */ /* 0x000fe200078e0008 */
[----:B------:R-:W-:Y:S01]  /*0400*/  MOV R0, 0x430 ;  /* 0x0000043000007802 */ /* 0x000fe20000000f00 */
[----:B------:R-:W-:-:S07]  /*0410*/  IMAD.MOV.U32 R11, RZ, RZ, R9 ;  /* 0x000000ffff0b7224 */ /* 0x000fce00078e0009 */
[----:B------:R-:W-:Y:S05]  /*0420*/  CALL.REL.NOINC `($__internal_15_$__cuda_sm20_div_rn_f64_full) ;  /* 0x0000000000887944 */ /* 0x000fea0003c00000 */
[----:B------:R-:W-:Y:S02]  /*0430*/  IMAD.MOV.U32 R2, RZ, RZ, R14 ;  /* 0x000000ffff027224 */ /* 0x000fe400078e000e */
[----:B------:R-:W-:-:S07]  /*0440*/  IMAD.MOV.U32 R3, RZ, RZ, R15 ;  /* 0x000000ffff037224 */ /* 0x000fce00078e000f */
.L_x_159:
[----:B------:R-:W-:Y:S05]  /*0450*/  BSYNC.RECONVERGENT B0 ;  /* 0x0000000000007941 */ /* 0x000fea0003800200 */
.L_x_158:
        /* <DEDUP_REMOVED lines=21> */
[----:B------:R-:W-:Y:S02]  /*05b0*/  IMAD.MOV.U32 R13, RZ, RZ, R7 ;  /* 0x000000ffff0d7224 */ /* 0x000fe400078e0007 */
[----:B------:R-:W-:Y:S02]  /*05c0*/  IMAD.MOV.U32 R10, RZ, RZ, R8 ;  /* 0x000000ffff0a7224 */ /* 0x000fe400078e0008 */
[----:B------:R-:W-:-:S07]  /*05d0*/  IMAD.MOV.U32 R11, RZ, RZ, R9 ;  /* 0x000000ffff0b7224 */ /* 0x000fce00078e0009 */
[----:B------:R-:W-:Y:S05]  /*05e0*/  CALL.REL.NOINC `($__internal_15_$__cuda_sm20_div_rn_f64_full) ;  /* 0x0000000000187944 */ /* 0x000fea0003c00000 */
[----:B------:R-:W-:Y:S02]  /*05f0*/  IMAD.MOV.U32 R2, RZ, RZ, R14 ;  /* 0x000000ffff027224 */ /* 0x000fe400078e000e */
[----:B------:R-:W-:-:S07]  /*0600*/  IMAD.MOV.U32 R3, RZ, RZ, R15 ;  /* 0x000000ffff037224 */ /* 0x000fce00078e000f */
.L_x_161:
[----:B------:R-:W-:Y:S05]  /*0610*/  BSYNC.RECONVERGENT B0 ;  /* 0x0000000000007941 */ /* 0x000fea0003800200 */
.L_x_160:
[----:B------:R-:W0:Y:S02]  /*0620*/  F2F.F32.F64 R3, R2 ;  /* 0x0000000200037310 */ /* 0x000e240000301000 */
[----:B0-----:R-:W-:Y:S01]  /*0630*/  STG.E desc[UR4][R4.64], R3 ;  /* 0x0000000304007986 */ /* 0x001fe2000c101904 */
[----:B------:R-:W-:Y:S05]  /*0640*/  EXIT ;  /* 0x000000000000794d */ /* 0x000fea0003800000 */
        .weak           $__internal_15_$__cuda_sm20_div_rn_f64_full
        .type           $__internal_15_$__cuda_sm20_div_rn_f64_full,@function
        .size           $__internal_15_$__cuda_sm20_div_rn_f64_full,($__internal_16_$__cuda_sm3x_div_rn_noftz_f32_slowpath - $__internal_15_$__cuda_sm20_div_rn_f64_full)
$__internal_15_$__cuda_sm20_div_rn_f64_full:
[C---:B------:R-:W-:Y:S01]  /*0650*/  FSETP.GEU.AND P0, PT, |R11|.reuse, 1.469367938527859385e-39, PT ;  /* 0x001000000b00780b */ /* 0x040fe20003f0e200 */
[----:B------:R-:W-:Y:S01]  /*0660*/  IMAD.MOV.U32 R18, RZ, RZ, 0x1 ;  /* 0x00000001ff127424 */ /* 0x000fe200078e00ff */
[----:B------:R-:W-:Y:S01]  /*0670*/  LOP3.LUT R8, R11, 0x800fffff, RZ, 0xc0, !PT ;  /* 0x800fffff0b087812 */ /* 0x000fe200078ec0ff */
[----:B------:R-:W-:Y:S01]  /*0680*/  BSSY.RECONVERGENT B1, `(.L_x_162) ;  /* 0x0000055000017945 */ /* 0x000fe20003800200 */
[C---:B------:R-:W-:Y:S02]  /*0690*/  FSETP.GEU.AND P2, PT, |R13|.reuse, 1.469367938527859385e-39, PT ;  /* 0x001000000d00780b */ /* 0x040fe40003f4e200 */
[----:B------:R-:W-:Y:S01]  /*06a0*/  LOP3.LUT R9, R8, 0x3ff00000, RZ, 0xfc, !PT ;  /* 0x3ff0000008097812 */ /* 0x000fe200078efcff */
[----:B------:R-:W-:Y:S01]  /*06b0*/  IMAD.MOV.U32 R8, RZ, RZ, R10 ;  /* 0x000000ffff087224 */ /* 0x000fe200078e000a */
[----:B------:R-:W-:Y:S02]  /*06c0*/  LOP3.LUT R14, R13, 0x7ff00000, RZ, 0xc0, !PT ;  /* 0x7ff000000d0e7812 */ /* 0x000fe400078ec0ff */
[----:B------:R-:W-:-:S03]  /*06d0*/  LOP3.LUT R17, R11, 0x7ff00000, RZ, 0xc0, !PT ;  /* 0x7ff000000b117812 */ /* 0x000fc600078ec0ff */
[----:B------:R-:W-:Y:S01]  /*06e0*/  @!P0 DMUL R8, R10, 8.98846567431157953865e+307 ;  /* 0x7fe000000a088828 */ /* 0x000fe20000000000 */
[----:B------:R-:W-:-:S03]  /*06f0*/  ISETP.GE.U32.AND P1, PT, R14, R17, PT ;  /* 0x000000110e00720c */ /* 0x000fc60003f26070 */
[----:B------:R-:W-:Y:S01]  /*0700*/  @!P2 LOP3.LUT R15, R11, 0x7ff00000, RZ, 0xc0, !PT ;  /* 0x7ff000000b0fa812 */ /* 0x000fe200078ec0ff */
[----:B------:R-:W-:Y:S01]  /*0710*/  @!P2 IMAD.MOV.U32 R20, RZ, RZ, RZ ;  /* 0x000000ffff14a224 */ /* 0x000fe200078e00ff */
[----:B------:R-:W0:Y:S02]  /*0720*/  MUFU.RCP64H R19, R9 ;  /* 0x0000000900137308 */ /* 0x000e240000001800 */
[----:B------:R-:W-:Y:S01]  /*0730*/  @!P2 ISETP.GE.U32.AND P3, PT, R14, R15, PT ;  /* 0x0000000f0e00a20c */ /* 0x000fe20003f66070 */
[----:B------:R-:W-:-:S05]  /*0740*/  IMAD.MOV.U32 R15, RZ, RZ, 0x1ca00000 ;  /* 0x1ca00000ff0f7424 */ /* 0x000fca00078e00ff */
        /* <DEDUP_REMOVED lines=51> */
.L_x_163:
        /* <DEDUP_REMOVED lines=16> */
.L_x_166:
[----:B------:R-:W-:Y:S01]  /*0b80*/  LOP3.LUT R15, R11, 0x80000, RZ, 0xfc, !PT ;  /* 0x000800000b0f7812 */ /* 0x000fe200078efcff */
[----:B------:R-:W-:Y:S01]  /*0b90*/  IMAD.MOV.U32 R14, RZ, RZ, R10 ;  /* 0x000000ffff0e7224 */ /* 0x000fe200078e000a */
[----:B------:R-:W-:Y:S06]  /*0ba0*/  BRA `(.L_x_164) ;  /* 0x0000000000087947 */ /* 0x000fec0003800000 */
.L_x_165:
[----:B------:R-:W-:Y:S01]  /*0bb0*/  LOP3.LUT R15, R13, 0x80000, RZ, 0xfc, !PT ;  /* 0x000800000d0f7812 */ /* 0x000fe200078efcff */
[----:B------:R-:W-:-:S07]  /*0bc0*/  IMAD.MOV.U32 R14, RZ, RZ, R12 ;  /* 0x000000ffff0e7224 */ /* 0x000fce00078e000c */
.L_x_164:
[----:B------:R-:W-:Y:S05]  /*0bd0*/  BSYNC.RECONVERGENT B1 ;  /* 0x0000000000017941 */ /* 0x000fea0003800200 */
.L_x_162:
[----:B------:R-:W-:Y:S02]  /*0be0*/  IMAD.MOV.U32 R2, RZ, RZ, R0 ;  /* 0x000000ffff027224 */ /* 0x000fe400078e0000 */
[----:B------:R-:W-:-:S04]  /*0bf0*/  IMAD.MOV.U32 R3, RZ, RZ, 0x0 ;  /* 0x00000000ff037424 */ /* 0x000fc800078e00ff */
[----:B------:R-:W-:Y:S05]  /*0c00*/  RET.REL.NODEC R2 `(loss_linear_batch_cross_entropy_derive_float) ;  /* 0xfffffff002fc7950 */ /* 0x000fea0003c3ffff */
        .weak           $__internal_16_$__cuda_sm3x_div_rn_noftz_f32_slowpath
        .type           $__internal_16_$__cuda_sm3x_div_rn_noftz_f32_slowpath,@function
        .size           $__internal_16_$__cuda_sm3x_div_rn_noftz_f32_slowpath,(.L_x_432 - $__internal_16_$__cuda_sm3x_div_rn_noftz_f32_slowpath)
$__internal_16_$__cuda_sm3x_div_rn_noftz_f32_slowpath:
[--C-:B------:R-:W-:Y:S01]  /*0c10*/  SHF.R.U32.HI R7, RZ, 0x17, R3.reuse ;  /* 0x00000017ff077819 */ /* 0x100fe20000011603 */
[----:B------:R-:W-:Y:S01]  /*0c20*/  BSSY.RECONVERGENT B1, `(.L_x_167) ;  /* 0x0000064000017945 */ /* 0x000fe20003800200 */
[--C-:B------:R-:W-:Y:S01]  /*0c30*/  SHF.R.U32.HI R2, RZ, 0x17, R0.reuse ;  /* 0x00000017ff027819 */ /* 0x100fe20000011600 */
[----:B------:R-:W-:Y:S01]  /*0c40*/  IMAD.MOV.U32 R9, RZ, RZ, R0 ;  /* 0x000000ffff097224 */ /* 0x000fe200078e0000 */
[----:B------:R-:W-:Y:S01]  /*0c50*/  LOP3.LUT R8, R7, 0xff, RZ, 0xc0, !PT ;  /* 0x000000ff07087812 */ /* 0x000fe200078ec0ff */
[----:B------:R-:W-:Y:S01]  /*0c60*/  IMAD.MOV.U32 R12, RZ, RZ, R3 ;  /* 0x000000ffff0c7224 */ /* 0x000fe200078e0003 */
        /* <DEDUP_REMOVED lines=30> */
.L_x_168:
[----:B------:R-:W-:Y:S01]  /*0e50*/  LEA R3, R8, 0xc0800000, 0x17 ;  /* 0xc080000008037811 */ /* 0x000fe200078eb8ff */
[----:B------:R-:W-:Y:S04]  /*0e60*/  BSSY.RECONVERGENT B2, `(.L_x_173) ;  /* 0x0000036000027945 */ /* 0x000fe80003800200 */
[----:B------:R-:W-:Y:S02]  /*0e70*/  IMAD.IADD R12, R12, 0x1, -R3 ;  /* 0x000000010c0c7824 */ /* 0x000fe400078e0a03 */
[----:B------:R-:W-:Y:S02]  /*0e80*/  VIADD R3, R2, 0xffffff81 ;  /* 0xffffff8102037836 */ /* 0x000fe40000000000 */
        /* <DEDUP_REMOVED lines=31> */
[----:B------:R-:W-:Y:S01]  /*1080*/  IMAD.MOV R9, RZ, RZ, -R11 ;  /* 0x000000ffff097224 */ /* 0x000fe200078e0a0b */
[----:B------:R-:W-:Y:S02]  /*1090*/  ISETP.NE.AND P1, PT, R11, RZ, PT ;  /* 0x000000ff0b00720c */ /* 0x000fe40003f25270 */
        /* <DEDUP_REMOVED lines=14> */
.L_x_175:
[----:B------:R-:W-:-:S04]  /*1180*/  LOP3.LUT R2, R2, 0x80000000, RZ, 0xc0, !PT ;  /* 0x8000000002027812 */ /* 0x000fc800078ec0ff */
[----:B------:R-:W-:Y:S01]  /*1190*/  LOP3.LUT R2, R2, 0x7f800000, RZ, 0xfc, !PT ;  /* 0x7f80000002027812 */ /* 0x000fe200078efcff */
[----:B------:R-:W-:Y:S06]  /*11a0*/  BRA `(.L_x_176) ;  /* 0x0000000000047947 */ /* 0x000fec0003800000 */
.L_x_174:
[----:B------:R-:W-:-:S07]  /*11b0*/  IMAD R2, R8, 0x800000, R2 ;  /* 0x0080000008027824 */ /* 0x000fce00078e0202 */
.L_x_176:
[----:B------:R-:W-:Y:S05]  /*11c0*/  BSYNC.RECONVERGENT B2 ;  /* 0x0000000000027941 */ /* 0x000fea0003800200 */
.L_x_173:
[----:B------:R-:W-:Y:S05]  /*11d0*/  BRA `(.L_x_177) ;  /* 0x0000000000207947 */ /* 0x000fea0003800000 */
.L_x_172:
[----:B------:R-:W-:-:S04]  /*11e0*/  LOP3.LUT R2, R12, 0x80000000, R9, 0x48, !PT ;  /* 0x800000000c027812 */ /* 0x000fc800078e4809 */
[----:B------:R-:W-:Y:S01]  /*11f0*/  LOP3.LUT R2, R2, 0x7f800000, RZ, 0xfc, !PT ;  /* 0x7f80000002027812 */ /* 0x000fe200078efcff */
[----:B------:R-:W-:Y:S06]  /*1200*/  BRA `(.L_x_177) ;  /* 0x0000000000147947 */ /* 0x000fec0003800000 */
.L_x_171:
[----:B------:R-:W-:Y:S01]  /*1210*/  LOP3.LUT R2, R12, 0x80000000, R9, 0x48, !PT ;  /* 0x800000000c027812 */ /* 0x000fe200078e4809 */
[----:B------:R-:W-:Y:S06]  /*1220*/  BRA `(.L_x_177) ;  /* 0x00000000000c7947 */ /* 0x000fec0003800000 */
.L_x_170:
[----:B------:R-:W0:Y:S01]  /*1230*/  MUFU.RSQ R2, -QNAN ;  /* 0xffc0000000027908 */ /* 0x000e220000001400 */
[----:B------:R-:W-:Y:S05]  /*1240*/  BRA `(.L_x_177) ;  /* 0x0000000000047947 */ /* 0x000fea0003800000 */
.L_x_169:
[----:B------:R-:W-:-:S07]  /*1250*/  FADD.FTZ R2, R0, R3 ;  /* 0x0000000300027221 */ /* 0x000fce0000010000 */
.L_x_177:
[----:B------:R-:W-:Y:S05]  /*1260*/  BSYNC.RECONVERGENT B1 ;  /* 0x0000000000017941 */ /* 0x000fea0003800200 */
.L_x_167:
[----:B------:R-:W-:-:S04]  /*1270*/  IMAD.MOV.U32 R7, RZ, RZ, 0x0 ;  /* 0x00000000ff077424 */ /* 0x000fc800078e00ff */
[----:B0-----:R-:W-:Y:S05]  /*1280*/  RET.REL.NODEC R6 `(loss_linear_batch_cross_entropy_derive_float) ;  /* 0xffffffec065c7950 */ /* 0x001fea0003c3ffff */
.L_x_178:
        /* <DEDUP_REMOVED lines=15> */
.L_x_432:


//--------------------- .text.loss_linear_batch_mse_derive_double --------------------------
	.section	.text.loss_linear_batch_mse_derive_double,"ax",@progbits
	.align	128
        .global         loss_linear_batch_mse_derive_double
        .type           loss_linear_batch_mse_derive_double,@function
        .size           loss_linear_batch_mse_derive_double,(.L_x_433 - loss_linear_batch_mse_derive_double)
        .other          loss_linear_batch_mse_derive_double,@"STO_CUDA_ENTRY STV_DEFAULT"
loss_linear_batch_mse_derive_double:
.text.loss_linear_batch_mse_derive_double:
        /* <DEDUP_REMOVED lines=20> */
[----:B------:R-:W-:Y:S02]  /*0140*/  IMAD.SHL.U32 R14, R2, 0x8, RZ ;  /* 0x00000008020e7824 */ /* 0x000fe400078e00ff */
[----:B------:R-:W-:-:S05]  /*0150*/  IMAD.IADD R3, R3, 0x1, R7 ;  /* 0x0000000103037824 */ /* 0x000fca00078e0207 */
[----:B------:R-:W-:Y:S02]  /*0160*/  SHF.L.U64.HI R2, R2, 0x3, R3 ;  /* 0x0000000302027819 */ /* 0x000fe40000010203 */
[C---:B0-----:R-:W-:Y:S02]  /*0170*/  IADD3 R4, P0, PT, R14.reuse, UR10, RZ ;  /* 0x0000000a0e047c10 */ /* 0x041fe4000ff1e0ff */
[----:B------:R-:W-:Y:S02]  /*0180*/  IADD3 R14, P1, PT, R14, UR8, RZ ;  /* 0x000000080e0e7c10 */ /* 0x000fe4000ff3e0ff */
[C---:B------:R-:W-:Y:S02]  /*0190*/  IADD3.X R5, PT, PT, R2.reuse, UR11, RZ, P0, !PT ;  /* 0x0000000b02057c10 */ /* 0x040fe400087fe4ff */
[----:B------:R-:W-:-:S03]  /*01a0*/  IADD3.X R15, PT, PT, R2, UR9, RZ, P1, !PT ;  /* 0x00000009020f7c10 */ /* 0x000fc60008ffe4ff */
[----:B-1----:R-:W2:Y:S04]  /*01b0*/  LDG.E.64 R2, desc[UR4][R4.64] ;  /* 0x0000000404027981 */ /* 0x002ea8000c1e1b00 */
[----:B------:R-:W2:Y:S01]  /*01c0*/  LDG.E.64 R6, desc[UR4][R14.64] ;  /* 0x000000040e067981 */ /* 0x000ea2000c1e1b00 */
[----:B------:R-:W0:Y:S01]  /*01d0*/  I2F.F64 R8, UR7 ;  /* 0x0000000700087d12 */ /* 0x000e220008201c00 */
[----:B------:R-:W-:-:S07]  /*01e0*/  IMAD.MOV.U32 R10, RZ, RZ, 0x1 ;  /* 0x00000001ff0a7424 */ /* 0x000fce00078e00ff */
[----:B0-----:R-:W0:Y:S02]  /*01f0*/  MUFU.RCP64H R11, R9 ;  /* 0x00000009000b7308 */ /* 0x001e240000001800 */
[----:B0-----:R-:W-:-:S08]  /*0200*/  DFMA R12, -R8, R10, 1 ;  /* 0x3ff00000080c742b */ /* 0x001fd0000000010a */
[----:B------:R-:W-:-:S08]  /*0210*/  DFMA R12, R12, R12, R12 ;  /* 0x0000000c0c0c722b */ /* 0x000fd0000000000c */
[----:B------:R-:W-:-:S08]  /*0220*/  DFMA R12, R10, R12, R10 ;  /* 0x0000000c0a0c722b */ /* 0x000fd0000000000a */
[----:B------:R-:W-:-:S08]  /*0230*/  DFMA R10, -R8, R12, 1 ;  /* 0x3ff00000080a742b */ /* 0x000fd0000000010c */
[----:B------:R-:W-:Y:S01]  /*0240*/  DFMA R10, R12, R10, R12 ;  /* 0x0000000a0c0a722b */ /* 0x000fe2000000000c */
[----:B------:R-:W-:Y:S01]  /*0250*/  BSSY.RECONVERGENT B0, `(.L_x_179) ;  /* 0x000000d000007945 */ /* 0x000fe20003800200 */
[----:B--2---:R-:W-:-:S08]  /*0260*/  DADD R6, R2, -R6 ;  /* 0x0000000002067229 */ /* 0x004fd00000000806 */
[----:B------:R-:W-:-:S08]  /*0270*/  DMUL R2, R6, R10 ;  /* 0x0000000a06027228 */ /* 0x000fd00000000000 */
[----:B------:R-:W-:-:S08]  /*0280*/  DFMA R12, -R8, R2, R6 ;  /* 0x00000002080c722b */ /* 0x000fd00000000106 */
[----:B------:R-:W-:Y:S01]  /*0290*/  DFMA R2, R10, R12, R2 ;  /* 0x0000000c0a02722b */ /* 0x000fe20000000002 */
[----:B------:R-:W-:-:S09]  /*02a0*/  FSETP.GEU.AND P1, PT, |R7|, 6.5827683646048100446e-37, PT ;  /* 0x036000000700780b */ /* 0x000fd20003f2e200 */
[----:B------:R-:W-:-:S05]  /*02b0*/  FFMA R0, RZ, R9, R3 ;  /* 0x00000009ff007223 */ /* 0x000fca0000000003 */
[----:B------:R-:W-:-:S13]  /*02c0*/  FSETP.GT.AND P0, PT, |R0|, 1.469367938527859385e-39, PT ;  /* 0x001000000000780b */ /* 0x000fda0003f04200 */
[----:B------:R-:W-:Y:S05]  /*02d0*/  @P0 BRA P1, `(.L_x_180) ;  /* 0x0000000000100947 */ /* 0x000fea0000800000 */
[----:B------:R-:W-:-:S07]  /*02e0*/  MOV R0, 0x300 ;  /* 0x0000030000007802 */ /* 0x000fce0000000f00 */
[----:B------:R-:W-:Y:S05]  /*02f0*/  CALL.REL.NOINC `($__internal_17_$__cuda_sm20_div_rn_f64_full) ;  /* 0x0000000000147944 */ /* 0x000fea0003c00000 */
[----:B------:R-:W-:Y:S02]  /*0300*/  IMAD.MOV.U32 R2, RZ, RZ, R12 ;  /* 0x000000ffff027224 */ /* 0x000fe400078e000c */
[----:B------:R-:W-:-:S07]  /*0310*/  IMAD.MOV.U32 R3, RZ, RZ, R13 ;  /* 0x000000ffff037224 */ /* 0x000fce00078e000d */
.L_x_180:
[----:B------:R-:W-:Y:S05]  /*0320*/  BSYNC.RECONVERGENT B0 ;  /* 0x0000000000007941 */ /* 0x000fea0003800200 */
.L_x_179:
[----:B------:R-:W-:Y:S01]  /*0330*/  STG.E.64 desc[UR4][R4.64], R2 ;  /* 0x0000000204007986 */ /* 0x000fe2000c101b04 */
[----:B------:R-:W-:Y:S05]  /*0340*/  EXIT ;  /* 0x000000000000794d */ /* 0x000fea0003800000 */
        .weak           $__internal_17_$__cuda_sm20_div_rn_f64_full
        .type           $__internal_17_$__cuda_sm20_div_rn_f64_full,@function
        .size           $__internal_17_$__cuda_sm20_div_rn_f64_full,(.L_x_433 - $__internal_17_$__cuda_sm20_div_rn_f64_full)
$__internal_17_$__cuda_sm20_div_rn_f64_full:
        /* <DEDUP_REMOVED lines=67> */
.L_x_182:
        /* <DEDUP_REMOVED lines=16> */
.L_x_185:
[----:B------:R-:W-:Y:S01]  /*0880*/  LOP3.LUT R13, R9, 0x80000, RZ, 0xfc, !PT ;  /* 0x00080000090d7812 */ /* 0x000fe200078efcff */
[----:B------:R-:W-:Y:S01]  /*0890*/  IMAD.MOV.U32 R12, RZ, RZ, R8 ;  /* 0x000000ffff0c7224 */ /* 0x000fe200078e0008 */
[----:B------:R-:W-:Y:S06]  /*08a0*/  BRA `(.L_x_183) ;  /* 0x0000000000087947 */ /* 0x000fec0003800000 */
.L_x_184:
[----:B------:R-:W-:Y:S01]  /*08b0*/  LOP3.LUT R13, R7, 0x80000, RZ, 0xfc, !PT ;  /* 0x00080000070d7812 */ /* 0x000fe200078efcff */
[----:B------:R-:W-:-:S07]  /*08c0*/  IMAD.MOV.U32 R12, RZ, RZ, R6 ;  /* 0x000000ffff0c7224 */ /* 0x000fce00078e0006 */
.L_x_183:
[----:B------:R-:W-:Y:S05]  /*08d0*/  BSYNC.RECONVERGENT B1 ;  /* 0x0000000000017941 */ /* 0x000fea0003800200 */
.L_x_181:
[----:B------:R-:W-:Y:S02]  /*08e0*/  IMAD.MOV.U32 R2, RZ, RZ, R0 ;  /* 0x000000ffff027224 */ /* 0x000fe400078e0000 */
[----:B------:R-:W-:-:S04]  /*08f0*/  IMAD.MOV.U32 R3, RZ, RZ, 0x0 ;  /* 0x00000000ff037424 */ /* 0x000fc800078e00ff */
[----:B------:R-:W-:Y:S05]  /*0900*/  RET.REL.NODEC R2 `(loss_linear_batch_mse_derive_double) ;  /* 0xfffffff402bc7950 */ /* 0x000fea0003c3ffff */
.L_x_186:
        /* <DEDUP_REMOVED lines=15> */
.L_x_433:


//--------------------- .text.loss_linear_batch_mse_derive_float --------------------------
	.section	.text.loss_linear_batch_mse_derive_float,"ax",@progbits
	.align	128
        .global         loss_linear_batch_mse_derive_float
        .type           loss_linear_batch_mse_derive_float,@function
        .size           loss_linear_batch_mse_derive_float,(.L_x_434 - loss_linear_batch_mse_derive_float)
        .other          loss_linear_batch_mse_derive_float,@"STO_CUDA_ENTRY STV_DEFAULT"
loss_linear_batch_mse_derive_float:
.text.loss_linear_batch_mse_derive_float:
        /* <DEDUP_REMOVED lines=23> */
[C---:B0-----:R-:W-:Y:S02]  /*0170*/  IADD3 R2, P1, PT, R3.reuse, UR8, RZ ;  /* 0x0000000803027c10 */ /* 0x041fe4000ff3e0ff */
[----:B------:R-:W-:Y:S02]  /*0180*/  IADD3 R4, P0, PT, R3, UR10, RZ ;  /* 0x0000000a03047c10 */ /* 0x000fe4000ff1e0ff */
[C---:B------:R-:W-:Y:S02]  /*0190*/  IADD3.X R3, PT, PT, R0.reuse, UR9, RZ, P1, !PT ;  /* 0x0000000900037c10 */ /* 0x040fe40008ffe4ff */
[----:B------:R-:W-:-:S04]  /*01a0*/  IADD3.X R5, PT, PT, R0, UR11, RZ, P0, !PT ;  /* 0x0000000b00057c10 */ /* 0x000fc800087fe4ff */
[----:B-1----:R-:W2:Y:S04]  /*01b0*/  LDG.E R3, desc[UR4][R2.64] ;  /* 0x0000000402037981 */ /* 0x002ea8000c1e1900 */
[----:B------:R-:W2:Y:S01]  /*01c0*/  LDG.E R0, desc[UR4][R4.64] ;  /* 0x0000000404007981 */ /* 0x000ea2000c1e1900 */
[----:B------:R-:W-:Y:S01]  /*01d0*/  I2FP.F32.S32 R7, UR7 ;  /* 0x0000000700077c45 */ /* 0x000fe20008201400 */
[----:B------:R-:W-:Y:S03]  /*01e0*/  BSSY.RECONVERGENT B0, `(.L_x_187) ;  /* 0x000000d000007945 */ /* 0x000fe60003800200 */
[----:B------:R-:W0:Y:S02]  /*01f0*/  MUFU.RCP R6, R7 ;  /* 0x0000000700067308 */ /* 0x000e240000001000 */
[----:B0-----:R-:W-:-:S04]  /*0200*/  FFMA R9, -R7, R6, 1 ;  /* 0x3f80000007097423 */ /* 0x001fc80000000106 */
[----:B------:R-:W-:Y:S01]  /*0210*/  FFMA R9, R6, R9, R6 ;  /* 0x0000000906097223 */ /* 0x000fe20000000006 */
[----:B--2---:R-:W-:-:S04]  /*0220*/  FADD R0, R0, -R3 ;  /* 0x8000000300007221 */ /* 0x004fc80000000000 */
[----:B------:R-:W0:Y:S01]  /*0230*/  FCHK P0, R0, R7 ;  /* 0x0000000700007302 */ /* 0x000e220000000000 */
[----:B------:R-:W-:-:S04]  /*0240*/  FFMA R6, R0, R9, RZ ;  /* 0x0000000900067223 */ /* 0x000fc800000000ff */
[----:B------:R-:W-:-:S04]  /*0250*/  FFMA R8, -R7, R6, R0 ;  /* 0x0000000607087223 */ /* 0x000fc80000000100 */
[----:B------:R-:W-:Y:S01]  /*0260*/  FFMA R9, R9, R8, R6 ;  /* 0x0000000809097223 */ /* 0x000fe20000000006 */
[----:B0-----:R-:W-:Y:S06]  /*0270*/  @!P0 BRA `(.L_x_188) ;  /* 0x00000000000c8947 */ /* 0x001fec0003800000 */
[----:B------:R-:W-:-:S07]  /*0280*/  MOV R2, 0x2a0 ;  /* 0x000002a000027802 */ /* 0x000fce0000000f00 */
[----:B------:R-:W-:Y:S05]  /*0290*/  CALL.REL.NOINC `($__internal_18_$__cuda_sm3x_div_rn_noftz_f32_slowpath) ;  /* 0x0000000000107944 */ /* 0x000fea0003c00000 */
[----:B------:R-:W-:-:S07]  /*02a0*/  IMAD.MOV.U32 R9, RZ, RZ, R0 ;  /* 0x000000ffff097224 */ /* 0x000fce00078e0000 */
.L_x_188:
[----:B------:R-:W-:Y:S05]  /*02b0*/  BSYNC.RECONVERGENT B0 ;  /* 0x0000000000007941 */ /* 0x000fea0003800200 */
.L_x_187:
[----:B------:R-:W-:Y:S01]  /*02c0*/  STG.E desc[UR4][R4.64], R9 ;  /* 0x0000000904007986 */ /* 0x000fe2000c101904 */
[----:B------:R-:W-:Y:S05]  /*02d0*/  EXIT ;  /* 0x000000000000794d */ /* 0x000fea0003800000 */
        .weak           $__internal_18_$__cuda_sm3x_div_rn_noftz_f32_slowpath
        .type           $__internal_18_$__cuda_sm3x_div_rn_noftz_f32_slowpath,@function
        .size           $__internal_18_$__cuda_sm3x_div_rn_noftz_f32_slowpath,(.L_x_434 - $__internal_18_$__cuda_sm3x_div_rn_noftz_f32_slowpath)
$__internal_18_$__cuda_sm3x_div_rn_noftz_f32_slowpath:
        /* <DEDUP_REMOVED lines=36> */
.L_x_190:
[----:B------:R-:W-:Y:S01]  /*0520*/  LEA R0, R8, 0xc0800000, 0x17 ;  /* 0xc080000008007811 */ /* 0x000fe200078eb8ff */
[----:B------:R-:W-:Y:S01]  /*0530*/  VIADD R6, R6, 0xffffff81 ;  /* 0xffffff8106067836 */ /* 0x000fe20000000000 */
[----:B------:R-:W-:Y:S03]  /*0540*/  BSSY.RECONVERGENT B2, `(.L_x_195) ;  /* 0x0000035000027945 */ /* 0x000fe60003800200 */
[----:B------:R-:W-:Y:S02]  /*0550*/  IMAD.IADD R7, R7, 0x1, -R0 ;  /* 0x0000000107077824 */ /* 0x000fe400078e0a00 */
[C---:B------:R-:W-:Y:S02]  /*0560*/  IMAD R0, R6.reuse, -0x800000, R9 ;  /* 0xff80000006007824 */ /* 0x040fe400078e0209 */
[----:B------:R0:W1:Y:S01]  /*0570*/  MUFU.RCP R3, R7 ;  /* 0x0000000700037308 */ /* 0x0000620000001000 */
[----:B------:R-:W-:Y:S01]  /*0580*/  FADD.FTZ R11, -R7, -RZ ;  /* 0x800000ff070b7221 */ /* 0x000fe20000010100 */
[----:B0-----:R-:W-:-:S05]  /*0590*/  IADD3 R7, PT, PT, R6, 0x7f, -R8 ;  /* 0x0000007f06077810 */ /* 0x001fca0007ffe808 */
[----:B------:R-:W-:Y:S02]  /*05a0*/  IMAD.IADD R7, R7, 0x1, R10 ;  /* 0x0000000107077824 */ /* 0x000fe400078e020a */
[----:B-1----:R-:W-:-:S04]  /*05b0*/  FFMA R12, R3, R11, 1 ;  /* 0x3f800000030c7423 */ /* 0x002fc8000000000b */
        /* <DEDUP_REMOVED lines=41> */
.L_x_197:
[----:B------:R-:W-:-:S04]  /*0850*/  LOP3.LUT R0, R0, 0x80000000, RZ, 0xc0, !PT ;  /* 0x8000000000007812 */ /* 0x000fc800078ec0ff */
[----:B------:R-:W-:Y:S01]  /*0860*/  LOP3.LUT R0, R0, 0x7f800000, RZ, 0xfc, !PT ;  /* 0x7f80000000007812 */ /* 0x000fe200078efcff */
[----:B------:R-:W-:Y:S06]  /*0870*/  BRA `(.L_x_198) ;  /* 0x0000000000047947 */ /* 0x000fec0003800000 */
.L_x_196:
[----:B------:R-:W-:-:S07]  /*0880*/  IMAD R0, R7, 0x800000, R0 ;  /* 0x0080000007007824 */ /* 0x000fce00078e0200 */
.L_x_198:
[----:B------:R-:W-:Y:S05]  /*0890*/  BSYNC.RECONVERGENT B2 ;  /* 0x0000000000027941 */ /* 0x000fea0003800200 */
.L_x_195:
[----:B------:R-:W-:Y:S05]  /*08a0*/  BRA `(.L_x_199) ;  /* 0x0000000000207947 */ /* 0x000fea0003800000 */
.L_x_194:
[----:B------:R-:W-:-:S04]  /*08b0*/  LOP3.LUT R0, R7, 0x80000000, R9, 0x48, !PT ;  /* 0x8000000007007812 */ /* 0x000fc800078e4809 */
[----:B------:R-:W-:Y:S01]  /*08c0*/  LOP3.LUT R0, R0, 0x7f800000, RZ, 0xfc, !PT ;  /* 0x7f80000000007812 */ /* 0x000fe200078efcff */
[----:B------:R-:W-:Y:S06]  /*08d0*/  BRA `(.L_x_199) ;  /* 0x0000000000147947 */ /* 0x000fec0003800000 */
.L_x_193:
[----:B------:R-:W-:Y:S01]  /*08e0*/  LOP3.LUT R0, R7, 0x80000000, R9, 0x48, !PT ;  /* 0x8000000007007812 */ /* 0x000fe200078e4809 */
[----:B------:R-:W-:Y:S06]  /*08f0*/  BRA `(.L_x_199) ;  /* 0x00000000000c7947 */ /* 0x000fec0003800000 */
.L_x_192:
[----:B------:R-:W0:Y:S01]  /*0900*/  MUFU.RSQ R0, -QNAN ;  /* 0xffc0000000007908 */ /* 0x000e220000001400 */
[----:B------:R-:W-:Y:S05]  /*0910*/  BRA `(.L_x_199) ;  /* 0x0000000000047947 */ /* 0x000fea0003800000 */
.L_x_191:
[----:B------:R-:W-:-:S07]  /*0920*/  FADD.FTZ R0, R0, R3 ;  /* 0x0000000300007221 */ /* 0x000fce0000010000 */
.L_x_199:
[----:B------:R-:W-:Y:S05]  /*0930*/  BSYNC.RECONVERGENT B1 ;  /* 0x0000000000017941 */ /* 0x000fea0003800200 */
.L_x_189:
[----:B------:R-:W-:-:S04]  /*0940*/  IMAD.MOV.U32 R3, RZ, RZ, 0x0 ;  /* 0x00000000ff037424 */ /* 0x000fc800078e00ff */
[----:B0-----:R-:W-:Y:S05]  /*0950*/  RET.REL.NODEC R2 `(loss_linear_batch_mse_derive_float) ;  /* 0xfffffff402a87950 */ /* 0x001fea0003c3ffff */
.L_x_200:
        /* <DEDUP_REMOVED lines=10> */
.L_x_434:


//--------------------- .text.loss_linear_batch_by_canonical_link_double --------------------------
	.section	.text.loss_linear_batch_by_canonical_link_double,"ax",@progbits
	.align	128
        .global         loss_linear_batch_by_canonical_link_double
        .type           loss_linear_batch_by_canonical_link_double,@function
        .size           loss_linear_batch_by_canonical_link_double,(.L_x_435 - loss_linear_batch_by_canonical_link_double)
        .other          loss_linear_batch_by_canonical_link_double,@"STO_CUDA_ENTRY STV_DEFAULT"
loss_linear_batch_by_canonical_link_double:
.text.loss_linear_batch_by_canonical_link_double:
        /* <DEDUP_REMOVED lines=47> */
[----:B------:R-:W-:Y:S05]  /*02f0*/  CALL.REL.NOINC `($__internal_19_$__cuda_sm20_div_rn_f64_full) ;  /* 0x0000000000147944 */ /* 0x000fea0003c00000 */
[----:B------:R-:W-:Y:S02]  /*0300*/  IMAD.MOV.U32 R2, RZ, RZ, R12 ;  /* 0x000000ffff027224 */ /* 0x000fe400078e000c */
[----:B------:R-:W-:-:S07]  /*0310*/  IMAD.MOV.U32 R3, RZ, RZ, R13 ;  /* 0x000000ffff037224 */ /* 0x000fce00078e000d */
.L_x_202:
[----:B------:R-:W-:Y:S05]  /*0320*/  BSYNC.RECONVERGENT B0 ;  /* 0x0000000000007941 */ /* 0x000fea0003800200 */
.L_x_201:
[----:B------:R-:W-:Y:S01]  /*0330*/  STG.E.64 desc[UR4][R4.64], R2 ;  /* 0x0000000204007986 */ /* 0x000fe2000c101b04 */
[----:B------:R-:W-:Y:S05]  /*0340*/  EXIT ;  /* 0x000000000000794d */ /* 0x000fea0003800000 */
        .weak           $__internal_19_$__cuda_sm20_div_rn_f64_full
        .type           $__internal_19_$__cuda_sm20_div_rn_f64_full,@function
        .size           $__internal_19_$__cuda_sm20_div_rn_f64_full,(.L_x_435 - $__internal_19_$__cuda_sm20_div_rn_f64_full)
$__internal_19_$__cuda_sm20_div_rn_f64_full:
        /* <DEDUP_REMOVED lines=67> */
.L_x_204:
        /* <DEDUP_REMOVED lines=16> */
.L_x_207:
[----:B------:R-:W-:Y:S01]  /*0880*/  LOP3.LUT R13, R9, 0x80000, RZ, 0xfc, !PT ;  /* 0x00080000090d7812 */ /* 0x000fe200078efcff */
[----:B------:R-:W-:Y:S01]  /*0890*/  IMAD.MOV.U32 R12, RZ, RZ, R8 ;  /* 0x000000ffff0c7224 */ /* 0x000fe200078e0008 */
[----:B------:R-:W-:Y:S06]  /*08a0*/  BRA `(.L_x_205) ;  /* 0x0000000000087947 */ /* 0x000fec0003800000 */
.L_x_206:
[----:B------:R-:W-:Y:S01]  /*08b0*/  LOP3.LUT R13, R7, 0x80000, RZ, 0xfc, !PT ;  /* 0x00080000070d7812 */ /* 0x000fe200078efcff */
[----:B------:R-:W-:-:S07]  /*08c0*/  IMAD.MOV.U32 R12, RZ, RZ, R6 ;  /* 0x000000ffff0c7224 */ /* 0x000fce00078e0006 */
.L_x_205:
[----:B------:R-:W-:Y:S05]  /*08d0*/  BSYNC.RECONVERGENT B1 ;  /* 0x0000000000017941 */ /* 0x000fea0003800200 */
.L_x_203:
[----:B------:R-:W-:Y:S02]  /*08e0*/  IMAD.MOV.U32 R2, RZ, RZ, R0 ;  /* 0x000000ffff027224 */ /* 0x000fe400078e0000 */
[----:B------:R-:W-:-:S04]  /*08f0*/  IMAD.MOV.U32 R3, RZ, RZ, 0x0 ;  /* 0x00000000ff037424 */ /* 0x000fc800078e00ff */
[----:B------:R-:W-:Y:S05]  /*0900*/  RET.REL.NODEC R2 `(loss_linear_batch_by_canonical_link_double) ;  /* 0xfffffff402bc7950 */ /* 0x000fea0003c3ffff */
.L_x_208:
        /* <DEDUP_REMOVED lines=15> */
.L_x_435:


//--------------------- .text.loss_linear_batch_by_canonical_link_float --------------------------
	.section	.text.loss_linear_batch_by_canonical_link_float,"ax",@progbits
	.align	128
        .global         loss_linear_batch_by_canonical_link_float
        .type           loss_linear_batch_by_canonical_link_float,@function
        .size           loss_linear_batch_by_canonical_link_float,(.L_x_436 - loss_linear_batch_by_canonical_link_float)
        .other          loss_linear_batch_by_canonical_link_float,@"STO_CUDA_ENTRY STV_DEFAULT"
loss_linear_batch_by_canonical_link_float:
.text.loss_linear_batch_by_canonical_link_float:
        /* <DEDUP_REMOVED lines=41> */
[----:B------:R-:W-:Y:S05]  /*0290*/  CALL.REL.NOINC `($__internal_20_$__cuda_sm3x_div_rn_noftz_f32_slowpath) ;  /* 0x0000000000107944 */ /* 0x000fea0003c00000 */
[----:B------:R-:W-:-:S07]  /*02a0*/  IMAD.MOV.U32 R9, RZ, RZ, R0 ;  /* 0x000000ffff097224 */ /* 0x000fce00078e0000 */
.L_x_210:
[----:B------:R-:W-:Y:S05]  /*02b0*/  BSYNC.RECONVERGENT B0 ;  /* 0x0000000000007941 */ /* 0x000fea0003800200 */
.L_x_209:
[----:B------:R-:W-:Y:S01]  /*02c0*/  STG.E desc[UR4][R4.64], R9 ;  /* 0x0000000904007986 */ /* 0x000fe2000c101904 */
[----:B------:R-:W-:Y:S05]  /*02d0*/  EXIT ;  /* 0x000000000000794d */ /* 0x000fea0003800000 */
        .weak           $__internal_20_$__cuda_sm3x_div_rn_noftz_f32_slowpath
        .type           $__internal_20_$__cuda_sm3x_div_rn_noftz_f32_slowpath,@function
        .size           $__internal_20_$__cuda_sm3x_div_rn_noftz_f32_slowpath,(.L_x_436 - $__internal_20_$__cuda_sm3x_div_rn_noftz_f32_slowpath)
$__internal_20_$__cuda_sm3x_div_rn_noftz_f32_slowpath:
        /* <DEDUP_REMOVED lines=36> */
.L_x_212:
        /* <DEDUP_REMOVED lines=51> */
.L_x_219:
[----:B------:R-:W-:-:S04]  /*0850*/  LOP3.LUT R0, R0, 0x80000000, RZ, 0xc0, !PT ;  /* 0x8000000000007812 */ /* 0x000fc800078ec0ff */
[----:B------:R-:W-:Y:S01]  /*0860*/  LOP3.LUT R0, R0, 0x7f800000, RZ, 0xfc, !PT ;  /* 0x7f80000000007812 */ /* 0x000fe200078efcff */
[----:B------:R-:W-:Y:S06]  /*0870*/  BRA `(.L_x_220) ;  /* 0x0000000000047947 */ /* 0x000fec0003800000 */
.L_x_218:
[----:B------:R-:W-:-:S07]  /*0880*/  IMAD R0, R7, 0x800000, R0 ;  /* 0x0080000007007824 */ /* 0x000fce00078e0200 */
.L_x_220:
[----:B------:R-:W-:Y:S05]  /*0890*/  BSYNC.RECONVERGENT B2 ;  /* 0x0000000000027941 */ /* 0x000fea0003800200 */
.L_x_217:
[----:B------:R-:W-:Y:S05]  /*08a0*/  BRA `(.L_x_221) ;  /* 0x0000000000207947 */ /* 0x000fea0003800000 */
.L_x_216:
[----:B------:R-:W-:-:S04]  /*08b0*/  LOP3.LUT R0, R7, 0x80000000, R9, 0x48, !PT ;  /* 0x8000000007007812 */ /* 0x000fc800078e4809 */
[----:B------:R-:W-:Y:S01]  /*08c0*/  LOP3.LUT R0, R0, 0x7f800000, RZ, 0xfc, !PT ;  /* 0x7f80000000007812 */ /* 0x000fe200078efcff */
[----:B------:R-:W-:Y:S06]  /*08d0*/  BRA `(.L_x_221) ;  /* 0x0000000000147947 */ /* 0x000fec0003800000 */
.L_x_215:
[----:B------:R-:W-:Y:S01]  /*08e0*/  LOP3.LUT R0, R7, 0x80000000, R9, 0x48, !PT ;  /* 0x8000000007007812 */ /* 0x000fe200078e4809 */
[----:B------:R-:W-:Y:S06]  /*08f0*/  BRA `(.L_x_221) ;  /* 0x00000000000c7947 */ /* 0x000fec0003800000 */
.L_x_214:
[----:B------:R-:W0:Y:S01]  /*0900*/  MUFU.RSQ R0, -QNAN ;  /* 0xffc0000000007908 */ /* 0x000e220000001400 */
[----:B------:R-:W-:Y:S05]  /*0910*/  BRA `(.L_x_221) ;  /* 0x0000000000047947 */ /* 0x000fea0003800000 */
.L_x_213:
[----:B------:R-:W-:-:S07]  /*0920*/  FADD.FTZ R0, R0, R3 ;  /* 0x0000000300007221 */ /* 0x000fce0000010000 */
.L_x_221:
[----:B------:R-:W-:Y:S05]  /*0930*/  BSYNC.RECONVERGENT B1 ;  /* 0x0000000000017941 */ /* 0x000fea0003800200 */
.L_x_211:
[----:B------:R-:W-:-:S04]  /*0940*/  IMAD.MOV.U32 R3, RZ, RZ, 0x0 ;  /* 0x00000000ff037424 */ /* 0x000fc800078e00ff */
[----:B0-----:R-:W-:Y:S05]  /*0950*/  RET.REL.NODEC R2 `(loss_linear_batch_by_canonical_link_float) ;  /* 0xfffffff402a87950 */ /* 0x001fea0003c3ffff */
.L_x_222:
        /* <DEDUP_REMOVED lines=10> */
.L_x_436:


//--------------------- .text.linear_gradient_batch_double --------------------------
	.section	.text.linear_gradient_batch_double,"ax",@progbits
	.align	128
        .global         linear_gradient_batch_double
        .type           linear_gradient_batch_double,@function
        .size           linear_gradient_batch_double,(.L_x_437 - linear_gradient_batch_double)
        .other          linear_gradient_batch_double,@"STO_CUDA_ENTRY STV_DEFAULT"
linear_gradient_batch_double:
.text.linear_gradient_batch_double:
[----:B------:R-:W-:Y:S08]  /*0000*/  LDC R1, c[0x0][0x37c] ;  /* 0x0000df00ff017b82 */ /* 0x000ff00000000800 */
[----:B------:R-:W0:Y:S08]  /*0010*/  S2UR UR7, SR_CTAID.X ;  /* 0x00000000000779c3 */ /* 0x000e300000002500 */
[----:B------:R-:W0:Y:S02]  /*0020*/  LDC.64 R2, c[0x0][0x3a8] ;  /* 0x0000ea00ff027b82 */ /* 0x000e240000000a00 */
[----:B0-----:R-:W-:-:S04]  /*0030*/  ISETP.LE.U32.AND P0, PT, R2, UR7, PT ;  /* 0x0000000702007c0c */ /* 0x001fc8000bf03070 */
[----:B------:R-:W-:-:S13]  /*0040*/  ISETP.GE.U32.AND.EX P0, PT, RZ, R3, PT, P0 ;  /* 0x00000003ff00720c */ /* 0x000fda0003f06100 */
[----:B------:R-:W-:Y:S05]  /*0050*/  @P0 EXIT ;  /* 0x000000000000094d */ /* 0x000fea0003800000 */
[----:B------:R-:W0:Y:S01]  /*0060*/  LDCU UR4, c[0x0][0x3a4] ;  /* 0x00007480ff0477ac */ /* 0x000e220008000800 */
[----:B------:R-:W1:Y:S01]  /*0070*/  S2R R0, SR_TID.X ;  /* 0x0000000000007919 */ /* 0x000e620000002100 */
[----:B0-----:R-:W-:-:S09]  /*0080*/  UISETP.NE.U32.AND UP0, UPT, UR4, URZ, UPT ;  /* 0x000000ff0400728c */ /* 0x001fd2000bf05070 */
[----:B------:R-:W-:Y:S05]  /*0090*/  BRA.U UP0, `(.L_x_223) ;  /* 0x0000000100547547 */ /* 0x000fea000b800000 */
[----:B------:R-:W0:Y:S01]  /*00a0*/  LDC R6, c[0x0][0x3a0] ;  /* 0x0000e800ff067b82 */ /* 0x000e220000000800 */
[----:B------:R-:W-:Y:S01]  /*00b0*/  IMAD.MOV.U32 R9, RZ, RZ, RZ ;  /* 0x000000ffff097224 */ /* 0x000fe200078e00ff */
[----:B0-----:R-:W0:Y:S01]  /*00c0*/  I2F.U32.RP R4, R6 ;  /* 0x0000000600047306 */ /* 0x001e220000209000 */
[----:B------:R-:W-:-:S07]  /*00d0*/  ISETP.NE.U32.AND P2, PT, R6, RZ, PT ;  /* 0x000000ff0600720c */ /* 0x000fce0003f45070 */
[----:B0-----:R-:W0:Y:S02]  /*00e0*/  MUFU.RCP R4, R4 ;  /* 0x0000000400047308 */ /* 0x001e240000001000 */
[----:B0-----:R-:W-:-:S06]  /*00f0*/  VIADD R2, R4, 0xffffffe ;  /* 0x0ffffffe04027836 */ /* 0x001fcc0000000000 */
[----:B------:R0:W2:Y:S02]  /*0100*/  F2I.FTZ.U32.TRUNC.NTZ R3, R2 ;  /* 0x0000000200037305 */ /* 0x0000a4000021f000 */
[----:B0-----:R-:W-:Y:S02]  /*0110*/  IMAD.MOV.U32 R2, RZ, RZ, RZ ;  /* 0x000000ffff027224 */ /* 0x001fe400078e00ff */
[----:B--2---:R-:W-:-:S04]  /*0120*/  IMAD.MOV R5, RZ, RZ, -R3 ;  /* 0x000000ffff057224 */ /* 0x004fc800078e0a03 */
[----:B------:R-:W-:-:S04]  /*0130*/  IMAD R5, R5, R6, RZ ;  /* 0x0000000605057224 */ /* 0x000fc800078e02ff */
[----:B------:R-:W-:-:S06]  /*0140*/  IMAD.HI.U32 R3, R3, R5, R2 ;  /* 0x0000000503037227 */ /* 0x000fcc00078e0002 */
[----:B------:R-:W-:-:S05]  /*0150*/  IMAD.HI.U32 R8, R3, UR7, RZ ;  /* 0x0000000703087c27 */ /* 0x000fca000f8e00ff */
[----:B------:R-:W-:-:S05]  /*0160*/  IADD3 R3, PT, PT, -R8, RZ, RZ ;  /* 0x000000ff08037210 */ /* 0x000fca0007ffe1ff */
[----:B------:R-:W-:-:S05]  /*0170*/  IMAD R3, R6, R3, UR7 ;  /* 0x0000000706037e24 */ /* 0x000fca000f8e0203 */
[----:B------:R-:W-:-:S13]  /*0180*/  ISETP.GE.U32.AND P0, PT, R3, R6, PT ;  /* 0x000000060300720c */ /* 0x000fda0003f06070 */
[----:B------:R-:W-:Y:S02]  /*0190*/  @P0 IMAD.IADD R3, R3, 0x1, -R6 ;  /* 0x0000000103030824 */ /* 0x000fe400078e0a06 */
[----:B------:R-:W-:-:S03]  /*01a0*/  @P0 VIADD R8, R8, 0x1 ;  /* 0x0000000108080836 */ /* 0x000fc60000000000 */
[----:B------:R-:W-:-:S13]  /*01b0*/  ISETP.GE.U32.AND P1, PT, R3, R6, PT ;  /* 0x000000060300720c */ /* 0x000fda0003f26070 */
[----:B------:R-:W-:Y:S02]  /*01c0*/  @P1 IADD3 R8, PT, PT, R8, 0x1, RZ ;  /* 0x0000000108081810 */ /* 0x000fe40007ffe0ff */
[----:B------:R-:W-:Y:S01]  /*01d0*/  @!P2 LOP3.LUT R8, RZ, R6, RZ, 0x33, !PT ;  /* 0x00000006ff08a212 */ /* 0x000fe200078e33ff */
[----:B------:R-:W-:Y:S06]  /*01e0*/  BRA `(.L_x_224) ;  /* 0x0000000000087947 */ /* 0x000fec0003800000 */
.L_x_223:
[----:B------:R-:W-:-:S07]  /*01f0*/  MOV R4, 0x210 ;  /* 0x0000021000047802 */ /* 0x000fce0000000f00 */
[----:B-1----:R-:W-:Y:S05]  /*0200*/  CALL.REL.NOINC `($__internal_21_$__cuda_sm20_div_u64) ;  /* 0x0000000400787944 */ /* 0x002fea0003c00000 */
.L_x_224:
[----:B------:R-:W1:Y:S01]  /*0210*/  LDCU.64 UR12, c[0x0][0x3b0] ;  /* 0x00007600ff0c77ac */ /* 0x000e620008000a00 */
[----:B------:R-:W0:Y:S01]  /*0220*/  S2UR UR6, SR_CgaCtaId ;  /* 0x00000000000679c3 */ /* 0x000e220000008800 */
[----:B------:R-:W-:Y:S01]  /*0230*/  BSSY.RECONVERGENT B0, `(.L_x_225) ;  /* 0x000002b000007945 */ /* 0x000fe20003800200 */
[----:B------:R-:W-:Y:S01]  /*0240*/  CS2R R6, SRZ ;  /* 0x0000000000067805 */ /* 0x000fe2000001ff00 */
[----:B------:R-:W-:Y:S01]  /*0250*/  UMOV UR4, 0x400 ;  /* 0x0000040000047882 */ /* 0x000fe20000000000 */
[----:B------:R-:W2:Y:S01]  /*0260*/  LDCU UR8, c[0x0][0x360] ;  /* 0x00006c00ff0877ac */ /* 0x000ea20008000800 */
[----:B------:R-:W3:Y:S01]  /*0270*/  LDCU.64 UR10, c[0x0][0x358] ;  /* 0x00006b00ff0a77ac */ /* 0x000ee20008000a00 */
[----:B------:R-:W4:Y:S01]  /*0280*/  LDCU.128 UR16, c[0x0][0x380] ;  /* 0x00007000ff1077ac */ /* 0x000f220008000c00 */
[----:B-1----:R-:W-:-:S04]  /*0290*/  ISETP.GE.U32.AND P0, PT, R0, UR12, PT ;  /* 0x0000000c00007c0c */ /* 0x002fc8000bf06070 */
[----:B------:R-:W-:Y:S01]  /*02a0*/  ISETP.GE.U32.AND.EX P0, PT, RZ, UR13, PT, P0 ;  /* 0x0000000dff007c0c */ /* 0x000fe2000bf06100 */
[----:B0-----:R-:W-:-:S12]  /*02b0*/  ULEA UR6, UR6, UR4, 0x18 ;  /* 0x0000000406067291 */ /* 0x001fd8000f8ec0ff */
[----:B--234-:R-:W-:Y:S05]  /*02c0*/  @P0 BRA `(.L_x_226) ;  /* 0x0000000000840947 */ /* 0x01cfea0003800000 */
[----:B------:R-:W0:Y:S01]  /*02d0*/  LDC.64 R2, c[0x0][0x3a0] ;  /* 0x0000e800ff027b82 */ /* 0x000e220000000a00 */
[----:B------:R-:W-:Y:S01]  /*02e0*/  IADD3 R10, P0, PT, R0, -R8, RZ ;  /* 0x80000008000a7210 */ /* 0x000fe20007f1e0ff */
[----:B------:R-:W-:Y:S01]  /*02f0*/  UMOV UR4, UR7 ;  /* 0x0000000700047c82 */ /* 0x000fe20008000000 */
[----:B------:R-:W-:Y:S01]  /*0300*/  UMOV UR5, URZ ;  /* 0x000000ff00057c82 */ /* 0x000fe20008000000 */
[----:B------:R-:W-:Y:S01]  /*0310*/  MOV R16, R0 ;  /* 0x0000000000107202 */ /* 0x000fe20000000f00 */
[----:B------:R-:W-:Y:S02]  /*0320*/  IMAD.MOV.U32 R17, RZ, RZ, RZ ;  /* 0x000000ffff117224 */ /* 0x000fe400078e00ff */
[----:B------:R-:W-:Y:S01]  /*0330*/  IMAD.X R7, RZ, RZ, ~R9, P0 ;  /* 0x000000ffff077224 */ /* 0x000fe200000e0e09 */
[----:B------:R-:W1:Y:S03]  /*0340*/  LDC.64 R4, c[0x0][0x398] ;  /* 0x0000e600ff047b82 */ /* 0x000e660000000a00 */
[----:B0-----:R-:W-:-:S02]  /*0350*/  IMAD R11, R7, R2, RZ ;  /* 0x00000002070b7224 */ /* 0x001fc400078e02ff */
[----:B------:R-:W-:-:S04]  /*0360*/  IMAD.WIDE.U32 R6, R10, R2, UR4 ;  /* 0x000000040a067e25 */ /* 0x000fc8000f8e0002 */
[----:B------:R-:W-:Y:S01]  /*0370*/  IMAD R11, R10, R3, R11 ;  /* 0x000000030a0b7224 */ /* 0x000fe200078e020b */
[----:B------:R-:W-:Y:S01]  /*0380*/  MOV R14, R6 ;  /* 0x00000006000e7202 */ /* 0x000fe20000000f00 */
[----:B-1----:R-:W-:-:S04]  /*0390*/  IMAD.WIDE.U32 R8, R0, R4, R8 ;  /* 0x0000000400087225 */ /* 0x002fc800078e0008 */
[----:B------:R-:W-:Y:S01]  /*03a0*/  IMAD.IADD R15, R7, 0x1, R11 ;  /* 0x00000001070f7824 */ /* 0x000fe200078e020b */
[----:B------:R-:W-:Y:S01]  /*03b0*/  CS2R R6, SRZ ;  /* 0x0000000000067805 */ /* 0x000fe2000001ff00 */
[----:B------:R-:W-:Y:S02]  /*03c0*/  IMAD R13, R0, R5, R9 ;  /* 0x00000005000d7224 */ /* 0x000fe400078e0209 */
[----:B------:R-:W-:-:S07]  /*03d0*/  IMAD.MOV.U32 R12, RZ, RZ, R8 ;  /* 0x000000ffff0c7224 */ /* 0x000fce00078e0008 */
.L_x_227:
[----:B------:R-:W-:Y:S02]  /*03e0*/  LEA R8, P0, R14, UR16, 0x3 ;  /* 0x000000100e087c11 */ /* 0x000fe4000f8018ff */
[----:B------:R-:W-:Y:S02]  /*03f0*/  LEA R10, P1, R12, UR18, 0x3 ;  /* 0x000000120c0a7c11 */ /* 0x000fe4000f8218ff */
[----:B------:R-:W-:Y:S02]  /*0400*/  LEA.HI.X R9, R14, UR17, R15, 0x3, P0 ;  /* 0x000000110e097c11 */ /* 0x000fe400080f1c0f */
[----:B------:R-:W-:-:S04]  /*0410*/  LEA.HI.X R11, R12, UR19, R13, 0x3, P1 ;  /* 0x000000130c0b7c11 */ /* 0x000fc800088f1c0d */
[----:B------:R-:W2:Y:S04]  /*0420*/  LDG.E.64 R8, desc[UR10][R8.64] ;  /* 0x0000000a08087981 */ /* 0x000ea8000c1e1b00 */
[----:B------:R-:W2:Y:S01]  /*0430*/  LDG.E.64 R10, desc[UR10][R10.64] ;  /* 0x0000000a0a0a7981 */ /* 0x000ea2000c1e1b00 */
[----:B------:R-:W-:Y:S01]  /*0440*/  IADD3 R16, P0, PT, R16, UR8, RZ ;  /* 0x0000000810107c10 */ /* 0x000fe2000ff1e0ff */
[----:B------:R-:W-:-:S04]  /*0450*/  IMAD.WIDE.U32 R12, R4, UR8, R12 ;  /* 0x00000008040c7c25 */ /* 0x000fc8000f8e000c */
[----:B------:R-:W-:Y:S01]  /*0460*/  IMAD.X R17, RZ, RZ, R17, P0 ;  /* 0x000000ffff117224 */ /* 0x000fe200000e0611 */
[----:B------:R-:W-:Y:S01]  /*0470*/  ISETP.GE.U32.AND P0, PT, R16, UR12, PT ;  /* 0x0000000c10007c0c */ /* 0x000fe2000bf06070 */
[----:B------:R-:W-:-:S03]  /*0480*/  IMAD.WIDE.U32 R14, R2, UR8, R14 ;  /* 0x00000008020e7c25 */ /* 0x000fc6000f8e000e */
[----:B------:R-:W-:Y:S01]  /*0490*/  ISETP.GE.U32.AND.EX P0, PT, R17, UR13, PT, P0 ;  /* 0x0000000d11007c0c */ /* 0x000fe2000bf06100 */
[----:B------:R-:W-:Y:S02]  /*04a0*/  IMAD R13, R5, UR8, R13 ;  /* 0x00000008050d7c24 */ /* 0x000fe4000f8e020d */
[----:B------:R-:W-:Y:S01]  /*04b0*/  IMAD R15, R3, UR8, R15 ;  /* 0x00000008030f7c24 */ /* 0x000fe2000f8e020f */
[----:B--2---:R-:W-:-:S09]  /*04c0*/  DFMA R6, R8, R10, R6 ;  /* 0x0000000a0806722b */ /* 0x004fd20000000006 */
[----:B------:R-:W-:Y:S05]  /*04d0*/  @!P0 BRA `(.L_x_227) ;  /* 0xfffffffc00c08947 */ /* 0x000fea000383ffff */
.L_x_226:
[----:B------:R-:W-:Y:S05]  /*04e0*/  BSYNC.RECONVERGENT B0 ;  /* 0x0000000000007941 */ /* 0x000fea0003800200 */
.L_x_225:
[----:B------:R-:W-:Y:S01]  /*04f0*/  SHFL.DOWN PT, R3, R7, 0x10, 0x1f ;  /* 0x0a001f0007037f89 */ /* 0x000fe200000e0000 */
[C---:B------:R-:W-:Y:S02]  /*0500*/  LOP3.LUT P0, RZ, R0.reuse, 0x1f, RZ, 0xc0, !PT ;  /* 0x0000001f00ff7812 */ /* 0x040fe4000780c0ff */
[----:B------:R-:W-:Y:S01]  /*0510*/  ISETP.GT.U32.AND P1, PT, R0, 0x1f, PT ;  /* 0x0000001f0000780c */ /* 0x000fe20003f24070 */
[----:B------:R-:W0:Y:S02]  /*0520*/  SHFL.DOWN PT, R2, R6, 0x10, 0x1f ;  /* 0x0a001f0006027f89 */ /* 0x000e2400000e0000 */
[----:B0-----:R-:W-:-:S07]  /*0530*/  DADD R2, R2, R6 ;  /* 0x0000000002027229 */ /* 0x001fce0000000006 */
[----:B------:R-:W-:Y:S04]  /*0540*/  SHFL.DOWN PT, R5, R3, 0x8, 0x1f ;  /* 0x09001f0003057f89 */ /* 0x000fe800000e0000 */
[----:B------:R-:W0:Y:S02]  /*0550*/  SHFL.DOWN PT, R4, R2, 0x8, 0x1f ;  /* 0x09001f0002047f89 */ /* 0x000e2400000e0000 */
[----:B0-----:R-:W-:Y:S01]  /*0560*/  DADD R4, R2, R4 ;  /* 0x0000000002047229 */ /* 0x001fe20000000004 */
[C---:B------:R-:W-:Y:S02]  /*0570*/  LEA R2, R0.reuse, UR6, 0x3 ;  /* 0x0000000600027c11 */ /* 0x040fe4000f8e18ff */
[----:B------:R-:W-:-:S04]  /*0580*/  @!P0 LEA.HI R3, R0, UR6, RZ, 0x1e ;  /* 0x0000000600038c11 */ /* 0x000fc8000f8ff0ff */
[----:B------:R-:W-:Y:S04]  /*0590*/  SHFL.DOWN PT, R9, R5, 0x4, 0x1f ;  /* 0x08801f0005097f89 */ /* 0x000fe800000e0000 */
[----:B------:R-:W0:Y:S04]  /*05a0*/  SHFL.DOWN PT, R8, R4, 0x4, 0x1f ;  /* 0x08801f0004087f89 */ /* 0x000e2800000e0000 */
[----:B------:R-:W-:Y:S01]  /*05b0*/  STS.64 [R2], RZ ;  /* 0x000000ff02007388 */ /* 0x000fe20000000a00 */
[----:B0-----:R-:W-:-:S07]  /*05c0*/  DADD R8, R4, R8 ;  /* 0x0000000004087229 */ /* 0x001fce0000000008 */
[----:B------:R-:W-:Y:S04]  /*05d0*/  SHFL.DOWN PT, R11, R9, 0x2, 0x1f ;  /* 0x08401f00090b7f89 */ /* 0x000fe800000e0000 */
[----:B------:R-:W0:Y:S02]  /*05e0*/  SHFL.DOWN PT, R10, R8, 0x2, 0x1f ;  /* 0x08401f00080a7f89 */ /* 0x000e2400000e0000 */
[----:B0-----:R-:W-:-:S07]  /*05f0*/  DADD R10, R8, R10 ;  /* 0x00000000080a7229 */ /* 0x001fce000000000a */
[----:B------:R-:W-:Y:S04]  /*0600*/  SHFL.DOWN PT, R7, R11, 0x1, 0x1f ;  /* 0x08201f000b077f89 */ /* 0x000fe800000e0000 */
[----:B------:R-:W0:Y:S02]  /*0610*/  SHFL.DOWN PT, R6, R10, 0x1, 0x1f ;  /* 0x08201f000a067f89 */ /* 0x000e2400000e0000 */
[----:B0-----:R-:W-:-:S07]  /*0620*/  DADD R6, R10, R6 ;  /* 0x000000000a067229 */ /* 0x001fce0000000006 */
[----:B------:R0:W-:Y:S01]  /*0630*/  @!P0 STS.64 [R3], R6 ;  /* 0x0000000603008388 */ /* 0x0001e20000000a00 */
[----:B------:R-:W-:Y:S06]  /*0640*/  BAR.SYNC.DEFER_BLOCKING 0x0 ;  /* 0x0000000000007b1d */ /* 0x000fec0000010000 */
[----:B------:R-:W-:Y:S05]  /*0650*/  @P1 EXIT ;  /* 0x000000000000194d */ /* 0x000fea0003800000 */
[----:B0-----:R-:W0:Y:S01]  /*0660*/  LDS.64 R2, [R2] ;  /* 0x0000000002027984 */ /* 0x001e220000000a00 */
[----:B------:R-:W-:-:S03]  /*0670*/  ISETP.NE.AND P0, PT, R0, RZ, PT ;  /* 0x000000ff0000720c */ /* 0x000fc60003f05270 */
[----:B0-----:R-:W-:Y:S04]  /*0680*/  SHFL.DOWN PT, R5, R3, 0x10, 0x1f ;  /* 0x0a001f0003057f89 */ /* 0x001fe800000e0000 */
[----:B------:R-:W0:Y:S02]  /*0690*/  SHFL.DOWN PT, R4, R2, 0x10, 0x1f ;  /* 0x0a001f0002047f89 */ /* 0x000e2400000e0000 */
[----:B0-----:R-:W-:-:S07]  /*06a0*/  DADD R4, R2, R4 ;  /* 0x0000000002047229 */ /* 0x001fce0000000004 */
[----:B------:R-:W-:Y:S04]  /*06b0*/  SHFL.DOWN PT, R7, R5, 0x8, 0x1f ;  /* 0x09001f0005077f89 */ /* 0x000fe800000e0000 */
        /* <DEDUP_REMOVED lines=8> */
[----:B------:R0:W1:Y:S04]  /*0740*/  SHFL.DOWN PT, R3, R11, 0x1, 0x1f ;  /* 0x08201f000b037f89 */ /* 0x00006800000e0000 */
[----:B------:R0:W2:Y:S01]  /*0750*/  SHFL.DOWN PT, R2, R10, 0x1, 0x1f ;  /* 0x08201f000a027f89 */ /* 0x0000a200000e0000 */
[----:B------:R-:W-:Y:S05]  /*0760*/  @P0 EXIT ;  /* 0x000000000000094d */ /* 0x000fea0003800000 */
[----:B------:R-:W3:Y:S01]  /*0770*/  LDCU.64 UR4, c[0x0][0x390] ;  /* 0x00007200ff0477ac */ /* 0x000ee20008000a00 */
[----:B-12---:R-:W-:Y:S01]  /*0780*/  DADD R2, R10, R2 ;  /* 0x000000000a027229 */ /* 0x006fe20000000002 */
[----:B---3--:R-:W-:-:S04]  /*0790*/  ULEA UR4, UP0, UR7, UR4, 0x3 ;  /* 0x0000000407047291 */ /* 0x008fc8000f8018ff */
[----:B------:R-:W-:Y:S02]  /*07a0*/  ULEA.HI.X UR5, UR7, UR5, URZ, 0x3, UP0 ;  /* 0x0000000507057291 */ /* 0x000fe400080f1cff */
[----:B------:R-:W-:-:S04]  /*07b0*/  MOV R4, UR4 ;  /* 0x0000000400047c02 */ /* 0x000fc80008000f00 */
[----:B------:R-:W-:-:S05]  /*07c0*/  IMAD.U32 R5, RZ, RZ, UR5 ;  /* 0x00000005ff057e24 */ /* 0x000fca000f8e00ff */
[----:B------:R-:W-:Y:S01]  /*07d0*/  STG.E.64 desc[UR10][R4.64], R2 ;  /* 0x0000000204007986 */ /* 0x000fe2000c101b0a */
[----:B------:R-:W-:Y:S05]  /*07e0*/  EXIT ;  /* 0x000000000000794d */ /* 0x000fea0003800000 */
        .weak           $__internal_21_$__cuda_sm20_div_u64
        .type           $__internal_21_$__cuda_sm20_div_u64,@function
        .size           $__internal_21_$__cuda_sm20_div_u64,(.L_x_437 - $__internal_21_$__cuda_sm20_div_u64)
$__internal_21_$__cuda_sm20_div_u64:
[----:B------:R-:W0:Y:S01]  /*07f0*/  LDCU.64 UR4, c[0x0][0x3a0] ;  /* 0x00007400ff0477ac */ /* 0x000e220008000a00 */
[----:B------:R-:W1:Y:S01]  /*0800*/  LDC.64 R2, c[0x0][0x3a0] ;  /* 0x0000e800ff027b82 */ /* 0x000e620000000a00 */
[----:B0-----:R-:W0:Y:S08]  /*0810*/  I2F.U64.RP R5, UR4 ;  /* 0x0000000400057d12 */ /* 0x001e300008309000 */
[----:B0-----:R-:W0:Y:S02]  /*0820*/  MUFU.RCP R5, R5 ;  /* 0x0000000500057308 */ /* 0x001e240000001000 */
[----:B0-----:R-:W-:-:S06]  /*0830*/  VIADD R6, R5, 0x1ffffffe ;  /* 0x1ffffffe05067836 */ /* 0x001fcc0000000000 */
[----:B------:R-:W1:Y:S02]  /*0840*/  F2I.U64.TRUNC R6, R6 ;  /* 0x0000000600067311 */ /* 0x000e64000020d800 */
[----:B-1----:R-:W-:-:S04]  /*0850*/  IMAD.WIDE.U32 R8, R6, R2, RZ ;  /* 0x0000000206087225 */ /* 0x002fc800078e00ff */
[----:B------:R-:W-:Y:S01]  /*0860*/  IMAD R9, R6, R3, R9 ;  /* 0x0000000306097224 */ /* 0x000fe200078e0209 */
[----:B------:R-:W-:-:S03]  /*0870*/  IADD3 R11, P0, PT, RZ, -R8, RZ ;  /* 0x80000008ff0b7210 */ /* 0x000fc60007f1e0ff */
[----:B------:R-:W-:Y:S02]  /*0880*/  IMAD R9, R7, R2, R9 ;  /* 0x0000000207097224 */ /* 0x000fe400078e0209 */
[----:B------:R-:W-:-:S03]  /*0890*/  IMAD.HI.U32 R8, R6, R11, RZ ;  /* 0x0000000b06087227 */ /* 0x000fc600078e00ff */
[----:B------:R-:W-:Y:S01]  /*08a0*/  IADD3.X R13, PT, PT, RZ, ~R9, RZ, P0, !PT ;  /* 0x80000009ff0d7210 */ /* 0x000fe200007fe4ff */
[----:B------:R-:W-:-:S04]  /*08b0*/  IMAD.MOV.U32 R9, RZ, RZ, R6 ;  /* 0x000000ffff097224 */ /* 0x000fc800078e0006 */
[----:B------:R-:W-:-:S04]  /*08c0*/  IMAD.WIDE.U32 R8, P0, R6, R13, R8 ;  /* 0x0000000d06087225 */ /* 0x000fc80007800008 */
[C---:B------:R-:W-:Y:S02]  /*08d0*/  IMAD R15, R7.reuse, R13, RZ ;  /* 0x0000000d070f7224 */ /* 0x040fe400078e02ff */
[----:B------:R-:W-:-:S04]  /*08e0*/  IMAD.HI.U32 R8, P1, R7, R11, R8 ;  /* 0x0000000b07087227 */ /* 0x000fc80007820008 */
[----:B------:R-:W-:Y:S01]  /*08f0*/  IMAD.HI.U32 R5, R7, R13, RZ ;  /* 0x0000000d07057227 */ /* 0x000fe200078e00ff */
[----:B------:R-:W-:-:S03]  /*0900*/  IADD3 R9, P2, PT, R15, R8, RZ ;  /* 0x000000080f097210 */ /* 0x000fc60007f5e0ff */
[----:B------:R-:W-:Y:S02]  /*0910*/  IMAD.X R5, R5, 0x1, R7, P0 ;  /* 0x0000000105057824 */ /* 0x000fe400000e0607 */
[----:B------:R-:W-:-:S03]  /*0920*/  IMAD.WIDE.U32 R6, R9, R2, RZ ;  /* 0x0000000209067225 */ /* 0x000fc600078e00ff */
[----:B------:R-:W-:Y:S01]  /*0930*/  IADD3.X R5, PT, PT, RZ, RZ, R5, P2, P1 ;  /* 0x000000ffff057210 */ /* 0x000fe200017e2405 */
[----:B------:R-:W-:Y:S01]  /*0940*/  IMAD R7, R9, R3, R7 ;  /* 0x0000000309077224 */ /* 0x000fe200078e0207 */
[----:B------:R-:W-:-:S03]  /*0950*/  IADD3 R11, P0, PT, RZ, -R6, RZ ;  /* 0x80000006ff0b7210 */ /* 0x000fc60007f1e0ff */
[----:B------:R-:W-:Y:S02]  /*0960*/  IMAD R7, R5, R2, R7 ;  /* 0x0000000205077224 */ /* 0x000fe400078e0207 */
[----:B------:R-:W-:-:S03]  /*0970*/  IMAD.HI.U32 R8, R9, R11, RZ ;  /* 0x0000000b09087227 */ /* 0x000fc600078e00ff */
[----:B------:R-:W-:Y:S01]  /*0980*/  IADD3.X R6, PT, PT, RZ, ~R7, RZ, P0, !PT ;  /* 0x80000007ff067210 */ /* 0x000fe200007fe4ff */
[----:B------:R-:W-:-:S04]  /*0990*/  IMAD.MOV.U32 R7, RZ, RZ, RZ ;  /* 0x000000ffff077224 */ /* 0x000fc800078e00ff */
[----:B------:R-:W-:-:S04]  /*09a0*/  IMAD.WIDE.U32 R8, P0, R9, R6, R8 ;  /* 0x0000000609087225 */ /* 0x000fc80007800008 */
[C---:B------:R-:W-:Y:S02]  /*09b0*/  IMAD R10, R5.reuse, R6, RZ ;  /* 0x00000006050a7224 */ /* 0x040fe400078e02ff */
[----:B------:R-:W-:-:S04]  /*09c0*/  IMAD.HI.U32 R9, P1, R5, R11, R8 ;  /* 0x0000000b05097227 */ /* 0x000fc80007820008 */
[----:B------:R-:W-:Y:S01]  /*09d0*/  IMAD.HI.U32 R8, R5, R6, RZ ;  /* 0x0000000605087227 */ /* 0x000fe200078e00ff */
[----:B------:R-:W-:-:S03]  /*09e0*/  IADD3 R9, P2, PT, R10, R9, RZ ;  /* 0x000000090a097210 */ /* 0x000fc60007f5e0ff */
[----:B------:R-:W-:Y:S02]  /*09f0*/  IMAD.X R5, R8, 0x1, R5, P0 ;  /* 0x0000000108057824 */ /* 0x000fe400000e0605 */
[----:B------:R-:W-:-:S03]  /*0a00*/  IMAD.HI.U32 R6, R9, UR7, RZ ;  /* 0x0000000709067c27 */ /* 0x000fc6000f8e00ff */
[----:B------:R-:W-:Y:S01]  /*0a10*/  IADD3.X R5, PT, PT, RZ, RZ, R5, P2, P1 ;  /* 0x000000ffff057210 */ /* 0x000fe200017e2405 */
[----:B------:R-:W-:-:S04]  /*0a20*/  IMAD.WIDE.U32 R6, RZ, R9, R6 ;  /* 0x00000009ff067225 */ /* 0x000fc800078e0006 */
[----:B------:R-:W-:-:S05]  /*0a30*/  IMAD.HI.U32 R5, P0, R5, UR7, R6 ;  /* 0x0000000705057c27 */ /* 0x000fca000f800006 */
[----:B------:R-:W-:Y:S02]  /*0a40*/  IADD3 R9, P1, PT, RZ, R5, RZ ;  /* 0x00000005ff097210 */ /* 0x000fe40007f3e0ff */
[----:B------:R-:W-:-:S03]  /*0a50*/  IADD3.X R5, PT, PT, RZ, RZ, RZ, P0, !PT ;  /* 0x000000ffff057210 */ /* 0x000fc600007fe4ff */
[----:B------:R-:W-:-:S04]  /*0a60*/  IMAD.WIDE.U32 R6, R9, R2, RZ ;  /* 0x0000000209067225 */ /* 0x000fc800078e00ff */
[----:B------:R-:W-:Y:S01]  /*0a70*/  IMAD.X R5, RZ, RZ, R5, P1 ;  /* 0x000000ffff057224 */ /* 0x000fe200008e0605 */
[----:B------:R-:W-:Y:S01]  /*0a80*/  IADD3 R13, P1, PT, -R6, UR7, RZ ;  /* 0x00000007060d7c10 */ /* 0x000fe2000ff3e1ff */
[----:B------:R-:W-:-:S03]  /*0a90*/  IMAD R7, R9, R3, R7 ;  /* 0x0000000309077224 */ /* 0x000fc600078e0207 */
[-C--:B------:R-:W-:Y:S01]  /*0aa0*/  ISETP.GE.U32.AND P0, PT, R13, R2.reuse, PT ;  /* 0x000000020d00720c */ /* 0x080fe20003f06070 */
[-C--:B------:R-:W-:Y:S01]  /*0ab0*/  IMAD R7, R5, R2.reuse, R7 ;  /* 0x0000000205077224 */ /* 0x080fe200078e0207 */
[----:B------:R-:W-:-:S03]  /*0ac0*/  IADD3 R11, P2, PT, R13, -R2, RZ ;  /* 0x800000020d0b7210 */ /* 0x000fc60007f5e0ff */
[----:B------:R-:W-:Y:S01]  /*0ad0*/  IMAD.X R12, RZ, RZ, ~R7, P1 ;  /* 0x000000ffff0c7224 */ /* 0x000fe200008e0e07 */
[----:B------:R-:W-:-:S04]  /*0ae0*/  IADD3 R6, P1, PT, R9, 0x1, RZ ;  /* 0x0000000109067810 */ /* 0x000fc80007f3e0ff */
[CC--:B------:R-:W-:Y:S01]  /*0af0*/  ISETP.GE.U32.AND.EX P0, PT, R12.reuse, R3.reuse, PT, P0 ;  /* 0x000000030c00720c */ /* 0x0c0fe20003f06100 */
[----:B------:R-:W-:Y:S01]  /*0b00*/  IMAD.X R8, RZ, RZ, R5, P1 ;  /* 0x000000ffff087224 */ /* 0x000fe200008e0605 */
[----:B------:R-:W-:Y:S02]  /*0b10*/  IADD3.X R10, PT, PT, R12, ~R3, RZ, P2, !PT ;  /* 0x800000030c0a7210 */ /* 0x000fe400017fe4ff */
[----:B------:R-:W-:Y:S02]  /*0b20*/  SEL R7, R6, R9, P0 ;  /* 0x0000000906077207 */ /* 0x000fe40000000000 */
[----:B------:R-:W-:Y:S02]  /*0b30*/  SEL R11, R11, R13, P0 ;  /* 0x0000000d0b0b7207 */ /* 0x000fe40000000000 */
[----:B------:R-:W-:Y:S02]  /*0b40*/  SEL R6, R8, R5, P0 ;  /* 0x0000000508067207 */ /* 0x000fe40000000000 */
[----:B------:R-:W-:-:S02]  /*0b50*/  IADD3 R8, P2, PT, R7, 0x1, RZ ;  /* 0x0000000107087810 */ /* 0x000fc40007f5e0ff */
[----:B------:R-:W-:Y:S02]  /*0b60*/  SEL R10, R10, R12, P0 ;  /* 0x0000000c0a0a7207 */ /* 0x000fe40000000000 */
[----:B------:R-:W-:Y:S01]  /*0b70*/  ISETP.GE.U32.AND P0, PT, R11, R2, PT ;  /* 0x000000020b00720c */ /* 0x000fe20003f06070 */
[----:B------:R-:W-:Y:S01]  /*0b80*/  IMAD.X R9, RZ, RZ, R6, P2 ;  /* 0x000000ffff097224 */ /* 0x000fe200010e0606 */
[----:B------:R-:W-:Y:S02]  /*0b90*/  ISETP.NE.U32.AND P1, PT, R2, RZ, PT ;  /* 0x000000ff0200720c */ /* 0x000fe40003f25070 */
[----:B------:R-:W-:Y:S02]  /*0ba0*/  ISETP.GE.U32.AND.EX P0, PT, R10, R3, PT, P0 ;  /* 0x000000030a00720c */ /* 0x000fe40003f06100 */
[----:B------:R-:W-:Y:S02]  /*0bb0*/  MOV R5, 0x0 ;  /* 0x0000000000057802 */ /* 0x000fe40000000f00 */
[----:B------:R-:W-:-:S02]  /*0bc0*/  ISETP.NE.AND.EX P1, PT, R3, RZ, PT, P1 ;  /* 0x000000ff0300720c */ /* 0x000fc40003f25310 */
[----:B------:R-:W-:Y:S02]  /*0bd0*/  SEL R8, R8, R7, P0 ;  /* 0x0000000708087207 */ /* 0x000fe40000000000 */
[----:B------:R-:W-:Y:S02]  /*0be0*/  SEL R9, R9, R6, P0 ;  /* 0x0000000609097207 */ /* 0x000fe40000000000 */
[----:B------:R-:W-:Y:S02]  /*0bf0*/  SEL R8, R8, 0xffffffff, P1 ;  /* 0xffffffff08087807 */ /* 0x000fe40000800000 */
[----:B------:R-:W-:Y:S01]  /*0c00*/  SEL R9, R9, 0xffffffff, P1 ;  /* 0xffffffff09097807 */ /* 0x000fe20000800000 */
[----:B------:R-:W-:Y:S06]  /*0c10*/  RET.REL.NODEC R4 `(linear_gradient_batch_double) ;  /* 0xfffffff004f87950 */ /* 0x000fec0003c3ffff */
.L_x_228:
        /* <DEDUP_REMOVED lines=14> */
.L_x_437:


//--------------------- .text.linear_gradient_batch_float --------------------------
	.section	.text.linear_gradient_batch_float,"ax",@progbits
	.align	128
        .global         linear_gradient_batch_float
        .type           linear_gradient_batch_float,@function
        .size           linear_gradient_batch_float,(.L_x_438 - linear_gradient_batch_float)
        .other          linear_gradient_batch_float,@"STO_CUDA_ENTRY STV_DEFAULT"
linear_gradient_batch_float:
.text.linear_gradient_batch_float:
        /* <DEDUP_REMOVED lines=11> */
[----:B------:R-:W-:Y:S01]  /*00b0*/  HFMA2 R7, -RZ, RZ, 0, 0 ;  /* 0x00000000ff077431 */ /* 0x000fe200000001ff */
[----:B0-----:R-:W0:Y:S01]  /*00c0*/  I2F.U32.RP R4, R8 ;  /* 0x0000000800047306 */ /* 0x001e220000209000 */
[----:B------:R-:W-:-:S07]  /*00d0*/  ISETP.NE.U32.AND P2, PT, R8, RZ, PT ;  /* 0x000000ff0800720c */ /* 0x000fce0003f45070 */
[----:B0-----:R-:W0:Y:S02]  /*00e0*/  MUFU.RCP R4, R4 ;  /* 0x0000000400047308 */ /* 0x001e240000001000 */
[----:B0-----:R-:W-:-:S06]  /*00f0*/  VIADD R2, R4, 0xffffffe ;  /* 0x0ffffffe04027836 */ /* 0x001fcc0000000000 */
[----:B------:R0:W2:Y:S02]  /*0100*/  F2I.FTZ.U32.TRUNC.NTZ R3, R2 ;  /* 0x0000000200037305 */ /* 0x0000a4000021f000 */
[----:B0-----:R-:W-:Y:S01]  /*0110*/  IMAD.MOV.U32 R2, RZ, RZ, RZ ;  /* 0x000000ffff027224 */ /* 0x001fe200078e00ff */
[----:B--2---:R-:W-:-:S05]  /*0120*/  IADD3 R5, PT, PT, RZ, -R3, RZ ;  /* 0x80000003ff057210 */ /* 0x004fca0007ffe0ff */
[----:B------:R-:W-:-:S04]  /*0130*/  IMAD R5, R5, R8, RZ ;  /* 0x0000000805057224 */ /* 0x000fc800078e02ff */
[----:B------:R-:W-:-:S06]  /*0140*/  IMAD.HI.U32 R3, R3, R5, R2 ;  /* 0x0000000503037227 */ /* 0x000fcc00078e0002 */
[----:B------:R-:W-:-:S05]  /*0150*/  IMAD.HI.U32 R6, R3, UR7, RZ ;  /* 0x0000000703067c27 */ /* 0x000fca000f8e00ff */
[----:B------:R-:W-:-:S05]  /*0160*/  IADD3 R3, PT, PT, -R6, RZ, RZ ;  /* 0x000000ff06037210 */ /* 0x000fca0007ffe1ff */
[----:B------:R-:W-:-:S05]  /*0170*/  IMAD R3, R8, R3, UR7 ;  /* 0x0000000708037e24 */ /* 0x000fca000f8e0203 */
[----:B------:R-:W-:-:S13]  /*0180*/  ISETP.GE.U32.AND P0, PT, R3, R8, PT ;  /* 0x000000080300720c */ /* 0x000fda0003f06070 */
[----:B------:R-:W-:Y:S01]  /*0190*/  @P0 IMAD.IADD R3, R3, 0x1, -R8 ;  /* 0x0000000103030824 */ /* 0x000fe200078e0a08 */
[----:B------:R-:W-:-:S04]  /*01a0*/  @P0 IADD3 R6, PT, PT, R6, 0x1, RZ ;  /* 0x0000000106060810 */ /* 0x000fc80007ffe0ff */
[----:B------:R-:W-:-:S13]  /*01b0*/  ISETP.GE.U32.AND P1, PT, R3, R8, PT ;  /* 0x000000080300720c */ /* 0x000fda0003f26070 */
[----:B------:R-:W-:Y:S01]  /*01c0*/  @P1 VIADD R6, R6, 0x1 ;  /* 0x0000000106061836 */ /* 0x000fe20000000000 */
[----:B------:R-:W-:Y:S01]  /*01d0*/  @!P2 LOP3.LUT R6, RZ, R8, RZ, 0x33, !PT ;  /* 0x00000008ff06a212 */ /* 0x000fe200078e33ff */
[----:B------:R-:W-:Y:S06]  /*01e0*/  BRA `(.L_x_230) ;  /* 0x0000000000087947 */ /* 0x000fec0003800000 */
.L_x_229:
[----:B------:R-:W-:-:S07]  /*01f0*/  MOV R4, 0x210 ;  /* 0x0000021000047802 */ /* 0x000fce0000000f00 */
[----:B-1----:R-:W-:Y:S05]  /*0200*/  CALL.REL.NOINC `($__internal_22_$__cuda_sm20_div_u64) ;  /* 0x0000000400587944 */ /* 0x002fea0003c00000 */
.L_x_230:
[----:B------:R-:W1:Y:S01]  /*0210*/  LDCU.64 UR12, c[0x0][0x3b0] ;  /* 0x00007600ff0c77ac */ /* 0x000e620008000a00 */
[----:B------:R-:W0:Y:S01]  /*0220*/  S2UR UR6, SR_CgaCtaId ;  /* 0x00000000000679c3 */ /* 0x000e220000008800 */
[----:B------:R-:W-:Y:S01]  /*0230*/  BSSY.RECONVERGENT B0, `(.L_x_231) ;  /* 0x000002d000007945 */ /* 0x000fe20003800200 */
[----:B------:R-:W-:Y:S01]  /*0240*/  IMAD.MOV.U32 R14, RZ, RZ, RZ ;  /* 0x000000ffff0e7224 */ /* 0x000fe200078e00ff */
        /* <DEDUP_REMOVED lines=10> */
[----:B------:R-:W-:Y:S01]  /*02f0*/  IMAD.MOV.U32 R8, RZ, RZ, R6 ;  /* 0x000000ffff087224 */ /* 0x000fe200078e0006 */
[----:B------:R-:W-:Y:S01]  /*0300*/  UMOV UR4, UR7 ;  /* 0x0000000700047c82 */ /* 0x000fe20008000000 */
[----:B------:R-:W-:Y:S01]  /*0310*/  UMOV UR5, URZ ;  /* 0x000000ff00057c82 */ /* 0x000fe20008000000 */
[-C--:B------:R-:W-:Y:S01]  /*0320*/  IADD3.X R9, PT, PT, RZ, ~R7.reuse, RZ, P0, !PT ;  /* 0x80000007ff097210 */ /* 0x080fe200007fe4ff */
[----:B------:R-:W-:Y:S02]  /*0330*/  HFMA2 R14, -RZ, RZ, 0, 0 ;  /* 0x00000000ff0e7431 */ /* 0x000fe400000001ff */
[----:B------:R-:W-:Y:S01]  /*0340*/  IMAD.MOV.U32 R15, RZ, RZ, R0 ;  /* 0x000000ffff0f7224 */ /* 0x000fe200078e0000 */
[----:B------:R-:W1:Y:S01]  /*0350*/  LDC.64 R4, c[0x0][0x398] ;  /* 0x0000e600ff047b82 */ /* 0x000e620000000a00 */
[----:B------:R-:W-:Y:S01]  /*0360*/  MOV R16, RZ ;  /* 0x000000ff00107202 */ /* 0x000fe20000000f00 */
[-C--:B0-----:R-:W-:Y:S01]  /*0370*/  IMAD R11, R9, R2.reuse, RZ ;  /* 0x00000002090b7224 */ /* 0x081fe200078e02ff */
[----:B------:R-:W-:Y:S01]  /*0380*/  MOV R9, R7 ;  /* 0x0000000700097202 */ /* 0x000fe20000000f00 */
[----:B------:R-:W-:-:S04]  /*0390*/  IMAD.WIDE.U32 R6, R10, R2, UR4 ;  /* 0x000000040a067e25 */ /* 0x000fc8000f8e0002 */
[----:B------:R-:W-:Y:S02]  /*03a0*/  IMAD R13, R10, R3, R11 ;  /* 0x000000030a0d7224 */ /* 0x000fe400078e020b */
[----:B-1----:R-:W-:-:S03]  /*03b0*/  IMAD.WIDE.U32 R8, R0, R4, R8 ;  /* 0x0000000400087225 */ /* 0x002fc600078e0008 */
[----:B------:R-:W-:Y:S01]  /*03c0*/  IADD3 R13, PT, PT, R7, R13, RZ ;  /* 0x0000000d070d7210 */ /* 0x000fe20007ffe0ff */
[----:B------:R-:W-:Y:S02]  /*03d0*/  IMAD.MOV.U32 R12, RZ, RZ, R6 ;  /* 0x000000ffff0c7224 */ /* 0x000fe400078e0006 */
[----:B------:R-:W-:Y:S02]  /*03e0*/  IMAD R11, R0, R5, R9 ;  /* 0x00000005000b7224 */ /* 0x000fe400078e0209 */
[----:B------:R-:W-:-:S07]  /*03f0*/  IMAD.MOV.U32 R10, RZ, RZ, R8 ;  /* 0x000000ffff0a7224 */ /* 0x000fce00078e0008 */
.L_x_233:
[----:B------:R-:W-:Y:S02]  /*0400*/  LEA R6, P0, R12, UR16, 0x2 ;  /* 0x000000100c067c11 */ /* 0x000fe4000f8010ff */
[----:B------:R-:W-:Y:S02]  /*0410*/  LEA R8, P1, R10, UR18, 0x2 ;  /* 0x000000120a087c11 */ /* 0x000fe4000f8210ff */
[----:B------:R-:W-:Y:S02]  /*0420*/  LEA.HI.X R7, R12, UR17, R13, 0x2, P0 ;  /* 0x000000110c077c11 */ /* 0x000fe400080f140d */
[----:B------:R-:W-:-:S04]  /*0430*/  LEA.HI.X R9, R10, UR19, R11, 0x2, P1 ;  /* 0x000000130a097c11 */ /* 0x000fc800088f140b */
[----:B------:R-:W2:Y:S04]  /*0440*/  LDG.E R7, desc[UR10][R6.64] ;  /* 0x0000000a06077981 */ /* 0x000ea8000c1e1900 */
[----:B------:R-:W2:Y:S01]  /*0450*/  LDG.E R8, desc[UR10][R8.64] ;  /* 0x0000000a08087981 */ /* 0x000ea2000c1e1900 */
[----:B------:R-:W-:Y:S01]  /*0460*/  IADD3 R15, P0, PT, R15, UR8, RZ ;  /* 0x000000080f0f7c10 */ /* 0x000fe2000ff1e0ff */
[----:B------:R-:W-:-:S04]  /*0470*/  IMAD.WIDE.U32 R10, R4, UR8, R10 ;  /* 0x00000008040a7c25 */ /* 0x000fc8000f8e000a */
[----:B------:R-:W-:Y:S01]  /*0480*/  IMAD.X R16, RZ, RZ, R16, P0 ;  /* 0x000000ffff107224 */ /* 0x000fe200000e0610 */
[----:B------:R-:W-:Y:S01]  /*0490*/  ISETP.GE.U32.AND P0, PT, R15, UR12, PT ;  /* 0x0000000c0f007c0c */ /* 0x000fe2000bf06070 */
[----:B------:R-:W-:-:S03]  /*04a0*/  IMAD.WIDE.U32 R12, R2, UR8, R12 ;  /* 0x00000008020c7c25 */ /* 0x000fc6000f8e000c */
[----:B------:R-:W-:Y:S01]  /*04b0*/  ISETP.GE.U32.AND.EX P0, PT, R16, UR13, PT, P0 ;  /* 0x0000000d10007c0c */ /* 0x000fe2000bf06100 */
[----:B------:R-:W-:Y:S02]  /*04c0*/  IMAD R11, R5, UR8, R11 ;  /* 0x00000008050b7c24 */ /* 0x000fe4000f8e020b */
[----:B------:R-:W-:Y:S02]  /*04d0*/  IMAD R13, R3, UR8, R13 ;  /* 0x00000008030d7c24 */ /* 0x000fe4000f8e020d */
[----:B--2---:R-:W-:-:S08]  /*04e0*/  FFMA R14, R7, R8, R14 ;  /* 0x00000008070e7223 */ /* 0x004fd0000000000e */
[----:B------:R-:W-:Y:S05]  /*04f0*/  @!P0 BRA `(.L_x_233) ;  /* 0xfffffffc00c08947 */ /* 0x000fea000383ffff */
.L_x_232:
[----:B------:R-:W-:Y:S05]  /*0500*/  BSYNC.RECONVERGENT B0 ;  /* 0x0000000000007941 */ /* 0x000fea0003800200 */
.L_x_231:
[----:B------:R-:W0:Y:S01]  /*0510*/  SHFL.DOWN PT, R3, R14, 0x10, 0x1f ;  /* 0x0a001f000e037f89 */ /* 0x000e2200000e0000 */
[C---:B------:R-:W-:Y:S02]  /*0520*/  LOP3.LUT P0, RZ, R0.reuse, 0x1f, RZ, 0xc0, !PT ;  /* 0x0000001f00ff7812 */ /* 0x040fe4000780c0ff */
[----:B------:R-:W-:-:S11]  /*0530*/  ISETP.GT.U32.AND P1, PT, R0, 0x1f, PT ;  /* 0x0000001f0000780c */ /* 0x000fd60003f24070 */
[----:B------:R-:W-:Y:S01]  /*0540*/  @!P0 LEA.HI R8, R0, UR6, RZ, 0x1d ;  /* 0x0000000600088c11 */ /* 0x000fe2000f8fe8ff */
[----:B0-----:R-:W-:-:S05]  /*0550*/  FADD R3, R3, R14 ;  /* 0x0000000e03037221 */ /* 0x001fca0000000000 */
[----:B------:R-:W0:Y:S02]  /*0560*/  SHFL.DOWN PT, R2, R3, 0x8, 0x1f ;  /* 0x09001f0003027f89 */ /* 0x000e2400000e0000 */
[----:B0-----:R-:W-:-:S05]  /*0570*/  FADD R4, R3, R2 ;  /* 0x0000000203047221 */ /* 0x001fca0000000000 */
[----:B------:R-:W0:Y:S02]  /*0580*/  SHFL.DOWN PT, R5, R4, 0x4, 0x1f ;  /* 0x08801f0004057f89 */ /* 0x000e2400000e0000 */
[----:B0-----:R-:W-:-:S05]  /*0590*/  FADD R5, R4, R5 ;  /* 0x0000000504057221 */ /* 0x001fca0000000000 */
[----:B------:R-:W0:Y:S02]  /*05a0*/  SHFL.DOWN PT, R2, R5, 0x2, 0x1f ;  /* 0x08401f0005027f89 */ /* 0x000e2400000e0000 */
[----:B0-----:R-:W-:Y:S01]  /*05b0*/  FADD R6, R5, R2 ;  /* 0x0000000205067221 */ /* 0x001fe20000000000 */
[----:B------:R-:W-:-:S04]  /*05c0*/  LEA R2, R0, UR6, 0x2 ;  /* 0x0000000600027c11 */ /* 0x000fc8000f8e10ff */
[----:B------:R-:W0:Y:S04]  /*05d0*/  SHFL.DOWN PT, R7, R6, 0x1, 0x1f ;  /* 0x08201f0006077f89 */ /* 0x000e2800000e0000 */
[----:B------:R1:W-:Y:S01]  /*05e0*/  STS [R2], RZ ;  /* 0x000000ff02007388 */ /* 0x0003e20000000800 */
[----:B0-----:R-:W-:-:S05]  /*05f0*/  FADD R7, R6, R7 ;  /* 0x0000000706077221 */ /* 0x001fca0000000000 */
[----:B------:R1:W-:Y:S01]  /*0600*/  @!P0 STS [R8], R7 ;  /* 0x0000000708008388 */ /* 0x0003e20000000800 */
[----:B------:R-:W-:Y:S06]  /*0610*/  BAR.SYNC.DEFER_BLOCKING 0x0 ;  /* 0x0000000000007b1d */ /* 0x000fec0000010000 */
[----:B------:R-:W-:Y:S05]  /*0620*/  @P1 EXIT ;  /* 0x000000000000194d */ /* 0x000fea0003800000 */
[----:B-1----:R-:W0:Y:S01]  /*0630*/  LDS R2, [R2] ;  /* 0x0000000002027984 */ /* 0x002e220000000800 */
[----:B------:R-:W-:-:S03]  /*0640*/  ISETP.NE.AND P0, PT, R0, RZ, PT ;  /* 0x000000ff0000720c */ /* 0x000fc60003f05270 */
[----:B0-----:R-:W0:Y:S02]  /*0650*/  SHFL.DOWN PT, R3, R2, 0x10, 0x1f ;  /* 0x0a001f0002037f89 */ /* 0x001e2400000e0000 */
[----:B0-----:R-:W-:-:S05]  /*0660*/  FADD R3, R2, R3 ;  /* 0x0000000302037221 */ /* 0x001fca0000000000 */
[----:B------:R-:W0:Y:S02]  /*0670*/  SHFL.DOWN PT, R4, R3, 0x8, 0x1f ;  /* 0x09001f0003047f89 */ /* 0x000e2400000e0000 */
[----:B0-----:R-:W-:-:S05]  /*0680*/  FADD R4, R3, R4 ;  /* 0x0000000403047221 */ /* 0x001fca0000000000 */
[----:B------:R-:W0:Y:S02]  /*0690*/  SHFL.DOWN PT, R5, R4, 0x4, 0x1f ;  /* 0x08801f0004057f89 */ /* 0x000e2400000e0000 */
[----:B0-----:R-:W-:-:S05]  /*06a0*/  FADD R5, R4, R5 ;  /* 0x0000000504057221 */ /* 0x001fca0000000000 */
[----:B------:R-:W0:Y:S02]  /*06b0*/  SHFL.DOWN PT, R6, R5, 0x2, 0x1f ;  /* 0x08401f0005067f89 */ /* 0x000e2400000e0000 */
[----:B0-----:R-:W-:-:S05]  /*06c0*/  FADD R6, R5, R6 ;  /* 0x0000000605067221 */ /* 0x001fca0000000000 */
[----:B------:R0:W1:Y:S01]  /*06d0*/  SHFL.DOWN PT, R7, R6, 0x1, 0x1f ;  /* 0x08201f0006077f89 */ /* 0x00006200000e0000 */
[----:B------:R-:W-:Y:S05]  /*06e0*/  @P0 EXIT ;  /* 0x000000000000094d */ /* 0x000fea0003800000 */
[----:B------:R-:W2:Y:S01]  /*06f0*/  LDCU.64 UR4, c[0x0][0x390] ;  /* 0x00007200ff0477ac */ /* 0x000ea20008000a00 */
[----:B-1----:R-:W-:Y:S01]  /*0700*/  FADD R7, R6, R7 ;  /* 0x0000000706077221 */ /* 0x002fe20000000000 */
[----:B--2---:R-:W-:-:S04]  /*0710*/  ULEA UR4, UP0, UR7, UR4, 0x2 ;  /* 0x0000000407047291 */ /* 0x004fc8000f8010ff */
[----:B------:R-:W-:Y:S02]  /*0720*/  ULEA.HI.X UR5, UR7, UR5, URZ, 0x2, UP0 ;  /* 0x0000000507057291 */ /* 0x000fe400080f14ff */
[----:B------:R-:W-:-:S04]  /*0730*/  MOV R2, UR4 ;  /* 0x0000000400027c02 */ /* 0x000fc80008000f00 */
[----:B------:R-:W-:-:S05]  /*0740*/  IMAD.U32 R3, RZ, RZ, UR5 ;  /* 0x00000005ff037e24 */ /* 0x000fca000f8e00ff */
[----:B------:R-:W-:Y:S01]  /*0750*/  STG.E desc[UR10][R2.64], R7 ;  /* 0x0000000702007986 */ /* 0x000fe2000c10190a */
[----:B------:R-:W-:Y:S05]  /*0760*/  EXIT ;  /* 0x000000000000794d */ /* 0x000fea0003800000 */
        .weak           $__internal_22_$__cuda_sm20_div_u64
        .type           $__internal_22_$__cuda_sm20_div_u64,@function
        .size           $__internal_22_$__cuda_sm20_div_u64,(.L_x_438 - $__internal_22_$__cuda_sm20_div_u64)
$__internal_22_$__cuda_sm20_div_u64:
[----:B------:R-:W0:Y:S01]  /*0770*/  LDCU.64 UR4, c[0x0][0x3a0] ;  /* 0x00007400ff0477ac */ /* 0x000e220008000a00 */
[----:B------:R-:W1:Y:S01]  /*0780*/  LDC.64 R2, c[0x0][0x3a0] ;  /* 0x0000e800ff027b82 */ /* 0x000e620000000a00 */
[----:B0-----:R-:W0:Y:S08]  /*0790*/  I2F.U64.RP R5, UR4 ;  /* 0x0000000400057d12 */ /* 0x001e300008309000 */
[----:B0-----:R-:W0:Y:S02]  /*07a0*/  MUFU.RCP R5, R5 ;  /* 0x0000000500057308 */ /* 0x001e240000001000 */
[----:B0-----:R-:W-:-:S06]  /*07b0*/  IADD3 R6, PT, PT, R5, 0x1ffffffe, RZ ;  /* 0x1ffffffe05067810 */ /* 0x001fcc0007ffe0ff */
[----:B------:R-:W1:Y:S02]  /*07c0*/  F2I.U64.TRUNC R6, R6 ;  /* 0x0000000600067311 */ /* 0x000e64000020d800 */
[----:B-1----:R-:W-:-:S04]  /*07d0*/  IMAD.WIDE.U32 R8, R6, R2, RZ ;  /* 0x0000000206087225 */ /* 0x002fc800078e00ff */
[----:B------:R-:W-:Y:S01]  /*07e0*/  IMAD R9, R6, R3, R9 ;  /* 0x0000000306097224 */ /* 0x000fe200078e0209 */
[----:B------:R-:W-:-:S03]  /*07f0*/  IADD3 R11, P0, PT, RZ, -R8, RZ ;  /* 0x80000008ff0b7210 */ /* 0x000fc60007f1e0ff */
[----:B------:R-:W-:Y:S02]  /*0800*/  IMAD R9, R7, R2, R9 ;  /* 0x0000000207097224 */ /* 0x000fe400078e0209 */
[----:B------:R-:W-:-:S04]  /*0810*/  IMAD.HI.U32 R8, R6, R11, RZ ;  /* 0x0000000b06087227 */ /* 0x000fc800078e00ff */
[----:B------:R-:W-:Y:S01]  /*0820*/  IMAD.X R13, RZ, RZ, ~R9, P0 ;  /* 0x000000ffff0d7224 */ /* 0x000fe200000e0e09 */
[----:B------:R-:W-:-:S03]  /*0830*/  MOV R9, R6 ;  /* 0x0000000600097202 */ /* 0x000fc60000000f00 */
[-C--:B------:R-:W-:Y:S02]  /*0840*/  IMAD R15, R7, R13.reuse, RZ ;  /* 0x0000000d070f7224 */ /* 0x080fe400078e02ff */
[----:B------:R-:W-:-:S04]  /*0850*/  IMAD.WIDE.U32 R8, P0, R6, R13, R8 ;  /* 0x0000000d06087225 */ /* 0x000fc80007800008 */
[----:B------:R-:W-:-:S04]  /*0860*/  IMAD.HI.U32 R5, R7, R13, RZ ;  /* 0x0000000d07057227 */ /* 0x000fc800078e00ff */
[----:B------:R-:W-:-:S04]  /*0870*/  IMAD.HI.U32 R8, P1, R7, R11, R8 ;  /* 0x0000000b07087227 */ /* 0x000fc80007820008 */
[----:B------:R-:W-:Y:S01]  /*0880*/  IMAD.X R5, R5, 0x1, R7, P0 ;  /* 0x0000000105057824 */ /* 0x000fe200000e0607 */
[----:B------:R-:W-:-:S04]  /*0890*/  IADD3 R9, P2, PT, R15, R8, RZ ;  /* 0x000000080f097210 */ /* 0x000fc80007f5e0ff */
[----:B------:R-:W-:Y:S01]  /*08a0*/  IADD3.X R5, PT, PT, RZ, RZ, R5, P2, P1 ;  /* 0x000000ffff057210 */ /* 0x000fe200017e2405 */
[----:B------:R-:W-:-:S04]  /*08b0*/  IMAD.WIDE.U32 R6, R9, R2, RZ ;  /* 0x0000000209067225 */ /* 0x000fc800078e00ff */
[----:B------:R-:W-:Y:S01]  /*08c0*/  IMAD R7, R9, R3, R7 ;  /* 0x0000000309077224 */ /* 0x000fe200078e0207 */
[----:B------:R-:W-:-:S03]  /*08d0*/  IADD3 R11, P0, PT, RZ, -R6, RZ ;  /* 0x80000006ff0b7210 */ /* 0x000fc60007f1e0ff */
[----:B------:R-:W-:Y:S02]  /*08e0*/  IMAD R7, R5, R2, R7 ;  /* 0x0000000205077224 */ /* 0x000fe400078e0207 */
[----:B------:R-:W-:-:S03]  /*08f0*/  IMAD.HI.U32 R8, R9, R11, RZ ;  /* 0x0000000b09087227 */ /* 0x000fc600078e00ff */
[----:B------:R-:W-:Y:S01]  /*0900*/  IADD3.X R6, PT, PT, RZ, ~R7, RZ, P0, !PT ;  /* 0x80000007ff067210 */ /* 0x000fe200007fe4ff */
[----:B------:R-:W-:-:S04]  /*0910*/  HFMA2 R7, -RZ, RZ, 0, 0 ;  /* 0x00000000ff077431 */ /* 0x000fc800000001ff */
        /* <DEDUP_REMOVED lines=10> */
[----:B------:R-:W-:Y:S01]  /*09c0*/  IADD3 R9, P1, PT, RZ, R5, RZ ;  /* 0x00000005ff097210 */ /* 0x000fe20007f3e0ff */
[----:B------:R-:W-:-:S04]  /*09d0*/  IMAD.X R5, RZ, RZ, RZ, P0 ;  /* 0x000000ffff057224 */ /* 0x000fc800000e06ff */
[----:B------:R-:W-:Y:S01]  /*09e0*/  IMAD.WIDE.U32 R6, R9, R2, RZ ;  /* 0x0000000209067225 */ /* 0x000fe200078e00ff */
[----:B------:R-:W-:-:S03]  /*09f0*/  IADD3.X R5, PT, PT, RZ, R5, RZ, P1, !PT ;  /* 0x00000005ff057210 */ /* 0x000fc60000ffe4ff */
[----:B------:R-:W-:Y:S01]  /*0a00*/  IMAD R7, R9, R3, R7 ;  /* 0x0000000309077224 */ /* 0x000fe200078e0207 */
[----:B------:R-:W-:-:S03]  /*0a10*/  IADD3 R11, P1, PT, -R6, UR7, RZ ;  /* 0x00000007060b7c10 */ /* 0x000fc6000ff3e1ff */
[-C--:B------:R-:W-:Y:S01]  /*0a20*/  IMAD R7, R5, R2.reuse, R7 ;  /* 0x0000000205077224 */ /* 0x080fe200078e0207 */
[----:B------:R-:W-:-:S03]  /*0a30*/  ISETP.GE.U32.AND P0, PT, R11, R2, PT ;  /* 0x000000020b00720c */ /* 0x000fc60003f06070 */
[----:B------:R-:W-:Y:S01]  /*0a40*/  IMAD.X R12, RZ, RZ, ~R7, P1 ;  /* 0x000000ffff0c7224 */ /* 0x000fe200008e0e07 */
[----:B------:R-:W-:Y:S02]  /*0a50*/  IADD3 R6, P1, PT, R9, 0x1, RZ ;  /* 0x0000000109067810 */ /* 0x000fe40007f3e0ff */
[----:B------:R-:W-:Y:S02]  /*0a60*/  IADD3 R7, P2, PT, R11, -R2, RZ ;  /* 0x800000020b077210 */ /* 0x000fe40007f5e0ff */
[CC--:B------:R-:W-:Y:S01]  /*0a70*/  ISETP.GE.U32.AND.EX P0, PT, R12.reuse, R3.reuse, PT, P0 ;  /* 0x000000030c00720c */ /* 0x0c0fe20003f06100 */
[----:B------:R-:W-:Y:S01]  /*0a80*/  IMAD.X R8, RZ, RZ, R5, P1 ;  /* 0x000000ffff087224 */ /* 0x000fe200008e0605 */
[----:B------:R-:W-:Y:S02]  /*0a90*/  IADD3.X R10, PT, PT, R12, ~R3, RZ, P2, !PT ;  /* 0x800000030c0a7210 */ /* 0x000fe400017fe4ff */
[----:B------:R-:W-:Y:S02]  /*0aa0*/  SEL R7, R7, R11, P0 ;  /* 0x0000000b07077207 */ /* 0x000fe40000000000 */
[----:B------:R-:W-:-:S02]  /*0ab0*/  SEL R9, R6, R9, P0 ;  /* 0x0000000906097207 */ /* 0x000fc40000000000 */
[----:B------:R-:W-:Y:S02]  /*0ac0*/  SEL R10, R10, R12, P0 ;  /* 0x0000000c0a0a7207 */ /* 0x000fe40000000000 */
[----:B------:R-:W-:Y:S01]  /*0ad0*/  SEL R8, R8, R5, P0 ;  /* 0x0000000508087207 */ /* 0x000fe20000000000 */
[----:B------:R-:W-:Y:S01]  /*0ae0*/  IMAD.MOV.U32 R5, RZ, RZ, 0x0 ;  /* 0x00000000ff057424 */ /* 0x000fe200078e00ff */
[----:B------:R-:W-:Y:S02]  /*0af0*/  ISETP.GE.U32.AND P0, PT, R7, R2, PT ;  /* 0x000000020700720c */ /* 0x000fe40003f06070 */
[----:B------:R-:W-:Y:S02]  /*0b00*/  IADD3 R6, P2, PT, R9, 0x1, RZ ;  /* 0x0000000109067810 */ /* 0x000fe40007f5e0ff */
[----:B------:R-:W-:Y:S02]  /*0b10*/  ISETP.NE.U32.AND P1, PT, R2, RZ, PT ;  /* 0x000000ff0200720c */ /* 0x000fe40003f25070 */
[----:B------:R-:W-:-:S02]  /*0b20*/  ISETP.GE.U32.AND.EX P0, PT, R10, R3, PT, P0 ;  /* 0x000000030a00720c */ /* 0x000fc40003f06100 */
[-C--:B------:R-:W-:Y:S02]  /*0b30*/  IADD3.X R7, PT, PT, RZ, R8.reuse, RZ, P2, !PT ;  /* 0x00000008ff077210 */ /* 0x080fe400017fe4ff */
[----:B------:R-:W-:Y:S02]  /*0b40*/  ISETP.NE.AND.EX P1, PT, R3, RZ, PT, P1 ;  /* 0x000000ff0300720c */ /* 0x000fe40003f25310 */
[----:B------:R-:W-:Y:S02]  /*0b50*/  SEL R6, R6, R9, P0 ;  /* 0x0000000906067207 */ /* 0x000fe40000000000 */
[----:B------:R-:W-:Y:S02]  /*0b60*/  SEL R7, R7, R8, P0 ;  /* 0x0000000807077207 */ /* 0x000fe40000000000 */
[----:B------:R-:W-:Y:S02]  /*0b70*/  SEL R6, R6, 0xffffffff, P1 ;  /* 0xffffffff06067807 */ /* 0x000fe40000800000 */
[----:B------:R-:W-:Y:S01]  /*0b80*/  SEL R7, R7, 0xffffffff, P1 ;  /* 0xffffffff07077807 */ /* 0x000fe20000800000 */
[----:B------:R-:W-:Y:S06]  /*0b90*/  RET.REL.NODEC R4 `(linear_gradient_batch_float) ;  /* 0xfffffff404187950 */ /* 0x000fec0003c3ffff */
.L_x_234:
        /* <DEDUP_REMOVED lines=14> */
.L_x_438:


//--------------------- .text.backward_linear_batch_double --------------------------
	.section	.text.backward_linear_batch_double,"ax",@progbits
	.align	128
        .global         backward_linear_batch_double
        .type           backward_linear_batch_double,@function
        .size           backward_linear_batch_double,(.L_x_439 - backward_linear_batch_double)
        .other          backward_linear_batch_double,@"STO_CUDA_ENTRY STV_DEFAULT"
backward_linear_batch_double:
.text.backward_linear_batch_double:
[----:B------:R-:W-:Y:S08]  /*0000*/  LDC R1, c[0x0][0x37c] ;  /* 0x0000df00ff017b82 */ /* 0x000ff00000000800 */
[----:B------:R-:W0:Y:S01]  /*0010*/  LDC.64 R2, c[0x0][0x398] ;  /* 0x0000e600ff027b82 */ /* 0x000e220000000a00 */
[----:B------:R-:W0:Y:S07]  /*0020*/  LDCU.64 UR4, c[0x0][0x3a8] ;  /* 0x00007500ff0477ac */ /* 0x000e2e0008000a00 */
[----:B------:R-:W1:Y:S01]  /*0030*/  S2UR UR7, SR_CTAID.X ;  /* 0x00000000000779c3 */ /* 0x000e620000002500 */
[----:B0-----:R-:W-:-:S02]  /*0040*/  IMAD R0, R2, UR5, RZ ;  /* 0x0000000502007c24 */ /* 0x001fc4000f8e02ff */
[----:B------:R-:W-:-:S04]  /*0050*/  IMAD.WIDE.U32 R4, R2, UR4, RZ ;  /* 0x0000000402047c25 */ /* 0x000fc8000f8e00ff */
[----:B------:R-:W-:Y:S01]  /*0060*/  IMAD R7, R3, UR4, R0 ;  /* 0x0000000403077c24 */ /* 0x000fe2000f8e0200 */
[----:B-1----:R-:W-:-:S03]  /*0070*/  ISETP.GT.U32.AND P0, PT, R4, UR7, PT ;  /* 0x0000000704007c0c */ /* 0x002fc6000bf04070 */
[----:B------:R-:W-:-:S05]  /*0080*/  IMAD.IADD R4, R5, 0x1, R7 ;  /* 0x0000000105047824 */ /* 0x000fca00078e0207 */
[----:B------:R-:W-:-:S13]  /*0090*/  ISETP.GT.U32.AND.EX P0, PT, R4, RZ, PT, P0 ;  /* 0x000000ff0400720c */ /* 0x000fda0003f04100 */
[----:B------:R-:W-:Y:S05]  /*00a0*/  @!P0 EXIT ;  /* 0x000000000000894d */ /* 0x000fea0003800000 */
[----:B------:R-:W-:-:S13]  /*00b0*/  ISETP.NE.U32.AND P0, PT, R3, RZ, PT ;  /* 0x000000ff0300720c */ /* 0x000fda0003f05070 */
[----:B------:R-:W-:Y:S05]  /*00c0*/  @P0 BRA `(.L_x_235) ;  /* 0x0000000000500947 */ /* 0x000fea0003800000 */
[----:B------:R-:W0:Y:S01]  /*00d0*/  I2F.U32.RP R0, R2 ;  /* 0x0000000200007306 */ /* 0x000e220000209000 */
[----:B------:R-:W-:-:S07]  /*00e0*/  ISETP.NE.U32.AND P2, PT, R2, RZ, PT ;  /* 0x000000ff0200720c */ /* 0x000fce0003f45070 */
[----:B0-----:R-:W0:Y:S02]  /*00f0*/  MUFU.RCP R0, R0 ;  /* 0x0000000000007308 */ /* 0x001e240000001000 */
[----:B0-----:R-:W-:-:S06]  /*0100*/  VIADD R4, R0, 0xffffffe ;  /* 0x0ffffffe00047836 */ /* 0x001fcc0000000000 */
[----:B------:R0:W1:Y:S02]  /*0110*/  F2I.FTZ.U32.TRUNC.NTZ R5, R4 ;  /* 0x0000000400057305 */ /* 0x000064000021f000 */
[----:B0-----:R-:W-:Y:S01]  /*0120*/  IMAD.MOV.U32 R4, RZ, RZ, RZ ;  /* 0x000000ffff047224 */ /* 0x001fe200078e00ff */
[----:B-1----:R-:W-:-:S05]  /*0130*/  IADD3 R3, PT, PT, RZ, -R5, RZ ;  /* 0x80000005ff037210 */ /* 0x002fca0007ffe0ff */
[----:B------:R-:W-:-:S04]  /*0140*/  IMAD R3, R3, R2, RZ ;  /* 0x0000000203037224 */ /* 0x000fc800078e02ff */
[----:B------:R-:W-:-:S06]  /*0150*/  IMAD.HI.U32 R5, R5, R3, R4 ;  /* 0x0000000305057227 */ /* 0x000fcc00078e0004 */
[----:B------:R-:W-:-:S04]  /*0160*/  IMAD.HI.U32 R4, R5, UR7, RZ ;  /* 0x0000000705047c27 */ /* 0x000fc8000f8e00ff */
[----:B------:R-:W-:Y:S02]  /*0170*/  HFMA2 R5, -RZ, RZ, 0, 0 ;  /* 0x00000000ff057431 */ /* 0x000fe400000001ff */
[----:B------:R-:W-:-:S04]  /*0180*/  IMAD.MOV R3, RZ, RZ, -R4 ;  /* 0x000000ffff037224 */ /* 0x000fc800078e0a04 */
[----:B------:R-:W-:-:S05]  /*0190*/  IMAD R3, R2, R3, UR7 ;  /* 0x0000000702037e24 */ /* 0x000fca000f8e0203 */
[----:B------:R-:W-:-:S13]  /*01a0*/  ISETP.GE.U32.AND P0, PT, R3, R2, PT ;  /* 0x000000020300720c */ /* 0x000fda0003f06070 */
[----:B------:R-:W-:Y:S01]  /*01b0*/  @P0 IADD3 R3, PT, PT, R3, -R2, RZ ;  /* 0x8000000203030210 */ /* 0x000fe20007ffe0ff */
[----:B------:R-:W-:-:S03]  /*01c0*/  @P0 VIADD R4, R4, 0x1 ;  /* 0x0000000104040836 */ /* 0x000fc60000000000 */
[----:B------:R-:W-:-:S13]  /*01d0*/  ISETP.GE.U32.AND P1, PT, R3, R2, PT ;  /* 0x000000020300720c */ /* 0x000fda0003f26070 */
[----:B------:R-:W-:Y:S01]  /*01e0*/  @P1 VIADD R4, R4, 0x1 ;  /* 0x0000000104041836 */ /* 0x000fe20000000000 */
[----:B------:R-:W-:Y:S01]  /*01f0*/  @!P2 LOP3.LUT R4, RZ, R2, RZ, 0x33, !PT ;  /* 0x00000002ff04a212 */ /* 0x000fe200078e33ff */
[----:B------:R-:W-:Y:S06]  /*0200*/  BRA `(.L_x_236) ;  /* 0x0000000000087947 */ /* 0x000fec0003800000 */
.L_x_235:
[----:B------:R-:W-:-:S07]  /*0210*/  MOV R0, 0x230 ;  /* 0x0000023000007802 */ /* 0x000fce0000000f00 */
[----:B------:R-:W-:Y:S05]  /*0220*/  CALL.REL.NOINC `($__internal_23_$__cuda_sm20_div_u64) ;  /* 0x0000000400807944 */ /* 0x000fea0003c00000 */
.L_x_236:
[----:B------:R-:W0:Y:S01]  /*0230*/  S2R R0, SR_TID.X ;  /* 0x0000000000007919 */ /* 0x000e220000002100 */
[----:B------:R-:W0:Y:S01]  /*0240*/  LDCU.64 UR10, c[0x0][0x3a0] ;  /* 0x00007400ff0a77ac */ /* 0x000e220008000a00 */
[----:B------:R-:W1:Y:S01]  /*0250*/  S2UR UR6, SR_CgaCtaId ;  /* 0x00000000000679c3 */ /* 0x000e620000008800 */
[----:B------:R-:W-:Y:S01]  /*0260*/  BSSY.RECONVERGENT B0, `(.L_x_237) ;  /* 0x000002c000007945 */ /* 0x000fe20003800200 */
[----:B------:R-:W-:Y:S01]  /*0270*/  CS2R R2, SRZ ;  /* 0x0000000000027805 */ /* 0x000fe2000001ff00 */
[----:B------:R-:W-:Y:S01]  /*0280*/  UMOV UR4, 0x400 ;  /* 0x0000040000047882 */ /* 0x000fe20000000000 */
[----:B------:R-:W2:Y:S01]  /*0290*/  LDCU.64 UR8, c[0x0][0x358] ;  /* 0x00006b00ff0877ac */ /* 0x000ea20008000a00 */
[----:B------:R-:W3:Y:S01]  /*02a0*/  LDCU.128 UR12, c[0x0][0x380] ;  /* 0x00007000ff0c77ac */ /* 0x000ee20008000c00 */
[----:B-1----:R-:W-:Y:S01]  /*02b0*/  ULEA UR6, UR6, UR4, 0x18 ;  /* 0x0000000406067291 */ /* 0x002fe2000f8ec0ff */
[----:B0-----:R-:W-:-:S04]  /*02c0*/  ISETP.GE.U32.AND P0, PT, R0, UR10, PT ;  /* 0x0000000a00007c0c */ /* 0x001fc8000bf06070 */
[----:B------:R-:W-:-:S13]  /*02d0*/  ISETP.GE.U32.AND.EX P0, PT, RZ, UR11, PT, P0 ;  /* 0x0000000bff007c0c */ /* 0x000fda000bf06100 */
[----:B--23--:R-:W-:Y:S05]  /*02e0*/  @P0 BRA `(.L_x_238) ;  /* 0x00000000008c0947 */ /* 0x00cfea0003800000 */
[----:B------:R-:W0:Y:S01]  /*02f0*/  LDC.64 R8, c[0x0][0x398] ;  /* 0x0000e600ff087b82 */ /* 0x000e220000000a00 */
[----:B------:R-:W-:Y:S01]  /*0300*/  IADD3 R17, P0, PT, RZ, -R4, RZ ;  /* 0x80000004ff117210 */ /* 0x000fe20007f1e0ff */
[----:B------:R-:W-:Y:S01]  /*0310*/  UMOV UR4, UR7 ;  /* 0x0000000700047c82 */ /* 0x000fe20008000000 */
[----:B------:R-:W-:Y:S01]  /*0320*/  UMOV UR5, URZ ;  /* 0x000000ff00057c82 */ /* 0x000fe20008000000 */
[----:B------:R-:W-:Y:S02]  /*0330*/  HFMA2 R13, -RZ, RZ, 0, 0 ;  /* 0x00000000ff0d7431 */ /* 0x000fe400000001ff */
[----:B------:R-:W-:Y:S02]  /*0340*/  IMAD.MOV.U32 R16, RZ, RZ, R0 ;  /* 0x000000ffff107224 */ /* 0x000fe400078e0000 */
[----:B------:R-:W-:Y:S01]  /*0350*/  IMAD.X R3, RZ, RZ, ~R5, P0 ;  /* 0x000000ffff037224 */ /* 0x000fe200000e0e05 */
[----:B------:R-:W1:Y:S03]  /*0360*/  LDC R12, c[0x0][0x360] ;  /* 0x0000d800ff0c7b82 */ /* 0x000e660000000800 */
[----:B0-----:R-:W-:-:S02]  /*0370*/  IMAD R2, R3, R8, RZ ;  /* 0x0000000803027224 */ /* 0x001fc400078e02ff */
[----:B------:R-:W-:-:S04]  /*0380*/  IMAD.WIDE.U32 R6, R17, R8, UR4 ;  /* 0x0000000411067e25 */ /* 0x000fc8000f8e0008 */
[----:B------:R-:W-:Y:S01]  /*0390*/  IMAD R17, R17, R9, R2 ;  /* 0x0000000911117224 */ /* 0x000fe200078e0202 */
[----:B------:R-:W-:-:S03]  /*03a0*/  CS2R R2, SRZ ;  /* 0x0000000000027805 */ /* 0x000fc6000001ff00 */
[----:B-1----:R-:W-:-:S07]  /*03b0*/  IMAD.IADD R17, R7, 0x1, R17 ;  /* 0x0000000107117824 */ /* 0x002fce00078e0211 */
.L_x_239:
[----:B------:R-:W-:Y:S01]  /*03c0*/  MOV R11, R13 ;  /* 0x0000000d000b7202 */ /* 0x000fe20000000f00 */
[----:B------:R-:W-:Y:S02]  /*03d0*/  IMAD.MOV.U32 R10, RZ, RZ, R16 ;  /* 0x000000ffff0a7224 */ /* 0x000fe400078e0010 */
[----:B------:R-:W-:Y:S02]  /*03e0*/  IMAD R19, R5, UR10, RZ ;  /* 0x0000000a05137c24 */ /* 0x000fe4000f8e02ff */
[----:B------:R-:W-:Y:S02]  /*03f0*/  IMAD R21, R17, UR10, RZ ;  /* 0x0000000a11157c24 */ /* 0x000fe4000f8e02ff */
[----:B------:R-:W-:-:S04]  /*0400*/  IMAD.WIDE.U32 R8, R4, UR10, R10 ;  /* 0x0000000a04087c25 */ /* 0x000fc8000f8e000a */
[----:B------:R-:W-:Y:S01]  /*0410*/  IMAD.WIDE.U32 R14, R6, UR10, R10 ;  /* 0x0000000a060e7c25 */ /* 0x000fe2000f8e000a */
[----:B------:R-:W-:-:S03]  /*0420*/  LEA R18, P0, R8, UR12, 0x3 ;  /* 0x0000000c08127c11 */ /* 0x000fc6000f8018ff */
[----:B------:R-:W-:Y:S01]  /*0430*/  IMAD R11, R4, UR11, R19 ;  /* 0x0000000b040b7c24 */ /* 0x000fe2000f8e0213 */
[----:B------:R-:W-:Y:S01]  /*0440*/  LEA R10, P1, R14, UR14, 0x3 ;  /* 0x0000000e0e0a7c11 */ /* 0x000fe2000f8218ff */
[----:B------:R-:W-:Y:S02]  /*0450*/  IMAD R21, R6, UR11, R21 ;  /* 0x0000000b06157c24 */ /* 0x000fe4000f8e0215 */
[----:B------:R-:W-:Y:S02]  /*0460*/  IMAD.IADD R11, R9, 0x1, R11 ;  /* 0x00000001090b7824 */ /* 0x000fe400078e020b */
[----:B------:R-:W-:-:S03]  /*0470*/  IMAD.IADD R9, R15, 0x1, R21 ;  /* 0x000000010f097824 */ /* 0x000fc600078e0215 */
[----:B------:R-:W-:Y:S02]  /*0480*/  LEA.HI.X R19, R8, UR13, R11, 0x3, P0 ;  /* 0x0000000d08137c11 */ /* 0x000fe400080f1c0b */
[----:B------:R-:W-:-:S03]  /*0490*/  LEA.HI.X R11, R14, UR15, R9, 0x3, P1 ;  /* 0x0000000f0e0b7c11 */ /* 0x000fc600088f1c09 */
[----:B------:R-:W2:Y:S04]  /*04a0*/  LDG.E.64 R8, desc[UR8][R18.64] ;  /* 0x0000000812087981 */ /* 0x000ea8000c1e1b00 */
[----:B------:R-:W2:Y:S01]  /*04b0*/  LDG.E.64 R10, desc[UR8][R10.64] ;  /* 0x000000080a0a7981 */ /* 0x000ea2000c1e1b00 */
[----:B------:R-:W-:-:S04]  /*04c0*/  IADD3 R16, P0, PT, R12, R16, RZ ;  /* 0x000000100c107210 */ /* 0x000fc80007f1e0ff */
[----:B------:R-:W-:Y:S02]  /*04d0*/  IADD3.X R13, PT, PT, RZ, R13, RZ, P0, !PT ;  /* 0x0000000dff0d7210 */ /* 0x000fe400007fe4ff */
[----:B------:R-:W-:-:S04]  /*04e0*/  ISETP.GE.U32.AND P0, PT, R16, UR10, PT ;  /* 0x0000000a10007c0c */ /* 0x000fc8000bf06070 */
[----:B------:R-:W-:Y:S01]  /*04f0*/  ISETP.GE.U32.AND.EX P0, PT, R13, UR11, PT, P0 ;  /* 0x0000000b0d007c0c */ /* 0x000fe2000bf06100 */
[----:B--2---:R-:W-:-:S12]  /*0500*/  DFMA R2, R8, R10, R2 ;  /* 0x0000000a0802722b */ /* 0x004fd80000000002 */
[----:B------:R-:W-:Y:S05]  /*0510*/  @!P0 BRA `(.L_x_239) ;  /* 0xfffffffc00a88947 */ /* 0x000fea000383ffff */
.L_x_238:
[----:B------:R-:W-:Y:S05]  /*0520*/  BSYNC.RECONVERGENT B0 ;  /* 0x0000000000007941 */ /* 0x000fea0003800200 */
.L_x_237:
[----:B------:R-:W-:Y:S01]  /*0530*/  SHFL.DOWN PT, R5, R3, 0x10, 0x1f ;  /* 0x0a001f0003057f89 */ /* 0x000fe200000e0000 */
[C---:B------:R-:W-:Y:S02]  /*0540*/  LOP3.LUT P0, RZ, R0.reuse, 0x1f, RZ, 0xc0, !PT ;  /* 0x0000001f00ff7812 */ /* 0x040fe4000780c0ff */
[C---:B------:R-:W-:Y:S01]  /*0550*/  LEA R12, R0.reuse, UR6, 0x3 ;  /* 0x00000006000c7c11 */ /* 0x040fe2000f8e18ff */
[----:B------:R-:W0:Y:S01]  /*0560*/  SHFL.DOWN PT, R4, R2, 0x10, 0x1f ;  /* 0x0a001f0002047f89 */ /* 0x000e2200000e0000 */
[----:B------:R-:W-:-:S03]  /*0570*/  ISETP.GT.U32.AND P1, PT, R0, 0x1f, PT ;  /* 0x0000001f0000780c */ /* 0x000fc60003f24070 */
[----:B------:R-:W-:Y:S01]  /*0580*/  STS.64 [R12], RZ ;  /* 0x000000ff0c007388 */ /* 0x000fe20000000a00 */
[----:B0-----:R-:W-:-:S07]  /*0590*/  DADD R4, R4, R2 ;  /* 0x0000000004047229 */ /* 0x001fce0000000002 */
[----:B------:R-:W-:Y:S04]  /*05a0*/  SHFL.DOWN PT, R7, R5, 0x8, 0x1f ;  /* 0x09001f0005077f89 */ /* 0x000fe800000e0000 */
[----:B------:R-:W0:Y:S02]  /*05b0*/  SHFL.DOWN PT, R6, R4, 0x8, 0x1f ;  /* 0x09001f0004067f89 */ /* 0x000e2400000e0000 */
[----:B0-----:R-:W-:Y:S01]  /*05c0*/  DADD R6, R4, R6 ;  /* 0x0000000004067229 */ /* 0x001fe20000000006 */
[----:B------:R-:W-:-:S06]  /*05d0*/  @!P0 LEA.HI R5, R0, UR6, RZ, 0x1e ;  /* 0x0000000600058c11 */ /* 0x000fcc000f8ff0ff */
        /* <DEDUP_REMOVED lines=33> */
[----:B------:R-:W-:-:S04]  /*07f0*/  IMAD.U32 R4, RZ, RZ, UR4 ;  /* 0x00000004ff047e24 */ /* 0x000fc8000f8e00ff */
[----:B------:R-:W-:-:S05]  /*0800*/  IMAD.U32 R5, RZ, RZ, UR5 ;  /* 0x00000005ff057e24 */ /* 0x000fca000f8e00ff */
[----:B------:R-:W-:Y:S01]  /*0810*/  STG.E.64 desc[UR8][R4.64], R2 ;  /* 0x0000000204007986 */ /* 0x000fe2000c101b08 */
[----:B------:R-:W-:Y:S05]  /*0820*/  EXIT ;  /* 0x000000000000794d */ /* 0x000fea0003800000 */
        .weak           $__internal_23_$__cuda_sm20_div_u64
        .type           $__internal_23_$__cuda_sm20_div_u64,@function
        .size           $__internal_23_$__cuda_sm20_div_u64,(.L_x_439 - $__internal_23_$__cuda_sm20_div_u64)
$__internal_23_$__cuda_sm20_div_u64:
        /* <DEDUP_REMOVED lines=11> */
[----:B------:R-:W-:Y:S02]  /*08e0*/  IMAD.X R11, RZ, RZ, ~R7, P0 ;  /* 0x000000ffff0b7224 */ /* 0x000fe400000e0e07 */
[----:B------:R-:W-:Y:S02]  /*08f0*/  IMAD.MOV.U32 R7, RZ, RZ, R4 ;  /* 0x000000ffff077224 */ /* 0x000fe400078e0004 */
[-C--:B------:R-:W-:Y:S02]  /*0900*/  IMAD R13, R5, R11.reuse, RZ ;  /* 0x0000000b050d7224 */ /* 0x080fe400078e02ff */
[----:B------:R-:W-:-:S04]  /*0910*/  IMAD.WIDE.U32 R6, P0, R4, R11, R6 ;  /* 0x0000000b04067225 */ /* 0x000fc80007800006 */
[----:B------:R-:W-:-:S04]  /*0920*/  IMAD.HI.U32 R11, R5, R11, RZ ;  /* 0x0000000b050b7227 */ /* 0x000fc800078e00ff */
[----:B------:R-:W-:-:S05]  /*0930*/  IMAD.HI.U32 R6, P1, R5, R9, R6 ;  /* 0x0000000905067227 */ /* 0x000fca0007820006 */
[----:B------:R-:W-:Y:S02]  /*0940*/  IADD3 R7, P2, PT, R13, R6, RZ ;  /* 0x000000060d077210 */ /* 0x000fe40007f5e0ff */
[----:B------:R-:W-:-:S03]  /*0950*/  IADD3.X R6, PT, PT, R11, R5, RZ, P0, !PT ;  /* 0x000000050b067210 */ /* 0x000fc600007fe4ff */
[----:B------:R-:W-:Y:S01]  /*0960*/  IMAD.WIDE.U32 R4, R7, R2, RZ ;  /* 0x0000000207047225 */ /* 0x000fe200078e00ff */
[----:B------:R-:W-:-:S03]  /*0970*/  IADD3.X R9, PT, PT, RZ, RZ, R6, P2, P1 ;  /* 0x000000ffff097210 */ /* 0x000fc600017e2406 */
[----:B------:R-:W-:Y:S01]  /*0980*/  IMAD R5, R7, R3, R5 ;  /* 0x0000000307057224 */ /* 0x000fe200078e0205 */
[----:B------:R-:W-:-:S03]  /*0990*/  IADD3 R11, P0, PT, RZ, -R4, RZ ;  /* 0x80000004ff0b7210 */ /* 0x000fc60007f1e0ff */
[----:B------:R-:W-:Y:S02]  /*09a0*/  IMAD R5, R9, R2, R5 ;  /* 0x0000000209057224 */ /* 0x000fe400078e0205 */
[----:B------:R-:W-:-:S04]  /*09b0*/  IMAD.HI.U32 R6, R7, R11, RZ ;  /* 0x0000000b07067227 */ /* 0x000fc800078e00ff */
[----:B------:R-:W-:Y:S01]  /*09c0*/  IMAD.X R4, RZ, RZ, ~R5, P0 ;  /* 0x000000ffff047224 */ /* 0x000fe200000e0e05 */
[----:B------:R-:W-:-:S03]  /*09d0*/  MOV R5, RZ ;  /* 0x000000ff00057202 */ /* 0x000fc60000000f00 */
        /* <DEDUP_REMOVED lines=9> */
[----:B------:R-:W-:-:S04]  /*0a70*/  IMAD.HI.U32 R4, P0, R9, UR7, R4 ;  /* 0x0000000709047c27 */ /* 0x000fc8000f800004 */
[----:B------:R-:W-:Y:S01]  /*0a80*/  IMAD.X R6, RZ, RZ, RZ, P0 ;  /* 0x000000ffff067224 */ /* 0x000fe200000e06ff */
[----:B------:R-:W-:-:S04]  /*0a90*/  IADD3 R7, P1, PT, RZ, R4, RZ ;  /* 0x00000004ff077210 */ /* 0x000fc80007f3e0ff */
[----:B------:R-:W-:Y:S01]  /*0aa0*/  IADD3.X R9, PT, PT, RZ, R6, RZ, P1, !PT ;  /* 0x00000006ff097210 */ /* 0x000fe20000ffe4ff */
[----:B------:R-:W-:-:S04]  /*0ab0*/  IMAD.WIDE.U32 R4, R7, R2, RZ ;  /* 0x0000000207047225 */ /* 0x000fc800078e00ff */
        /* <DEDUP_REMOVED lines=13> */
[----:B------:R-:W-:Y:S02]  /*0b90*/  SEL R6, R6, R9, P0 ;  /* 0x0000000906067207 */ /* 0x000fe40000000000 */
[----:B------:R-:W-:Y:S02]  /*0ba0*/  ISETP.GE.U32.AND P0, PT, R5, R2, PT ;  /* 0x000000020500720c */ /* 0x000fe40003f06070 */
[----:B------:R-:W-:Y:S01]  /*0bb0*/  ISETP.NE.U32.AND P1, PT, R2, RZ, PT ;  /* 0x000000ff0200720c */ /* 0x000fe20003f25070 */
[----:B------:R-:W-:Y:S01]  /*0bc0*/  IMAD.MOV.U32 R2, RZ, RZ, R0 ;  /* 0x000000ffff027224 */ /* 0x000fe200078e0000 */
[----:B------:R-:W-:Y:S02]  /*0bd0*/  IADD3 R4, P2, PT, R7, 0x1, RZ ;  /* 0x0000000107047810 */ /* 0x000fe40007f5e0ff */
[----:B------:R-:W-:-:S02]  /*0be0*/  ISETP.GE.U32.AND.EX P0, PT, R8, R3, PT, P0 ;  /* 0x000000030800720c */ /* 0x000fc40003f06100 */
[----:B------:R-:W-:Y:S01]  /*0bf0*/  ISETP.NE.AND.EX P1, PT, R3, RZ, PT, P1 ;  /* 0x000000ff0300720c */ /* 0x000fe20003f25310 */
[----:B------:R-:W-:Y:S01]  /*0c00*/  HFMA2 R3, -RZ, RZ, 0, 0 ;  /* 0x00000000ff037431 */ /* 0x000fe200000001ff */
[-C--:B------:R-:W-:Y:S02]  /*0c10*/  IADD3.X R5, PT, PT, RZ, R6.reuse, RZ, P2, !PT ;  /* 0x00000006ff057210 */ /* 0x080fe400017fe4ff */
[----:B------:R-:W-:Y:S02]  /*0c20*/  SEL R4, R4, R7, P0 ;  /* 0x0000000704047207 */ /* 0x000fe40000000000 */
[----:B------:R-:W-:Y:S02]  /*0c30*/  SEL R5, R5, R6, P0 ;  /* 0x0000000605057207 */ /* 0x000fe40000000000 */
[----:B------:R-:W-:Y:S02]  /*0c40*/  SEL R4, R4, 0xffffffff, P1 ;  /* 0xffffffff04047807 */ /* 0x000fe40000800000 */
[----:B------:R-:W-:Y:S01]  /*0c50*/  SEL R5, R5, 0xffffffff, P1 ;  /* 0xffffffff05057807 */ /* 0x000fe20000800000 */
[----:B------:R-:W-:Y:S06]  /*0c60*/  RET.REL.NODEC R2 `(backward_linear_batch_double) ;  /* 0xfffffff002e47950 */ /* 0x000fec0003c3ffff */
.L_x_240:
        /* <DEDUP_REMOVED lines=9> */
.L_x_439:


//--------------------- .text.backward_linear_batch_float --------------------------
	.section	.text.backward_linear_batch_float,"ax",@progbits
	.align	128
        .global         backward_linear_batch_float
        .type           backward_linear_batch_float,@function
        .size           backward_linear_batch_float,(.L_x_440 - backward_linear_batch_float)
        .other          backward_linear_batch_float,@"STO_CUDA_ENTRY STV_DEFAULT"
backward_linear_batch_float:
.text.backward_linear_batch_float:
[----:B------:R-:W-:Y:S08]  /*0000*/  LDC R1, c[0x0][0x37c] ;  /* 0x0000df00ff017b82 */ /* 0x000ff00000000800 */
[----:B------:R-:W0:Y:S01]  /*0010*/  LDC.64 R2, c[0x0][0x398] ;  /* 0x0000e600ff027b82 */ /* 0x000e220000000a00 */
[----:B------:R-:W0:Y:S07]  /*0020*/  LDCU.64 UR4, c[0x0][0x3a8] ;  /* 0x00007500ff0477ac */ /* 0x000e2e0008000a00 */
[----:B------:R-:W1:Y:S01]  /*0030*/  S2UR UR7, SR_CTAID.X ;  /* 0x00000000000779c3 */ /* 0x000e620000002500 */
[----:B0-----:R-:W-:-:S02]  /*0040*/  IMAD R0, R2, UR5, RZ ;  /* 0x0000000502007c24 */ /* 0x001fc4000f8e02ff */
[----:B------:R-:W-:-:S04]  /*0050*/  IMAD.WIDE.U32 R4, R2, UR4, RZ ;  /* 0x0000000402047c25 */ /* 0x000fc8000f8e00ff */
[----:B------:R-:W-:Y:S01]  /*0060*/  IMAD R7, R3, UR4, R0 ;  /* 0x0000000403077c24 */ /* 0x000fe2000f8e0200 */
[----:B-1----:R-:W-:-:S04]  /*0070*/  ISETP.GT.U32.AND P0, PT, R4, UR7, PT ;  /* 0x0000000704007c0c */ /* 0x002fc8000bf04070 */
[----:B------:R-:W-:-:S04]  /*0080*/  IADD3 R4, PT, PT, R5, R7, RZ ;  /* 0x0000000705047210 */ /* 0x000fc80007ffe0ff */
[----:B------:R-:W-:-:S13]  /*0090*/  ISETP.GT.U32.AND.EX P0, PT, R4, RZ, PT, P0 ;  /* 0x000000ff0400720c */ /* 0x000fda0003f04100 */
[----:B------:R-:W-:Y:S05]  /*00a0*/  @!P0 EXIT ;  /* 0x000000000000894d */ /* 0x000fea0003800000 */
[----:B------:R-:W-:-:S13]  /*00b0*/  ISETP.NE.U32.AND P0, PT, R3, RZ, PT ;  /* 0x000000ff0300720c */ /* 0x000fda0003f05070 */
[----:B------:R-:W-:Y:S05]  /*00c0*/  @P0 BRA `(.L_x_241) ;  /* 0x0000000000500947 */ /* 0x000fea0003800000 */
[----:B------:R-:W0:Y:S01]  /*00d0*/  I2F.U32.RP R0, R2 ;  /* 0x0000000200007306 */ /* 0x000e220000209000 */
[----:B------:R-:W-:-:S07]  /*00e0*/  ISETP.NE.U32.AND P2, PT, R2, RZ, PT ;  /* 0x000000ff0200720c */ /* 0x000fce0003f45070 */
[----:B0-----:R-:W0:Y:S02]  /*00f0*/  MUFU.RCP R0, R0 ;  /* 0x0000000000007308 */ /* 0x001e240000001000 */
[----:B0-----:R-:W-:-:S06]  /*0100*/  IADD3 R4, PT, PT, R0, 0xffffffe, RZ ;  /* 0x0ffffffe00047810 */ /* 0x001fcc0007ffe0ff */
[----:B------:R0:W1:Y:S02]  /*0110*/  F2I.FTZ.U32.TRUNC.NTZ R5, R4 ;  /* 0x0000000400057305 */ /* 0x000064000021f000 */
[----:B0-----:R-:W-:Y:S02]  /*0120*/  HFMA2 R4, -RZ, RZ, 0, 0 ;  /* 0x00000000ff047431 */ /* 0x001fe400000001ff */
[----:B-1----:R-:W-:-:S04]  /*0130*/  IMAD.MOV R3, RZ, RZ, -R5 ;  /* 0x000000ffff037224 */ /* 0x002fc800078e0a05 */
[----:B------:R-:W-:-:S04]  /*0140*/  IMAD R3, R3, R2, RZ ;  /* 0x0000000203037224 */ /* 0x000fc800078e02ff */
[----:B------:R-:W-:-:S06]  /*0150*/  IMAD.HI.U32 R5, R5, R3, R4 ;  /* 0x0000000305057227 */ /* 0x000fcc00078e0004 */
[----:B------:R-:W-:-:S04]  /*0160*/  IMAD.HI.U32 R4, R5, UR7, RZ ;  /* 0x0000000705047c27 */ /* 0x000fc8000f8e00ff */
[----:B------:R-:W-:Y:S02]  /*0170*/  IMAD.MOV R3, RZ, RZ, -R4 ;  /* 0x000000ffff037224 */ /* 0x000fe400078e0a04 */
[----:B------:R-:W-:Y:S02]  /*0180*/  IMAD.MOV.U32 R5, RZ, RZ, RZ ;  /* 0x000000ffff057224 */ /* 0x000fe400078e00ff */
[----:B------:R-:W-:-:S05]  /*0190*/  IMAD R3, R2, R3, UR7 ;  /* 0x0000000702037e24 */ /* 0x000fca000f8e0203 */
[----:B------:R-:W-:-:S13]  /*01a0*/  ISETP.GE.U32.AND P0, PT, R3, R2, PT ;  /* 0x000000020300720c */ /* 0x000fda0003f06070 */
[----:B------:R-:W-:Y:S01]  /*01b0*/  @P0 IADD3 R3, PT, PT, R3, -R2, RZ ;  /* 0x8000000203030210 */ /* 0x000fe20007ffe0ff */
[----:B------:R-:W-:-:S03]  /*01c0*/  @P0 VIADD R4, R4, 0x1 ;  /* 0x0000000104040836 */ /* 0x000fc60000000000 */
[----:B------:R-:W-:-:S13]  /*01d0*/  ISETP.GE.U32.AND P1, PT, R3, R2, PT ;  /* 0x000000020300720c */ /* 0x000fda0003f26070 */
[----:B------:R-:W-:Y:S02]  /*01e0*/  @P1 IADD3 R4, PT, PT, R4, 0x1, RZ ;  /* 0x0000000104041810 */ /* 0x000fe40007ffe0ff */
[----:B------:R-:W-:Y:S01]  /*01f0*/  @!P2 LOP3.LUT R4, RZ, R2, RZ, 0x33, !PT ;  /* 0x00000002ff04a212 */ /* 0x000fe200078e33ff */
[----:B------:R-:W-:Y:S06]  /*0200*/  BRA `(.L_x_242) ;  /* 0x0000000000087947 */ /* 0x000fec0003800000 */
.L_x_241:
[----:B------:R-:W-:-:S07]  /*0210*/  MOV R0, 0x230 ;  /* 0x0000023000007802 */ /* 0x000fce0000000f00 */
[----:B------:R-:W-:Y:S05]  /*0220*/  CALL.REL.NOINC `($__internal_24_$__cuda_sm20_div_u64) ;  /* 0x0000000400587944 */ /* 0x000fea0003c00000 */
.L_x_242:
[----:B------:R-:W0:Y:S01]  /*0230*/  S2R R0, SR_TID.X ;  /* 0x0000000000007919 */ /* 0x000e220000002100 */
[----:B------:R-:W0:Y:S01]  /*0240*/  LDCU.64 UR10, c[0x0][0x3a0] ;  /* 0x00007400ff0a77ac */ /* 0x000e220008000a00 */
[----:B------:R-:W1:Y:S01]  /*0250*/  S2UR UR6, SR_CgaCtaId ;  /* 0x00000000000679c3 */ /* 0x000e620000008800 */
[----:B------:R-:W-:Y:S01]  /*0260*/  BSSY.RECONVERGENT B0, `(.L_x_243) ;  /* 0x000002c000007945 */ /* 0x000fe20003800200 */
[----:B------:R-:W-:Y:S01]  /*0270*/  MOV R11, RZ ;  /* 0x000000ff000b7202 */ /* 0x000fe20000000f00 */
        /* <DEDUP_REMOVED lines=12> */
[----:B------:R-:W-:Y:S01]  /*0340*/  IMAD.MOV.U32 R17, RZ, RZ, R0 ;  /* 0x000000ffff117224 */ /* 0x000fe200078e0000 */
[----:B------:R-:W-:Y:S01]  /*0350*/  MOV R16, RZ ;  /* 0x000000ff00107202 */ /* 0x000fe20000000f00 */
[----:B------:R-:W-:Y:S01]  /*0360*/  IMAD.X R3, RZ, RZ, ~R5, P0 ;  /* 0x000000ffff037224 */ /* 0x000fe200000e0e05 */
[----:B------:R-:W1:Y:S03]  /*0370*/  LDC R10, c[0x0][0x360] ;  /* 0x0000d800ff0a7b82 */ /* 0x000e660000000800 */
[----:B0-----:R-:W-:-:S02]  /*0380*/  IMAD R6, R3, R8, RZ ;  /* 0x0000000803067224 */ /* 0x001fc400078e02ff */
[----:B------:R-:W-:-:S04]  /*0390*/  IMAD.WIDE.U32 R2, R7, R8, UR4 ;  /* 0x0000000407027e25 */ /* 0x000fc8000f8e0008 */
[----:B------:R-:W-:-:S04]  /*03a0*/  IMAD R7, R7, R9, R6 ;  /* 0x0000000907077224 */ /* 0x000fc800078e0206 */
[----:B-1----:R-:W-:-:S07]  /*03b0*/  IMAD.IADD R18, R3, 0x1, R7 ;  /* 0x0000000103127824 */ /* 0x002fce00078e0207 */
.L_x_245:
[----:B------:R-:W-:Y:S01]  /*03c0*/  MOV R8, R17 ;  /* 0x0000001100087202 */ /* 0x000fe20000000f00 */
[----:B------:R-:W-:Y:S02]  /*03d0*/  IMAD R13, R5, UR10, RZ ;  /* 0x0000000a050d7c24 */ /* 0x000fe4000f8e02ff */
[----:B------:R-:W-:Y:S02]  /*03e0*/  IMAD.MOV.U32 R9, RZ, RZ, R16 ;  /* 0x000000ffff097224 */ /* 0x000fe400078e0010 */
[----:B------:R-:W-:Y:S02]  /*03f0*/  IMAD R15, R18, UR10, RZ ;  /* 0x0000000a120f7c24 */ /* 0x000fe4000f8e02ff */
[----:B------:R-:W-:-:S04]  /*0400*/  IMAD.WIDE.U32 R6, R4, UR10, R8 ;  /* 0x0000000a04067c25 */ /* 0x000fc8000f8e0008 */
[----:B------:R-:W-:Y:S01]  /*0410*/  IMAD R13, R4, UR11, R13 ;  /* 0x0000000b040d7c24 */ /* 0x000fe2000f8e020d */
[----:B------:R-:W-:Y:S01]  /*0420*/  LEA R14, P0, R6, UR12, 0x2 ;  /* 0x0000000c060e7c11 */ /* 0x000fe2000f8010ff */
[----:B------:R-:W-:-:S03]  /*0430*/  IMAD.WIDE.U32 R8, R2, UR10, R8 ;  /* 0x0000000a02087c25 */ /* 0x000fc6000f8e0008 */
[----:B------:R-:W-:Y:S01]  /*0440*/  IADD3 R13, PT, PT, R7, R13, RZ ;  /* 0x0000000d070d7210 */ /* 0x000fe20007ffe0ff */
[----:B------:R-:W-:Y:S01]  /*0450*/  IMAD R15, R2, UR11, R15 ;  /* 0x0000000b020f7c24 */ /* 0x000fe2000f8e020f */
[----:B------:R-:W-:-:S03]  /*0460*/  LEA R12, P1, R8, UR14, 0x2 ;  /* 0x0000000e080c7c11 */ /* 0x000fc6000f8210ff */
[----:B------:R-:W-:Y:S01]  /*0470*/  IMAD.IADD R7, R9, 0x1, R15 ;  /* 0x0000000109077824 */ /* 0x000fe200078e020f */
[----:B------:R-:W-:-:S04]  /*0480*/  LEA.HI.X R15, R6, UR13, R13, 0x2, P0 ;  /* 0x0000000d060f7c11 */ /* 0x000fc800080f140d */
[----:B------:R-:W-:Y:S01]  /*0490*/  LEA.HI.X R13, R8, UR15, R7, 0x2, P1 ;  /* 0x0000000f080d7c11 */ /* 0x000fe200088f1407 */
[----:B------:R-:W2:Y:S04]  /*04a0*/  LDG.E R14, desc[UR8][R14.64] ;  /* 0x000000080e0e7981 */ /* 0x000ea8000c1e1900 */
[----:B------:R-:W2:Y:S01]  /*04b0*/  LDG.E R12, desc[UR8][R12.64] ;  /* 0x000000080c0c7981 */ /* 0x000ea2000c1e1900 */
[----:B------:R-:W-:-:S04]  /*04c0*/  IADD3 R17, P0, PT, R10, R17, RZ ;  /* 0x000000110a117210 */ /* 0x000fc80007f1e0ff */
[----:B------:R-:W-:Y:S02]  /*04d0*/  IADD3.X R16, PT, PT, RZ, R16, RZ, P0, !PT ;  /* 0x00000010ff107210 */ /* 0x000fe400007fe4ff */
[----:B------:R-:W-:-:S04]  /*04e0*/  ISETP.GE.U32.AND P0, PT, R17, UR10, PT ;  /* 0x0000000a11007c0c */ /* 0x000fc8000bf06070 */
[----:B------:R-:W-:Y:S01]  /*04f0*/  ISETP.GE.U32.AND.EX P0, PT, R16, UR11, PT, P0 ;  /* 0x0000000b10007c0c */ /* 0x000fe2000bf06100 */
[----:B--2---:R-:W-:-:S12]  /*0500*/  FFMA R11, R14, R12, R11 ;  /* 0x0000000c0e0b7223 */ /* 0x004fd8000000000b */
[----:B------:R-:W-:Y:S05]  /*0510*/  @!P0 BRA `(.L_x_245) ;  /* 0xfffffffc00a88947 */ /* 0x000fea000383ffff */
.L_x_244:
[----:B------:R-:W-:Y:S05]  /*0520*/  BSYNC.RECONVERGENT B0 ;  /* 0x0000000000007941 */ /* 0x000fea0003800200 */
.L_x_243:
        /* <DEDUP_REMOVED lines=34> */
[----:B------:R-:W-:-:S04]  /*0750*/  IMAD.U32 R2, RZ, RZ, UR4 ;  /* 0x00000004ff027e24 */ /* 0x000fc8000f8e00ff */
[----:B------:R-:W-:-:S05]  /*0760*/  MOV R3, UR5 ;  /* 0x0000000500037c02 */ /* 0x000fca0008000f00 */
[----:B------:R-:W-:Y:S01]  /*0770*/  STG.E desc[UR8][R2.64], R7 ;  /* 0x0000000702007986 */ /* 0x000fe2000c101908 */
[----:B------:R-:W-:Y:S05]  /*0780*/  EXIT ;  /* 0x000000000000794d */ /* 0x000fea0003800000 */
        .weak           $__internal_24_$__cuda_sm20_div_u64
        .type           $__internal_24_$__cuda_sm20_div_u64,@function
        .size           $__internal_24_$__cuda_sm20_div_u64,(.L_x_440 - $__internal_24_$__cuda_sm20_div_u64)
$__internal_24_$__cuda_sm20_div_u64:
        /* <DEDUP_REMOVED lines=17> */
[----:B------:R-:W-:-:S04]  /*08a0*/  IADD3 R7, P2, PT, R13, R6, RZ ;  /* 0x000000060d077210 */ /* 0x000fc80007f5e0ff */
[----:B------:R-:W-:Y:S01]  /*08b0*/  IADD3.X R6, PT, PT, R11, R5, RZ, P0, !PT ;  /* 0x000000050b067210 */ /* 0x000fe200007fe4ff */
[----:B------:R-:W-:-:S03]  /*08c0*/  IMAD.WIDE.U32 R4, R7, R2, RZ ;  /* 0x0000000207047225 */ /* 0x000fc600078e00ff */
[----:B------:R-:W-:Y:S01]  /*08d0*/  IADD3.X R9, PT, PT, RZ, RZ, R6, P2, P1 ;  /* 0x000000ffff097210 */ /* 0x000fe200017e2406 */
[----:B------:R-:W-:Y:S01]  /*08e0*/  IMAD R5, R7, R3, R5 ;  /* 0x0000000307057224 */ /* 0x000fe200078e0205 */
[----:B------:R-:W-:-:S03]  /*08f0*/  IADD3 R11, P0, PT, RZ, -R4, RZ ;  /* 0x80000004ff0b7210 */ /* 0x000fc60007f1e0ff */
[----:B------:R-:W-:Y:S02]  /*0900*/  IMAD R5, R9, R2, R5 ;  /* 0x0000000209057224 */ /* 0x000fe400078e0205 */
[----:B------:R-:W-:-:S04]  /*0910*/  IMAD.HI.U32 R6, R7, R11, RZ ;  /* 0x0000000b07067227 */ /* 0x000fc800078e00ff */
[----:B------:R-:W-:Y:S02]  /*0920*/  IMAD.X R4, RZ, RZ, ~R5, P0 ;  /* 0x000000ffff047224 */ /* 0x000fe400000e0e05 */
[----:B------:R-:W-:Y:S02]  /*0930*/  IMAD.MOV.U32 R5, RZ, RZ, RZ ;  /* 0x000000ffff057224 */ /* 0x000fe400078e00ff */
[----:B------:R-:W-:-:S04]  /*0940*/  IMAD.WIDE.U32 R6, P0, R7, R4, R6 ;  /* 0x0000000407067225 */ /* 0x000fc80007800006 */
[C---:B------:R-:W-:Y:S02]  /*0950*/  IMAD R8, R9.reuse, R4, RZ ;  /* 0x0000000409087224 */ /* 0x040fe400078e02ff */
[----:B------:R-:W-:-:S04]  /*0960*/  IMAD.HI.U32 R7, P1, R9, R11, R6 ;  /* 0x0000000b09077227 */ /* 0x000fc80007820006 */
[----:B------:R-:W-:Y:S01]  /*0970*/  IMAD.HI.U32 R6, R9, R4, RZ ;  /* 0x0000000409067227 */ /* 0x000fe200078e00ff */
[----:B------:R-:W-:-:S04]  /*0980*/  IADD3 R7, P2, PT, R8, R7, RZ ;  /* 0x0000000708077210 */ /* 0x000fc80007f5e0ff */
[----:B------:R-:W-:Y:S01]  /*0990*/  IADD3.X R9, PT, PT, R6, R9, RZ, P0, !PT ;  /* 0x0000000906097210 */ /* 0x000fe200007fe4ff */
        /* <DEDUP_REMOVED lines=11> */
[----:B------:R-:W-:-:S05]  /*0a50*/  IMAD R5, R9, R2, R5 ;  /* 0x0000000209057224 */ /* 0x000fca00078e0205 */
[----:B------:R-:W-:Y:S02]  /*0a60*/  IADD3.X R10, PT, PT, RZ, ~R5, RZ, P1, !PT ;  /* 0x80000005ff0a7210 */ /* 0x000fe40000ffe4ff */
[----:B------:R-:W-:Y:S02]  /*0a70*/  IADD3 R5, P2, PT, R11, -R2, RZ ;  /* 0x800000020b057210 */ /* 0x000fe40007f5e0ff */
[----:B------:R-:W-:Y:S02]  /*0a80*/  IADD3 R4, P1, PT, R7, 0x1, RZ ;  /* 0x0000000107047810 */ /* 0x000fe40007f3e0ff */
[C---:B------:R-:W-:Y:S01]  /*0a90*/  ISETP.GE.U32.AND.EX P0, PT, R10.reuse, R3, PT, P0 ;  /* 0x000000030a00720c */ /* 0x040fe20003f06100 */
[----:B------:R-:W-:Y:S01]  /*0aa0*/  IMAD.X R8, R10, 0x1, ~R3, P2 ;  /* 0x000000010a087824 */ /* 0x000fe200010e0e03 */
[----:B------:R-:W-:Y:S02]  /*0ab0*/  IADD3.X R6, PT, PT, RZ, R9, RZ, P1, !PT ;  /* 0x00000009ff067210 */ /* 0x000fe40000ffe4ff */
[----:B------:R-:W-:-:S02]  /*0ac0*/  SEL R7, R4, R7, P0 ;  /* 0x0000000704077207 */ /* 0x000fc40000000000 */
[----:B------:R-:W-:Y:S02]  /*0ad0*/  SEL R5, R5, R11, P0 ;  /* 0x0000000b05057207 */ /* 0x000fe40000000000 */
[----:B------:R-:W-:Y:S02]  /*0ae0*/  SEL R6, R6, R9, P0 ;  /* 0x0000000906067207 */ /* 0x000fe40000000000 */
[----:B------:R-:W-:Y:S02]  /*0af0*/  IADD3 R4, P2, PT, R7, 0x1, RZ ;  /* 0x0000000107047810 */ /* 0x000fe40007f5e0ff */
[----:B------:R-:W-:Y:S02]  /*0b00*/  SEL R8, R8, R10, P0 ;  /* 0x0000000a08087207 */ /* 0x000fe40000000000 */
[----:B------:R-:W-:Y:S01]  /*0b10*/  ISETP.GE.U32.AND P0, PT, R5, R2, PT ;  /* 0x000000020500720c */ /* 0x000fe20003f06070 */
[----:B------:R-:W-:Y:S01]  /*0b20*/  IMAD.X R5, RZ, RZ, R6, P2 ;  /* 0x000000ffff057224 */ /* 0x000fe200010e0606 */
[----:B------:R-:W-:-:S02]  /*0b30*/  ISETP.NE.U32.AND P1, PT, R2, RZ, PT ;  /* 0x000000ff0200720c */ /* 0x000fc40003f25070 */
[----:B------:R-:W-:Y:S02]  /*0b40*/  ISETP.GE.U32.AND.EX P0, PT, R8, R3, PT, P0 ;  /* 0x000000030800720c */ /* 0x000fe40003f06100 */
[----:B------:R-:W-:Y:S01]  /*0b50*/  ISETP.NE.AND.EX P1, PT, R3, RZ, PT, P1 ;  /* 0x000000ff0300720c */ /* 0x000fe20003f25310 */
[----:B------:R-:W-:Y:S01]  /*0b60*/  IMAD.MOV.U32 R3, RZ, RZ, 0x0 ;  /* 0x00000000ff037424 */ /* 0x000fe200078e00ff */
[----:B------:R-:W-:Y:S02]  /*0b70*/  MOV R2, R0 ;  /* 0x0000000000027202 */ /* 0x000fe40000000f00 */
[----:B------:R-:W-:Y:S02]  /*0b80*/  SEL R4, R4, R7, P0 ;  /* 0x0000000704047207 */ /* 0x000fe40000000000 */
[----:B------:R-:W-:Y:S02]  /*0b90*/  SEL R5, R5, R6, P0 ;  /* 0x0000000605057207 */ /* 0x000fe40000000000 */
[----:B------:R-:W-:-:S02]  /*0ba0*/  SEL R4, R4, 0xffffffff, P1 ;  /* 0xffffffff04047807 */ /* 0x000fc40000800000 */
[----:B------:R-:W-:Y:S01]  /*0bb0*/  SEL R5, R5, 0xffffffff, P1 ;  /* 0xffffffff05057807 */ /* 0x000fe20000800000 */
[----:B------:R-:W-:Y:S06]  /*0bc0*/  RET.REL.NODEC R2 `(backward_linear_batch_float) ;  /* 0xfffffff4020c7950 */ /* 0x000fec0003c3ffff */
.L_x_246:
        /* <DEDUP_REMOVED lines=11> */
.L_x_440:


//--------------------- .text.forward_linear_batch_double --------------------------
	.section	.text.forward_linear_batch_double,"ax",@progbits
	.align	128
        .global         forward_linear_batch_double
        .type           forward_linear_batch_double,@function
        .size           forward_linear_batch_double,(.L_x_441 - forward_linear_batch_double)
        .other          forward_linear_batch_double,@"STO_CUDA_ENTRY STV_DEFAULT"
forward_linear_batch_double:
.text.forward_linear_batch_double:
        /* <DEDUP_REMOVED lines=14> */
[----:B------:R-:W-:Y:S01]  /*00e0*/  ISETP.NE.U32.AND P2, PT, R2, RZ, PT ;  /* 0x000000ff0200720c */ /* 0x000fe20003f45070 */
[----:B------:R-:W-:-:S06]  /*00f0*/  IMAD.MOV.U32 R7, RZ, RZ, RZ ;  /* 0x000000ffff077224 */ /* 0x000fcc00078e00ff */
[----:B0-----:R-:W0:Y:S02]  /*0100*/  MUFU.RCP R0, R0 ;  /* 0x0000000000007308 */ /* 0x001e240000001000 */
[----:B0-----:R-:W-:-:S06]  /*0110*/  VIADD R4, R0, 0xffffffe ;  /* 0x0ffffffe00047836 */ /* 0x001fcc0000000000 */
[----:B------:R0:W1:Y:S02]  /*0120*/  F2I.FTZ.U32.TRUNC.NTZ R5, R4 ;  /* 0x0000000400057305 */ /* 0x000064000021f000 */
[----:B0-----:R-:W-:Y:S02]  /*0130*/  HFMA2 R4, -RZ, RZ, 0, 0 ;  /* 0x00000000ff047431 */ /* 0x001fe400000001ff */
[----:B-1----:R-:W-:-:S04]  /*0140*/  IMAD.MOV R3, RZ, RZ, -R5 ;  /* 0x000000ffff037224 */ /* 0x002fc800078e0a05 */
[----:B------:R-:W-:-:S04]  /*0150*/  IMAD R3, R3, R2, RZ ;  /* 0x0000000203037224 */ /* 0x000fc800078e02ff */
[----:B------:R-:W-:-:S06]  /*0160*/  IMAD.HI.U32 R5, R5, R3, R4 ;  /* 0x0000000305057227 */ /* 0x000fcc00078e0004 */
[----:B------:R-:W-:-:S04]  /*0170*/  IMAD.HI.U32 R6, R5, UR7, RZ ;  /* 0x0000000705067c27 */ /* 0x000fc8000f8e00ff */
[----:B------:R-:W-:-:S04]  /*0180*/  IMAD.MOV R3, RZ, RZ, -R6 ;  /* 0x000000ffff037224 */ /* 0x000fc800078e0a06 */
        /* <DEDUP_REMOVED lines=8> */
.L_x_247:
[----:B------:R-:W-:-:S07]  /*0210*/  MOV R0, 0x230 ;  /* 0x0000023000007802 */ /* 0x000fce0000000f00 */
[----:B------:R-:W-:Y:S05]  /*0220*/  CALL.REL.NOINC `($__internal_25_$__cuda_sm20_div_u64) ;  /* 0x0000000800b07944 */ /* 0x000fea0003c00000 */
.L_x_248:
[----:B------:R-:W0:Y:S01]  /*0230*/  S2R R27, SR_TID.X ;  /* 0x00000000001b7919 */ /* 0x000e220000002100 */
[----:B------:R-:W1:Y:S01]  /*0240*/  S2UR UR6, SR_CgaCtaId ;  /* 0x00000000000679c3 */ /* 0x000e620000008800 */
[----:B------:R-:W-:Y:S01]  /*0250*/  UMOV UR4, 0x400 ;  /* 0x0000040000047882 */ /* 0x000fe20000000000 */
[----:B------:R-:W-:Y:S01]  /*0260*/  IADD3 R9, P0, PT, RZ, -R6, RZ ;  /* 0x80000006ff097210 */ /* 0x000fe20007f1e0ff */
[----:B------:R-:W-:Y:S01]  /*0270*/  UMOV UR5, URZ ;  /* 0x000000ff00057c82 */ /* 0x000fe20008000000 */
[----:B------:R-:W2:Y:S01]  /*0280*/  LDCU.64 UR8, c[0x0][0x358] ;  /* 0x00006b00ff0877ac */ /* 0x000ea20008000a00 */
[----:B------:R-:W-:Y:S01]  /*0290*/  BSSY.RECONVERGENT B0, `(.L_x_249) ;  /* 0x0000034000007945 */ /* 0x000fe20003800200 */
[----:B------:R-:W-:Y:S01]  /*02a0*/  CS2R R14, SRZ ;  /* 0x00000000000e7805 */ /* 0x000fe2000001ff00 */
[----:B------:R-:W-:Y:S01]  /*02b0*/  IMAD.X R11, RZ, RZ, ~R7, P0 ;  /* 0x000000ffff0b7224 */ /* 0x000fe200000e0e07 */
[----:B------:R-:W3:Y:S01]  /*02c0*/  LDC.64 R4, c[0x0][0x3a0] ;  /* 0x0000e800ff047b82 */ /* 0x000ee20000000a00 */
[----:B------:R-:W4:Y:S07]  /*02d0*/  LDCU.128 UR12, c[0x0][0x380] ;  /* 0x00007000ff0c77ac */ /* 0x000f2e0008000c00 */
[----:B------:R-:W5:Y:S01]  /*02e0*/  LDC.64 R2, c[0x0][0x3a8] ;  /* 0x0000ea00ff027b82 */ /* 0x000f620000000a00 */
[----:B-1----:R-:W-:-:S03]  /*02f0*/  ULEA UR6, UR6, UR4, 0x18 ;  /* 0x0000000406067291 */ /* 0x002fc6000f8ec0ff */
[----:B------:R-:W-:-:S03]  /*0300*/  UMOV UR4, UR7 ;  /* 0x0000000700047c82 */ /* 0x000fc60008000000 */
[C---:B0-----:R-:W-:Y:S02]  /*0310*/  LEA R0, R27.reuse, UR6, 0x3 ;  /* 0x000000061b007c11 */ /* 0x041fe4000f8e18ff */
[----:B---3--:R-:W-:-:S03]  /*0320*/  ISETP.GE.U32.AND P0, PT, R27, R4, PT ;  /* 0x000000041b00720c */ /* 0x008fc60003f06070 */
[----:B------:R0:W-:Y:S01]  /*0330*/  STS.64 [R0], RZ ;  /* 0x000000ff00007388 */ /* 0x0001e20000000a00 */
[----:B------:R-:W-:-:S03]  /*0340*/  ISETP.GE.U32.AND.EX P0, PT, RZ, R5, PT, P0 ;  /* 0x00000005ff00720c */ /* 0x000fc60003f06100 */
[----:B------:R0:W-:Y:S01]  /*0350*/  STS.64 [R0+0x2000], RZ ;  /* 0x002000ff00007388 */ /* 0x0001e20000000a00 */
[----:B-----5:R-:W-:Y:S01]  /*0360*/  IMAD R8, R11, R2, RZ ;  /* 0x000000020b087224 */ /* 0x020fe200078e02ff */
[----:B------:R-:W-:-:S03]  /*0370*/  CS2R R10, SRZ ;  /* 0x00000000000a7805 */ /* 0x000fc6000001ff00 */
[C---:B------:R-:W-:Y:S02]  /*0380*/  IMAD R25, R9.reuse, R3, R8 ;  /* 0x0000000309197224 */ /* 0x040fe400078e0208 */
[----:B------:R-:W-:-:S05]  /*0390*/  IMAD.WIDE.U32 R8, R9, R2, UR4 ;  /* 0x0000000409087e25 */ /* 0x000fca000f8e0002 */
[----:B------:R-:W-:Y:S01]  /*03a0*/  IADD3 R25, PT, PT, R9, R25, RZ ;  /* 0x0000001909197210 */ /* 0x000fe20007ffe0ff */
[----:B0-2-4-:R-:W-:Y:S06]  /*03b0*/  @P0 BRA `(.L_x_250) ;  /* 0x0000000000840947 */ /* 0x015fec0003800000 */
[----:B------:R-:W0:Y:S01]  /*03c0*/  LDC R23, c[0x0][0x360] ;  /* 0x0000d800ff177b82 */ /* 0x000e220000000800 */
[----:B------:R-:W-:Y:S01]  /*03d0*/  BSSY.RECONVERGENT B1, `(.L_x_250) ;  /* 0x000001f000017945 */ /* 0x000fe20003800200 */
[----:B------:R-:W-:Y:S01]  /*03e0*/  IMAD.MOV.U32 R20, RZ, RZ, R27 ;  /* 0x000000ffff147224 */ /* 0x000fe200078e001b */
[----:B------:R-:W-:Y:S01]  /*03f0*/  CS2R R10, SRZ ;  /* 0x00000000000a7805 */ /* 0x000fe2000001ff00 */
[----:B------:R-:W-:Y:S01]  /*0400*/  IMAD.MOV.U32 R21, RZ, RZ, RZ ;  /* 0x000000ffff157224 */ /* 0x000fe200078e00ff */
[----:B------:R-:W-:-:S07]  /*0410*/  CS2R R12, SRZ ;  /* 0x00000000000c7805 */ /* 0x000fce000001ff00 */
.L_x_251:
[----:B------:R-:W-:Y:S01]  /*0420*/  IMAD R14, R7, R4, RZ ;  /* 0x00000004070e7224 */ /* 0x000fe200078e02ff */
[----:B------:R-:W-:Y:S01]  /*0430*/  MOV R24, R8 ;  /* 0x0000000800187202 */ /* 0x000fe20000000f00 */
[----:B------:R-:W-:Y:S02]  /*0440*/  IMAD R16, R21, R2, RZ ;  /* 0x0000000215107224 */ /* 0x000fe400078e02ff */
[----:B------:R-:W-:-:S04]  /*0450*/  IMAD.WIDE.U32 R18, R6, R4, R20 ;  /* 0x0000000406127225 */ /* 0x000fc800078e0014 */
[----:B------:R-:W-:Y:S02]  /*0460*/  IMAD R17, R6, R5, R14 ;  /* 0x0000000506117224 */ /* 0x000fe400078e020e */
[----:B------:R-:W-:Y:S01]  /*0470*/  IMAD R29, R20, R3, R16 ;  /* 0x00000003141d7224 */ /* 0x000fe200078e0210 */
[----:B------:R-:W-:Y:S01]  /*0480*/  LEA R16, P0, R18, UR12, 0x3 ;  /* 0x0000000c12107c11 */ /* 0x000fe2000f8018ff */
[----:B------:R-:W-:Y:S02]  /*0490*/  IMAD.IADD R17, R19, 0x1, R17 ;  /* 0x0000000113117824 */ /* 0x000fe400078e0211 */
[----:B------:R-:W-:-:S03]  /*04a0*/  IMAD.WIDE.U32 R14, R20, R2, R24 ;  /* 0x00000002140e7225 */ /* 0x000fc600078e0018 */
[----:B------:R-:W-:Y:S01]  /*04b0*/  LEA.HI.X R17, R18, UR13, R17, 0x3, P0 ;  /* 0x0000000d12117c11 */ /* 0x000fe200080f1c11 */
[----:B------:R-:W-:Y:S01]  /*04c0*/  IMAD.IADD R15, R15, 0x1, R29 ;  /* 0x000000010f0f7824 */ /* 0x000fe200078e021d */
[----:B------:R-:W-:-:S04]  /*04d0*/  LEA R18, P0, R14, UR14, 0x3 ;  /* 0x0000000e0e127c11 */ /* 0x000fc8000f8018ff */
[----:B------:R-:W-:Y:S01]  /*04e0*/  LEA.HI.X R19, R14, UR15, R15, 0x3, P0 ;  /* 0x0000000f0e137c11 */ /* 0x000fe200080f1c0f */
[----:B------:R-:W2:Y:S05]  /*04f0*/  LDG.E.64 R16, desc[UR8][R16.64] ;  /* 0x0000000810107981 */ /* 0x000eaa000c1e1b00 */
[----:B------:R-:W2:Y:S01]  /*0500*/  LDG.E.64 R18, desc[UR8][R18.64] ;  /* 0x0000000812127981 */ /* 0x000ea2000c1e1b00 */
[----:B0-----:R-:W-:-:S04]  /*0510*/  IADD3 R20, P0, PT, R23, R20, RZ ;  /* 0x0000001417147210 */ /* 0x001fc80007f1e0ff */
[----:B------:R-:W-:Y:S02]  /*0520*/  IADD3.X R21, PT, PT, RZ, R21, RZ, P0, !PT ;  /* 0x00000015ff157210 */ /* 0x000fe400007fe4ff */
[----:B------:R-:W-:-:S04]  /*0530*/  ISETP.GE.U32.AND P0, PT, R20, R4, PT ;  /* 0x000000041400720c */ /* 0x000fc80003f06070 */
[----:B------:R-:W-:Y:S01]  /*0540*/  ISETP.GE.U32.AND.EX P0, PT, R21, R5, PT, P0 ;  /* 0x000000051500720c */ /* 0x000fe20003f06100 */
[----:B--2---:R-:W-:-:S08]  /*0550*/  DFMA R10, R16, R18, -R10 ;  /* 0x00000012100a722b */ /* 0x004fd0000000080a */
[----:B------:R-:W-:-:S08]  /*0560*/  DADD R14, R10, R12 ;  /* 0x000000000a0e7229 */ /* 0x000fd0000000000c */
[----:B------:R-:W-:-:S08]  /*0570*/  DADD R12, R14, -R12 ;  /* 0x000000000e0c7229 */ /* 0x000fd0000000080c */
[----:B------:R-:W-:Y:S01]  /*0580*/  DADD R10, -R10, R12 ;  /* 0x000000000a0a7229 */ /* 0x000fe2000000010c */
[----:B------:R-:W-:Y:S02]  /*0590*/  IMAD.MOV.U32 R12, RZ, RZ, R14 ;  /* 0x000000ffff0c7224 */ /* 0x000fe400078e000e */
[----:B------:R-:W-:Y:S01]  /*05a0*/  IMAD.MOV.U32 R13, RZ, RZ, R15 ;  /* 0x000000ffff0d7224 */ /* 0x000fe200078e000f */
[----:B------:R-:W-:Y:S07]  /*05b0*/  @!P0 BRA `(.L_x_251) ;  /* 0xfffffffc00988947 */ /* 0x000fee000383ffff */
[----:B------:R-:W-:Y:S05]  /*05c0*/  BSYNC.RECONVERGENT B1 ;  /* 0x0000000000017941 */ /* 0x000fea0003800200 */
.L_x_250:
[----:B------:R-:W-:Y:S05]  /*05d0*/  BSYNC.RECONVERGENT B0 ;  /* 0x0000000000007941 */ /* 0x000fea0003800200 */
.L_x_249:
[----:B------:R-:W-:Y:S01]  /*05e0*/  SHFL.DOWN PT, R5, R15, 0x10, 0x1f ;  /* 0x0a001f000f057f89 */ /* 0x000fe200000e0000 */
[C---:B------:R-:W-:Y:S02]  /*05f0*/  LOP3.LUT P0, RZ, R27.reuse, 0x1f, RZ, 0xc0, !PT ;  /* 0x0000001f1bff7812 */ /* 0x040fe4000780c0ff */
[----:B------:R-:W-:Y:S01]  /*0600*/  ISETP.GT.U32.AND P1, PT, R27, 0x1f, PT ;  /* 0x0000001f1b00780c */ /* 0x000fe20003f24070 */
[----:B------:R-:W0:Y:S04]  /*0610*/  SHFL.DOWN PT, R4, R14, 0x10, 0x1f ;  /* 0x0a001f000e047f89 */ /* 0x000e2800000e0000 */
[----:B------:R-:W-:Y:S04]  /*0620*/  SHFL.DOWN PT, R3, R11, 0x10, 0x1f ;  /* 0x0a001f000b037f89 */ /* 0x000fe800000e0000 */
[----:B------:R-:W1:Y:S01]  /*0630*/  SHFL.DOWN PT, R2, R10, 0x10, 0x1f ;  /* 0x0a001f000a027f89 */ /* 0x000e6200000e0000 */
[----:B0-----:R-:W-:-:S08]  /*0640*/  DADD R4, R4, -R10 ;  /* 0x0000000004047229 */ /* 0x001fd0000000080a */
[----:B-1----:R-:W-:-:S08]  /*0650*/  DADD R2, -R2, R4 ;  /* 0x0000000002027229 */ /* 0x002fd00000000104 */
[----:B------:R-:W-:-:S07]  /*0660*/  DADD R4, R2, R14 ;  /* 0x0000000002047229 */ /* 0x000fce000000000e */
[----:B------:R-:W-:Y:S01]  /*0670*/  SHFL.DOWN PT, R13, R5, 0x8, 0x1f ;  /* 0x09001f00050d7f89 */ /* 0x000fe200000e0000 */
[----:B------:R-:W-:-:S03]  /*0680*/  DADD R6, R4, -R14 ;  /* 0x0000000004067229 */ /* 0x000fc6000000080e */
[----:B------:R-:W0:Y:S05]  /*0690*/  SHFL.DOWN PT, R12, R4, 0x8, 0x1f ;  /* 0x09001f00040c7f89 */ /* 0x000e2a00000e0000 */
[----:B------:R-:W-:-:S07]  /*06a0*/  DADD R6, -R2, R6 ;  /* 0x0000000002067229 */ /* 0x000fce0000000106 */
[----:B------:R-:W-:Y:S04]  /*06b0*/  SHFL.DOWN PT, R3, R7, 0x8, 0x1f ;  /* 0x09001f0007037f89 */ /* 0x000fe800000e0000 */
[----:B------:R-:W1:Y:S01]  /*06c0*/  SHFL.DOWN PT, R2, R6, 0x8, 0x1f ;  /* 0x09001f0006027f89 */ /* 0x000e6200000e0000 */
[----:B0-----:R-:W-:-:S08]  /*06d0*/  DADD R12, -R6, R12 ;  /* 0x00000000060c7229 */ /* 0x001fd0000000010c */
[----:B-1----:R-:W-:-:S08]  /*06e0*/  DADD R2, -R2, R12 ;  /* 0x0000000002027229 */ /* 0x002fd0000000010c */
[----:B------:R-:W-:-:S07]  /*06f0*/  DADD R10, R4, R2 ;  /* 0x00000000040a7229 */ /* 0x000fce0000000002 */
[----:B------:R-:W-:Y:S01]  /*0700*/  SHFL.DOWN PT, R15, R11, 0x4, 0x1f ;  /* 0x08801f000b0f7f89 */ /* 0x000fe200000e0000 */
[----:B------:R-:W-:-:S03]  /*0710*/  DADD R12, -R4, R10 ;  /* 0x00000000040c7229 */ /* 0x000fc6000000010a */
        /* <DEDUP_REMOVED lines=11> */
[----:B------:R1:W-:Y:S04]  /*07d0*/  SHFL.DOWN PT, R3, R7, 0x2, 0x1f ;  /* 0x08401f0007037f89 */ /* 0x0003e800000e0000 */
[----:B------:R-:W2:Y:S01]  /*07e0*/  SHFL.DOWN PT, R2, R6, 0x2, 0x1f ;  /* 0x08401f0006027f89 */ /* 0x000ea200000e0000 */
[----:B0-----:R-:W-:Y:S01]  /*07f0*/  DADD R14, -R6, R14 ;  /* 0x00000000060e7229 */ /* 0x001fe2000000010e */
[----:B-1----:R-:W-:-:S07]  /*0800*/  @!P0 LEA.HI R7, R27, UR6, RZ, 0x1e ;  /* 0x000000061b078c11 */ /* 0x002fce000f8ff0ff */
[----:B--2---:R-:W-:-:S08]  /*0810*/  DADD R2, -R2, R14 ;  /* 0x0000000002027229 */ /* 0x004fd0000000010e */
        /* <DEDUP_REMOVED lines=9> */
[----:B------:R-:W-:-:S07]  /*08b0*/  @!P0 DADD R2, R14, R12 ;  /* 0x000000000e028229 */ /* 0x000fce000000000c */
[----:B------:R0:W-:Y:S01]  /*08c0*/  @!P0 STS.64 [R7], R2 ;  /* 0x0000000207008388 */ /* 0x0001e20000000a00 */
[----:B------:R-:W-:-:S08]  /*08d0*/  @!P0 DADD R4, -R14, R2 ;  /* 0x000000000e048229 */ /* 0x000fd00000000102 */
[----:B------:R-:W-:-:S07]  /*08e0*/  @!P0 DADD R4, -R12, R4 ;  /* 0x000000000c048229 */ /* 0x000fce0000000104 */
[----:B------:R0:W-:Y:S01]  /*08f0*/  @!P0 STS.64 [R7+0x2000], R4 ;  /* 0x0020000407008388 */ /* 0x0001e20000000a00 */
[----:B------:R-:W-:Y:S06]  /*0900*/  BAR.SYNC.DEFER_BLOCKING 0x0 ;  /* 0x0000000000007b1d */ /* 0x000fec0000010000 */
[----:B------:R-:W-:Y:S05]  /*0910*/  @P1 EXIT ;  /* 0x000000000000194d */ /* 0x000fea0003800000 */
[----:B0-----:R-:W0:Y:S01]  /*0920*/  LDS.64 R4, [R0] ;  /* 0x0000000000047984 */ /* 0x001e220000000a00 */
[----:B------:R-:W-:-:S03]  /*0930*/  ISETP.NE.AND P0, PT, R27, RZ, PT ;  /* 0x000000ff1b00720c */ /* 0x000fc60003f05270 */
[----:B------:R-:W1:Y:S04]  /*0940*/  LDS.64 R2, [R0+0x2000] ;  /* 0x0020000000027984 */ /* 0x000e680000000a00 */
[----:B0-----:R-:W-:Y:S04]  /*0950*/  SHFL.DOWN PT, R11, R5, 0x10, 0x1f ;  /* 0x0a001f00050b7f89 */ /* 0x001fe800000e0000 */
[----:B------:R-:W0:Y:S04]  /*0960*/  SHFL.DOWN PT, R10, R4, 0x10, 0x1f ;  /* 0x0a001f00040a7f89 */ /* 0x000e2800000e0000 */
[----:B-1----:R-:W-:Y:S04]  /*0970*/  SHFL.DOWN PT, R7, R3, 0x10, 0x1f ;  /* 0x0a001f0003077f89 */ /* 0x002fe800000e0000 */
        /* <DEDUP_REMOVED lines=30> */
[----:B------:R-:W-:-:S08]  /*0b60*/  DADD R2, R10, R14 ;  /* 0x000000000a027229 */ /* 0x000fd0000000000e */
[----:B------:R-:W-:-:S08]  /*0b70*/  DADD R4, -R10, R2 ;  /* 0x000000000a047229 */ /* 0x000fd00000000102 */
[----:B------:R-:W-:Y:S01]  /*0b80*/  DADD R4, -R14, R4 ;  /* 0x000000000e047229 */ /* 0x000fe20000000104 */
[----:B------:R0:W1:Y:S04]  /*0b90*/  SHFL.DOWN PT, R15, R3, 0x1, 0x1f ;  /* 0x08201f00030f7f89 */ /* 0x00006800000e0000 */
[----:B------:R0:W2:Y:S04]  /*0ba0*/  SHFL.DOWN PT, R14, R2, 0x1, 0x1f ;  /* 0x08201f00020e7f89 */ /* 0x0000a800000e0000 */
[----:B------:R0:W3:Y:S04]  /*0bb0*/  SHFL.DOWN PT, R7, R5, 0x1, 0x1f ;  /* 0x08201f0005077f89 */ /* 0x0000e800000e0000 */
[----:B------:R0:W4:Y:S01]  /*0bc0*/  SHFL.DOWN PT, R6, R4, 0x1, 0x1f ;  /* 0x08201f0004067f89 */ /* 0x00012200000e0000 */
[----:B------:R-:W-:Y:S05]  /*0bd0*/  @P0 EXIT ;  /* 0x000000000000094d */ /* 0x000fea0003800000 */
[----:B------:R-:W5:Y:S02]  /*0be0*/  LDCU.128 UR12, c[0x0][0x390] ;  /* 0x00007200ff0c77ac */ /* 0x000f640008000c00 */
[----:B-----5:R-:W-:-:S04]  /*0bf0*/  LEA R10, P0, R8, UR12, 0x3 ;  /* 0x0000000c080a7c11 */ /* 0x020fc8000f8018ff */
[----:B------:R-:W-:-:S05]  /*0c00*/  LEA.HI.X R11, R8, UR13, R25, 0x3, P0 ;  /* 0x0000000d080b7c11 */ /* 0x000fca00080f1c19 */
[----:B------:R-:W5:Y:S01]  /*0c10*/  LDG.E.64 R8, desc[UR8][R10.64] ;  /* 0x000000080a087981 */ /* 0x000f62000c1e1b00 */
[----:B-12---:R-:W-:Y:S01]  /*0c20*/  DADD R14, -R4, R14 ;  /* 0x00000000040e7229 */ /* 0x006fe2000000010e */
[----:B------:R-:W-:-:S04]  /*0c30*/  ULEA UR4, UP0, UR7, UR14, 0x3 ;  /* 0x0000000e07047291 */ /* 0x000fc8000f8018ff */
[----:B------:R-:W-:-:S03]  /*0c40*/  ULEA.HI.X UR5, UR7, UR15, URZ, 0x3, UP0 ;  /* 0x0000000f07057291 */ /* 0x000fc600080f1cff */
[----:B---34-:R-:W-:-:S08]  /*0c50*/  DADD R6, -R6, R14 ;  /* 0x0000000006067229 */ /* 0x018fd0000000010e */
[----:B0-----:R-:W-:-:S08]  /*0c60*/  DADD R4, R2, R6 ;  /* 0x0000000002047229 */ /* 0x001fd00000000006 */
[----:B------:R-:W-:-:S08]  /*0c70*/  DADD R2, -R2, R4 ;  /* 0x0000000002027229 */ /* 0x000fd00000000104 */
[----:B------:R-:W-:Y:S01]  /*0c80*/  DADD R2, -R6, R2 ;  /* 0x0000000006027229 */ /* 0x000fe20000000102 */
[----:B------:R-:W-:Y:S01]  /*0c90*/  MOV R6, UR4 ;  /* 0x0000000400067c02 */ /* 0x000fe20008000f00 */
[----:B------:R-:W-:-:S06]  /*0ca0*/  IMAD.U32 R7, RZ, RZ, UR5 ;  /* 0x00000005ff077e24 */ /* 0x000fcc000f8e00ff */
[----:B-----5:R-:W-:-:S08]  /*0cb0*/  DADD R2, R8, -R2 ;  /* 0x0000000008027229 */ /* 0x020fd00000000802 */
[----:B------:R-:W-:-:S07]  /*0cc0*/  DADD R2, R4, R2 ;  /* 0x0000000004027229 */ /* 0x000fce0000000002 */
[----:B------:R-:W-:Y:S01]  /*0cd0*/  STG.E.64 desc[UR8][R6.64], R2 ;  /* 0x0000000206007986 */ /* 0x000fe2000c101b08 */
[----:B------:R-:W-:Y:S05]  /*0ce0*/  EXIT ;  /* 0x000000000000794d */ /* 0x000fea0003800000 */
        .weak           $__internal_25_$__cuda_sm20_div_u64
        .type           $__internal_25_$__cuda_sm20_div_u64,@function
        .size           $__internal_25_$__cuda_sm20_div_u64,(.L_x_441 - $__internal_25_$__cuda_sm20_div_u64)
$__internal_25_$__cuda_sm20_div_u64:
        /* <DEDUP_REMOVED lines=60> */
[----:B------:R-:W-:Y:S01]  /*10b0*/  ISETP.NE.AND.EX P1, PT, R3, RZ, PT, P1 ;  /* 0x000000ff0300720c */ /* 0x000fe20003f25310 */
[----:B------:R-:W-:Y:S01]  /*10c0*/  IMAD.MOV.U32 R3, RZ, RZ, 0x0 ;  /* 0x00000000ff037424 */ /* 0x000fe200078e00ff */
[----:B------:R-:W-:-:S02]  /*10d0*/  MOV R2, R0 ;  /* 0x0000000000027202 */ /* 0x000fc40000000f00 */
[----:B------:R-:W-:Y:S02]  /*10e0*/  SEL R6, R6, R5, P0 ;  /* 0x0000000506067207 */ /* 0x000fe40000000000 */
[----:B------:R-:W-:Y:S02]  /*10f0*/  SEL R7, R7, R4, P0 ;  /* 0x0000000407077207 */ /* 0x000fe40000000000 */
[----:B------:R-:W-:Y:S02]  /*1100*/  SEL R6, R6, 0xffffffff, P1 ;  /* 0xffffffff06067807 */ /* 0x000fe40000800000 */
[----:B------:R-:W-:Y:S01]  /*1110*/  SEL R7, R7, 0xffffffff, P1 ;  /* 0xffffffff07077807 */ /* 0x000fe20000800000 */
[----:B------:R-:W-:Y:S06]  /*1120*/  RET.REL.NODEC R2 `(forward_linear_batch_double) ;  /* 0xffffffec02b47950 */ /* 0x000fec0003c3ffff */
.L_x_252:
        /* <DEDUP_REMOVED lines=13> */
.L_x_441:


//--------------------- .text.forward_linear_batch_float --------------------------
	.section	.text.forward_linear_batch_float,"ax",@progbits
	.align	128
        .global         forward_linear_batch_float
        .type           forward_linear_batch_float,@function
        .size           forward_linear_batch_float,(.L_x_442 - forward_linear_batch_float)
        .other          forward_linear_batch_float,@"STO_CUDA_ENTRY STV_DEFAULT"
forward_linear_batch_float:
.text.forward_linear_batch_float:
        /* <DEDUP_REMOVED lines=14> */
[----:B------:R-:W-:Y:S02]  /*00e0*/  ISETP.NE.U32.AND P2, PT, R2, RZ, PT ;  /* 0x000000ff0200720c */ /* 0x000fe40003f45070 */
[----:B------:R-:W-:-:S05]  /*00f0*/  MOV R9, RZ ;  /* 0x000000ff00097202 */ /* 0x000fca0000000f00 */
[----:B0-----:R-:W0:Y:S02]  /*0100*/  MUFU.RCP R0, R0 ;  /* 0x0000000000007308 */ /* 0x001e240000001000 */
[----:B0-----:R-:W-:-:S06]  /*0110*/  IADD3 R4, PT, PT, R0, 0xffffffe, RZ ;  /* 0x0ffffffe00047810 */ /* 0x001fcc0007ffe0ff */
[----:B------:R0:W1:Y:S02]  /*0120*/  F2I.FTZ.U32.TRUNC.NTZ R5, R4 ;  /* 0x0000000400057305 */ /* 0x000064000021f000 */
[----:B0-----:R-:W-:Y:S01]  /*0130*/  HFMA2 R4, -RZ, RZ, 0, 0 ;  /* 0x00000000ff047431 */ /* 0x001fe200000001ff */
[----:B-1----:R-:W-:-:S05]  /*0140*/  IADD3 R3, PT, PT, RZ, -R5, RZ ;  /* 0x80000005ff037210 */ /* 0x002fca0007ffe0ff */
[----:B------:R-:W-:-:S04]  /*0150*/  IMAD R3, R3, R2, RZ ;  /* 0x0000000203037224 */ /* 0x000fc800078e02ff */
[----:B------:R-:W-:-:S06]  /*0160*/  IMAD.HI.U32 R5, R5, R3, R4 ;  /* 0x0000000305057227 */ /* 0x000fcc00078e0004 */
[----:B------:R-:W-:-:S05]  /*0170*/  IMAD.HI.U32 R8, R5, UR7, RZ ;  /* 0x0000000705087c27 */ /* 0x000fca000f8e00ff */
[----:B------:R-:W-:-:S05]  /*0180*/  IADD3 R3, PT, PT, -R8, RZ, RZ ;  /* 0x000000ff08037210 */ /* 0x000fca0007ffe1ff */
[----:B------:R-:W-:-:S05]  /*0190*/  IMAD R3, R2, R3, UR7 ;  /* 0x0000000702037e24 */ /* 0x000fca000f8e0203 */
[----:B------:R-:W-:-:S13]  /*01a0*/  ISETP.GE.U32.AND P0, PT, R3, R2, PT ;  /* 0x000000020300720c */ /* 0x000fda0003f06070 */
[-C--:B------:R-:W-:Y:S02]  /*01b0*/  @P0 IADD3 R3, PT, PT, R3, -R2.reuse, RZ ;  /* 0x8000000203030210 */ /* 0x080fe40007ffe0ff */
[----:B------:R-:W-:Y:S02]  /*01c0*/  @P0 IADD3 R8, PT, PT, R8, 0x1, RZ ;  /* 0x0000000108080810 */ /* 0x000fe40007ffe0ff */
[----:B------:R-:W-:-:S13]  /*01d0*/  ISETP.GE.U32.AND P1, PT, R3, R2, PT ;  /* 0x000000020300720c */ /* 0x000fda0003f26070 */
[----:B------:R-:W-:Y:S02]  /*01e0*/  @P1 IADD3 R8, PT, PT, R8, 0x1, RZ ;  /* 0x0000000108081810 */ /* 0x000fe40007ffe0ff */
[----:B------:R-:W-:Y:S01]  /*01f0*/  @!P2 LOP3.LUT R8, RZ, R2, RZ, 0x33, !PT ;  /* 0x00000002ff08a212 */ /* 0x000fe200078e33ff */
[----:B------:R-:W-:Y:S06]  /*0200*/  BRA `(.L_x_254) ;  /* 0x0000000000087947 */ /* 0x000fec0003800000 */
.L_x_253:
[----:B------:R-:W-:-:S07]  /*0210*/  MOV R0, 0x230 ;  /* 0x0000023000007802 */ /* 0x000fce0000000f00 */
[----:B------:R-:W-:Y:S05]  /*0220*/  CALL.REL.NOINC `($__internal_26_$__cuda_sm20_div_u64) ;  /* 0x0000000800687944 */ /* 0x000fea0003c00000 */
.L_x_254:
[----:B------:R-:W0:Y:S01]  /*0230*/  S2R R21, SR_TID.X ;  /* 0x0000000000157919 */ /* 0x000e220000002100 */
[----:B------:R-:W1:Y:S01]  /*0240*/  S2UR UR6, SR_CgaCtaId ;  /* 0x00000000000679c3 */ /* 0x000e620000008800 */
[----:B------:R-:W-:Y:S01]  /*0250*/  UMOV UR4, 0x400 ;  /* 0x0000040000047882 */ /* 0x000fe20000000000 */
[----:B------:R-:W-:Y:S01]  /*0260*/  IADD3 R3, P0, PT, RZ, -R8, RZ ;  /* 0x80000008ff037210 */ /* 0x000fe20007f1e0ff */
[----:B------:R-:W-:Y:S01]  /*0270*/  UMOV UR5, URZ ;  /* 0x000000ff00057c82 */ /* 0x000fe20008000000 */
[----:B------:R-:W2:Y:S01]  /*0280*/  LDCU.64 UR8, c[0x0][0x358] ;  /* 0x00006b00ff0877ac */ /* 0x000ea20008000a00 */
[----:B------:R-:W-:Y:S01]  /*0290*/  BSSY.RECONVERGENT B0, `(.L_x_255) ;  /* 0x0000036000007945 */ /* 0x000fe20003800200 */
[----:B------:R-:W-:Y:S02]  /*02a0*/  IADD3.X R11, PT, PT, RZ, ~R9, RZ, P0, !PT ;  /* 0x80000009ff0b7210 */ /* 0x000fe400007fe4ff */
[----:B------:R-:W3:Y:S01]  /*02b0*/  LDC.64 R6, c[0x0][0x3a0] ;  /* 0x0000e800ff067b82 */ /* 0x000ee20000000a00 */
[----:B------:R-:W4:Y:S01]  /*02c0*/  LDCU.128 UR12, c[0x0][0x380] ;  /* 0x00007000ff0c77ac */ /* 0x000f220008000c00 */
[----:B------:R-:W-:-:S02]  /*02d0*/  MOV R10, RZ ;  /* 0x000000ff000a7202 */ /* 0x000fc40000000f00 */
[----:B------:R-:W-:-:S04]  /*02e0*/  MOV R18, RZ ;  /* 0x000000ff00127202 */ /* 0x000fc80000000f00 */
[----:B------:R-:W5:Y:S01]  /*02f0*/  LDC.64 R4, c[0x0][0x3a8] ;  /* 0x0000ea00ff047b82 */ /* 0x000f620000000a00 */
[----:B-1----:R-:W-:-:S03]  /*0300*/  ULEA UR6, UR6, UR4, 0x18 ;  /* 0x0000000406067291 */ /* 0x002fc6000f8ec0ff */
[----:B------:R-:W-:-:S03]  /*0310*/  UMOV UR4, UR7 ;  /* 0x0000000700047c82 */ /* 0x000fc60008000000 */
[C---:B0-----:R-:W-:Y:S02]  /*0320*/  LEA R0, R21.reuse, UR6, 0x2 ;  /* 0x0000000615007c11 */ /* 0x041fe4000f8e10ff */
[----:B---3--:R-:W-:-:S03]  /*0330*/  ISETP.GE.U32.AND P0, PT, R21, R6, PT ;  /* 0x000000061500720c */ /* 0x008fc60003f06070 */
[----:B------:R0:W-:Y:S01]  /*0340*/  STS [R0], RZ ;  /* 0x000000ff00007388 */ /* 0x0001e20000000800 */
[----:B------:R-:W-:-:S03]  /*0350*/  ISETP.GE.U32.AND.EX P0, PT, RZ, R7, PT, P0 ;  /* 0x00000007ff00720c */ /* 0x000fc60003f06100 */
[----:B------:R0:W-:Y:S01]  /*0360*/  STS [R0+0x1000], RZ ;  /* 0x001000ff00007388 */ /* 0x0001e20000000800 */
[----:B-----5:R-:W-:-:S04]  /*0370*/  IMAD R2, R11, R4, RZ ;  /* 0x000000040b027224 */ /* 0x020fc800078e02ff */
[C---:B------:R-:W-:Y:S02]  /*0380*/  IMAD R19, R3.reuse, R5, R2 ;  /* 0x0000000503137224 */ /* 0x040fe400078e0202 */
[----:B------:R-:W-:-:S05]  /*0390*/  IMAD.WIDE.U32 R2, R3, R4, UR4 ;  /* 0x0000000403027e25 */ /* 0x000fca000f8e0004 */
[----:B------:R-:W-:Y:S01]  /*03a0*/  IADD3 R19, PT, PT, R3, R19, RZ ;  /* 0x0000001303137210 */ /* 0x000fe20007ffe0ff */
[----:B0-2-4-:R-:W-:Y:S06]  /*03b0*/  @P0 BRA `(.L_x_256) ;  /* 0x00000000008c0947 */ /* 0x015fec0003800000 */
[----:B------:R-:W0:Y:S01]  /*03c0*/  LDC R22, c[0x0][0x360] ;  /* 0x0000d800ff167b82 */ /* 0x000e220000000800 */
[----:B------:R-:W-:Y:S01]  /*03d0*/  HFMA2 R18, -RZ, RZ, 0, 0 ;  /* 0x00000000ff127431 */ /* 0x000fe200000001ff */
[----:B------:R-:W-:Y:S01]  /*03e0*/  BSSY.RECONVERGENT B1, `(.L_x_256) ;  /* 0x0000020000017945 */ /* 0x000fe20003800200 */
[----:B------:R-:W-:Y:S01]  /*03f0*/  HFMA2 R20, -RZ, RZ, 0, 0 ;  /* 0x00000000ff147431 */ /* 0x000fe200000001ff */
[----:B------:R-:W-:Y:S02]  /*0400*/  MOV R24, RZ ;  /* 0x000000ff00187202 */ /* 0x000fe40000000f00 */
[----:B------:R-:W-:-:S07]  /*0410*/  MOV R23, R21 ;  /* 0x0000001500177202 */ /* 0x000fce0000000f00 */
.L_x_257:
[----:B------:R-:W-:Y:S01]  /*0420*/  MOV R10, R23 ;  /* 0x00000017000a7202 */ /* 0x000fe20000000f00 */
[----:B------:R-:W-:Y:S01]  /*0430*/  IMAD R14, R9, R6, RZ ;  /* 0x00000006090e7224 */ /* 0x000fe200078e02ff */
[----:B------:R-:W-:Y:S01]  /*0440*/  MOV R11, R20 ;  /* 0x00000014000b7202 */ /* 0x000fe20000000f00 */
[----:B------:R-:W-:Y:S01]  /*0450*/  IMAD R16, R20, R4, RZ ;  /* 0x0000000414107224 */ /* 0x000fe200078e02ff */
[----:B------:R-:W-:Y:S01]  /*0460*/  MOV R12, R2 ;  /* 0x00000002000c7202 */ /* 0x000fe20000000f00 */
[C---:B------:R-:W-:Y:S01]  /*0470*/  IMAD R15, R8.reuse, R7, R14 ;  /* 0x00000007080f7224 */ /* 0x040fe200078e020e */
[----:B------:R-:W-:Y:S01]  /*0480*/  MOV R13, R19 ;  /* 0x00000013000d7202 */ /* 0x000fe20000000f00 */
[----:B------:R-:W-:-:S04]  /*0490*/  IMAD.WIDE.U32 R10, R8, R6, R10 ;  /* 0x00000006080a7225 */ /* 0x000fc800078e000a */
[----:B------:R-:W-:Y:S01]  /*04a0*/  IMAD.WIDE.U32 R12, R23, R4, R12 ;  /* 0x00000004170c7225 */ /* 0x000fe200078e000c */
[----:B------:R-:W-:Y:S02]  /*04b0*/  IADD3 R15, PT, PT, R11, R15, RZ ;  /* 0x0000000f0b0f7210 */ /* 0x000fe40007ffe0ff */
[----:B------:R-:W-:Y:S01]  /*04c0*/  LEA R14, P0, R10, UR12, 0x2 ;  /* 0x0000000c0a0e7c11 */ /* 0x000fe2000f8010ff */
[----:B------:R-:W-:Y:S01]  /*04d0*/  IMAD R17, R23, R5, R16 ;  /* 0x0000000517117224 */ /* 0x000fe200078e0210 */
[----:B------:R-:W-:Y:S02]  /*04e0*/  LEA R16, P1, R12, UR14, 0x2 ;  /* 0x0000000e0c107c11 */ /* 0x000fe4000f8210ff */
[----:B------:R-:W-:Y:S02]  /*04f0*/  LEA.HI.X R15, R10, UR13, R15, 0x2, P0 ;  /* 0x0000000d0a0f7c11 */ /* 0x000fe400080f140f */
[----:B------:R-:W-:-:S04]  /*0500*/  IADD3 R11, PT, PT, R13, R17, RZ ;  /* 0x000000110d0b7210 */ /* 0x000fc80007ffe0ff */
[----:B------:R-:W-:Y:S01]  /*0510*/  LEA.HI.X R17, R12, UR15, R11, 0x2, P1 ;  /* 0x0000000f0c117c11 */ /* 0x000fe200088f140b */
[----:B------:R-:W2:Y:S04]  /*0520*/  LDG.E R15, desc[UR8][R14.64] ;  /* 0x000000080e0f7981 */ /* 0x000ea8000c1e1900 */
[----:B------:R-:W2:Y:S01]  /*0530*/  LDG.E R16, desc[UR8][R16.64] ;  /* 0x0000000810107981 */ /* 0x000ea2000c1e1900 */
[----:B0-----:R-:W-:-:S04]  /*0540*/  IADD3 R23, P0, PT, R22, R23, RZ ;  /* 0x0000001716177210 */ /* 0x001fc80007f1e0ff */
[----:B------:R-:W-:Y:S02]  /*0550*/  IADD3.X R20, PT, PT, RZ, R20, RZ, P0, !PT ;  /* 0x00000014ff147210 */ /* 0x000fe400007fe4ff */
[----:B------:R-:W-:-:S04]  /*0560*/  ISETP.GE.U32.AND P0, PT, R23, R6, PT ;  /* 0x000000061700720c */ /* 0x000fc80003f06070 */
[----:B------:R-:W-:Y:S01]  /*0570*/  ISETP.GE.U32.AND.EX P0, PT, R20, R7, PT, P0 ;  /* 0x000000071400720c */ /* 0x000fe20003f06100 */
[----:B--2---:R-:W-:-:S04]  /*0580*/  FFMA R11, R15, R16, -R18 ;  /* 0x000000100f0b7223 */ /* 0x004fc80000000812 */
[----:B------:R-:W-:-:S04]  /*0590*/  FADD R10, R11, R24 ;  /* 0x000000180b0a7221 */ /* 0x000fc80000000000 */
[----:B------:R-:W-:Y:S01]  /*05a0*/  FADD R18, R10, -R24 ;  /* 0x800000180a127221 */ /* 0x000fe20000000000 */
[----:B------:R-:W-:-:S03]  /*05b0*/  MOV R24, R10 ;  /* 0x0000000a00187202 */ /* 0x000fc60000000f00 */
[----:B------:R-:W-:Y:S01]  /*05c0*/  FADD R18, -R11, R18 ;  /* 0x000000120b127221 */ /* 0x000fe20000000100 */
[----:B------:R-:W-:Y:S06]  /*05d0*/  @!P0 BRA `(.L_x_257) ;  /* 0xfffffffc00908947 */ /* 0x000fec000383ffff */
[----:B------:R-:W-:Y:S05]  /*05e0*/  BSYNC.RECONVERGENT B1 ;  /* 0x0000000000017941 */ /* 0x000fea0003800200 */
.L_x_256:
[----:B------:R-:W-:Y:S05]  /*05f0*/  BSYNC.RECONVERGENT B0 ;  /* 0x0000000000007941 */ /* 0x000fea0003800200 */
.L_x_255:
[----:B------:R-:W0:Y:S01]  /*0600*/  SHFL.DOWN PT, R5, R10, 0x10, 0x1f ;  /* 0x0a001f000a057f89 */ /* 0x000e2200000e0000 */
[C---:B------:R-:W-:Y:S02]  /*0610*/  LOP3.LUT P0, RZ, R21.reuse, 0x1f, RZ, 0xc0, !PT ;  /* 0x0000001f15ff7812 */ /* 0x040fe4000780c0ff */
[----:B------:R-:W-:Y:S01]  /*0620*/  ISETP.GT.U32.AND P1, PT, R21, 0x1f, PT ;  /* 0x0000001f1500780c */ /* 0x000fe20003f24070 */
[----:B------:R-:W1:Y:S01]  /*0630*/  SHFL.DOWN PT, R4, R18, 0x10, 0x1f ;  /* 0x0a001f0012047f89 */ /* 0x000e6200000e0000 */
[----:B0-----:R-:W-:-:S04]  /*0640*/  FADD R5, R5, -R18 ;  /* 0x8000001205057221 */ /* 0x001fc80000000000 */
[----:B-1----:R-:W-:-:S04]  /*0650*/  FADD R5, -R4, R5 ;  /* 0x0000000504057221 */ /* 0x002fc80000000100 */
[----:B------:R-:W-:-:S04]  /*0660*/  FADD R7, R5, R10 ;  /* 0x0000000a05077221 */ /* 0x000fc80000000000 */
[----:B------:R-:W-:Y:S01]  /*0670*/  FADD R4, R7, -R10 ;  /* 0x8000000a07047221 */ /* 0x000fe20000000000 */
[----:B------:R-:W0:Y:S03]  /*0680*/  SHFL.DOWN PT, R9, R7, 0x8, 0x1f ;  /* 0x09001f0007097f89 */ /* 0x000e2600000e0000 */
[----:B------:R-:W-:-:S05]  /*0690*/  FADD R4, -R5, R4 ;  /* 0x0000000405047221 */ /* 0x000fca0000000100 */
[----:B------:R-:W1:Y:S01]  /*06a0*/  SHFL.DOWN PT, R5, R4, 0x8, 0x1f ;  /* 0x09001f0004057f89 */ /* 0x000e6200000e0000 */
[----:B0-----:R-:W-:-:S04]  /*06b0*/  FADD R6, -R4, R9 ;  /* 0x0000000904067221 */ /* 0x001fc80000000100 */
[----:B-1----:R-:W-:-:S04]  /*06c0*/  FADD R6, -R5, R6 ;  /* 0x0000000605067221 */ /* 0x002fc80000000100 */
[----:B------:R-:W-:-:S04]  /*06d0*/  FADD R8, R7, R6 ;  /* 0x0000000607087221 */ /* 0x000fc80000000000 */
[----:B------:R-:W-:Y:S01]  /*06e0*/  FADD R5, -R7, R8 ;  /* 0x0000000807057221 */ /* 0x000fe20000000100 */
[----:B------:R-:W0:Y:S03]  /*06f0*/  SHFL.DOWN PT, R10, R8, 0x4, 0x1f ;  /* 0x08801f00080a7f89 */ /* 0x000e2600000e0000 */
[----:B------:R-:W-:-:S05]  /*0700*/  FADD R5, -R6, R5 ;  /* 0x0000000506057221 */ /* 0x000fca0000000100 */
[----:B------:R-:W1:Y:S01]  /*0710*/  SHFL.DOWN PT, R6, R5, 0x4, 0x1f ;  /* 0x08801f0005067f89 */ /* 0x000e6200000e0000 */
[----:B0-----:R-:W-:-:S04]  /*0720*/  FADD R9, -R5, R10 ;  /* 0x0000000a05097221 */ /* 0x001fc80000000100 */
[----:B-1----:R-:W-:-:S04]  /*0730*/  FADD R9, -R6, R9 ;  /* 0x0000000906097221 */ /* 0x002fc80000000100 */
[----:B------:R-:W-:-:S04]  /*0740*/  FADD R7, R8, R9 ;  /* 0x0000000908077221 */ /* 0x000fc80000000000 */
[----:B------:R-:W-:-:S04]  /*0750*/  FADD R4, -R8, R7 ;  /* 0x0000000708047221 */ /* 0x000fc80000000100 */
[----:B------:R-:W-:Y:S02]  /*0760*/  FADD R4, -R9, R4 ;  /* 0x0000000409047221 */ /* 0x000fe40000000100 */
[----:B------:R-:W0:Y:S04]  /*0770*/  SHFL.DOWN PT, R9, R7, 0x2, 0x1f ;  /* 0x08401f0007097f89 */ /* 0x000e2800000e0000 */
[----:B------:R-:W1:Y:S01]  /*0780*/  SHFL.DOWN PT, R6, R4, 0x2, 0x1f ;  /* 0x08401f0004067f89 */ /* 0x000e6200000e0000 */
[----:B0-----:R-:W-:-:S04]  /*0790*/  FADD R9, -R4, R9 ;  /* 0x0000000904097221 */ /* 0x001fc80000000100 */
[----:B-1----:R-:W-:-:S04]  /*07a0*/  FADD R6, -R6, R9 ;  /* 0x0000000906067221 */ /* 0x002fc80000000100 */
[----:B------:R-:W-:-:S04]  /*07b0*/  FADD R10, R7, R6 ;  /* 0x00000006070a7221 */ /* 0x000fc80000000000 */
[----:B------:R-:W-:Y:S01]  /*07c0*/  FADD R5, -R7, R10 ;  /* 0x0000000a07057221 */ /* 0x000fe20000000100 */
[----:B------:R-:W0:Y:S01]  /*07d0*/  SHFL.DOWN PT, R8, R10, 0x1, 0x1f ;  /* 0x08201f000a087f89 */ /* 0x000e2200000e0000 */
[----:B------:R-:W-:Y:S02]  /*07e0*/  @!P0 LEA.HI R7, R21, UR6, RZ, 0x1d ;  /* 0x0000000615078c11 */ /* 0x000fe4000f8fe8ff */
[----:B------:R-:W-:-:S05]  /*07f0*/  FADD R5, -R6, R5 ;  /* 0x0000000506057221 */ /* 0x000fca0000000100 */
[----:B------:R-:W1:Y:S01]  /*0800*/  SHFL.DOWN PT, R6, R5, 0x1, 0x1f ;  /* 0x08201f0005067f89 */ /* 0x000e6200000e0000 */
[----:B0-----:R-:W-:-:S04]  /*0810*/  FADD R9, -R5, R8 ;  /* 0x0000000805097221 */ /* 0x001fc80000000100 */
[----:B-1----:R-:W-:-:S04]  /*0820*/  FADD R9, -R6, R9 ;  /* 0x0000000906097221 */ /* 0x002fc80000000100 */
[----:B------:R-:W-:-:S04]  /*0830*/  @!P0 FADD R4, R10, R9 ;  /* 0x000000090a048221 */ /* 0x000fc80000000000 */
[----:B------:R-:W-:Y:S01]  /*0840*/  @!P0 FADD R6, -R10, R4 ;  /* 0x000000040a068221 */ /* 0x000fe20000000100 */
[----:B------:R0:W-:Y:S03]  /*0850*/  @!P0 STS [R7], R4 ;  /* 0x0000000407008388 */ /* 0x0001e60000000800 */
[----:B------:R-:W-:-:S05]  /*0860*/  @!P0 FADD R6, -R9, R6 ;  /* 0x0000000609068221 */ /* 0x000fca0000000100 */
[----:B------:R0:W-:Y:S01]  /*0870*/  @!P0 STS [R7+0x1000], R6 ;  /* 0x0010000607008388 */ /* 0x0001e20000000800 */
[----:B------:R-:W-:Y:S06]  /*0880*/  BAR.SYNC.DEFER_BLOCKING 0x0 ;  /* 0x0000000000007b1d */ /* 0x000fec0000010000 */
[----:B------:R-:W-:Y:S05]  /*0890*/  @P1 EXIT ;  /* 0x000000000000194d */ /* 0x000fea0003800000 */
[----:B------:R-:W1:Y:S01]  /*08a0*/  LDS R5, [R0] ;  /* 0x0000000000057984 */ /* 0x000e620000000800 */
[----:B------:R-:W-:-:S03]  /*08b0*/  ISETP.NE.AND P0, PT, R21, RZ, PT ;  /* 0x000000ff1500720c */ /* 0x000fc60003f05270 */
[----:B0-----:R-:W0:Y:S04]  /*08c0*/  LDS R4, [R0+0x1000] ;  /* 0x0010000000047984 */ /* 0x001e280000000800 */
[----:B-1----:R-:W1:Y:S04]  /*08d0*/  SHFL.DOWN PT, R7, R5, 0x10, 0x1f ;  /* 0x0a001f0005077f89 */ /* 0x002e6800000e0000 */
[----:B0-----:R-:W0:Y:S01]  /*08e0*/  SHFL.DOWN PT, R6, R4, 0x10, 0x1f ;  /* 0x0a001f0004067f89 */ /* 0x001e2200000e0000 */
[----:B-1----:R-:W-:-:S04]  /*08f0*/  FADD R7, -R4, R7 ;  /* 0x0000000704077221 */ /* 0x002fc80000000100 */
[----:B0-----:R-:W-:-:S04]  /*0900*/  FADD R6, -R6, R7 ;  /* 0x0000000706067221 */ /* 0x001fc80000000100 */
        /* <DEDUP_REMOVED lines=24> */
[----:B------:R0:W1:Y:S04]  /*0a90*/  SHFL.DOWN PT, R9, R11, 0x1, 0x1f ;  /* 0x08201f000b097f89 */ /* 0x00006800000e0000 */
[----:B------:R0:W2:Y:S01]  /*0aa0*/  SHFL.DOWN PT, R8, R0, 0x1, 0x1f ;  /* 0x08201f0000087f89 */ /* 0x0000a200000e0000 */
[----:B------:R-:W-:Y:S05]  /*0ab0*/  @P0 EXIT ;  /* 0x000000000000094d */ /* 0x000fea0003800000 */
[----:B------:R-:W3:Y:S02]  /*0ac0*/  LDCU.128 UR12, c[0x0][0x390] ;  /* 0x00007200ff0c77ac */ /* 0x000ee40008000c00 */
[----:B---3--:R-:W-:-:S04]  /*0ad0*/  LEA R4, P0, R2, UR12, 0x2 ;  /* 0x0000000c02047c11 */ /* 0x008fc8000f8010ff */
[----:B------:R-:W-:-:S05]  /*0ae0*/  LEA.HI.X R5, R2, UR13, R19, 0x2, P0 ;  /* 0x0000000d02057c11 */ /* 0x000fca00080f1413 */
[----:B------:R-:W3:Y:S01]  /*0af0*/  LDG.E R4, desc[UR8][R4.64] ;  /* 0x0000000804047981 */ /* 0x000ee2000c1e1900 */
[----:B-1----:R-:W-:Y:S01]  /*0b00*/  FADD R9, -R0, R9 ;  /* 0x0000000900097221 */ /* 0x002fe20000000100 */
[----:B------:R-:W-:-:S03]  /*0b10*/  ULEA UR4, UP0, UR7, UR14, 0x2 ;  /* 0x0000000e07047291 */ /* 0x000fc6000f8010ff */
[----:B--2---:R-:W-:Y:S01]  /*0b20*/  FADD R8, -R8, R9 ;  /* 0x0000000908087221 */ /* 0x004fe20000000100 */
[----:B------:R-:W-:Y:S02]  /*0b30*/  ULEA.HI.X UR5, UR7, UR15, URZ, 0x2, UP0 ;  /* 0x0000000f07057291 */ /* 0x000fe400080f14ff */
[----:B------:R-:W-:Y:S01]  /*0b40*/  MOV R2, UR4 ;  /* 0x0000000400027c02 */ /* 0x000fe20008000f00 */
[----:B0-----:R-:W-:-:S03]  /*0b50*/  FADD R0, R11, R8 ;  /* 0x000000080b007221 */ /* 0x001fc60000000000 */
[----:B------:R-:W-:Y:S01]  /*0b60*/  MOV R3, UR5 ;  /* 0x0000000500037c02 */ /* 0x000fe20008000f00 */
[----:B------:R-:W-:-:S04]  /*0b70*/  FADD R11, -R11, R0 ;  /* 0x000000000b0b7221 */ /* 0x000fc80000000100 */
[----:B------:R-:W-:-:S04]  /*0b80*/  FADD R11, -R8, R11 ;  /* 0x0000000b080b7221 */ /* 0x000fc80000000100 */
[----:B---3--:R-:W-:-:S04]  /*0b90*/  FADD R11, R4, -R11 ;  /* 0x8000000b040b7221 */ /* 0x008fc80000000000 */
[----:B------:R-:W-:-:S05]  /*0ba0*/  FADD R11, R0, R11 ;  /* 0x0000000b000b7221 */ /* 0x000fca0000000000 */
[----:B------:R-:W-:Y:S01]  /*0bb0*/  STG.E desc[UR8][R2.64], R11 ;  /* 0x0000000b02007986 */ /* 0x000fe2000c101908 */
[----:B------:R-:W-:Y:S05]  /*0bc0*/  EXIT ;  /* 0x000000000000794d */ /* 0x000fea0003800000 */
        .weak           $__internal_26_$__cuda_sm20_div_u64
        .type           $__internal_26_$__cuda_sm20_div_u64,@function
        .size           $__internal_26_$__cuda_sm20_div_u64,(.L_x_442 - $__internal_26_$__cuda_sm20_div_u64)
$__internal_26_$__cuda_sm20_div_u64:
        /* <DEDUP_REMOVED lines=10> */
[----:B------:R-:W-:-:S03]  /*0c70*/  IMAD.HI.U32 R6, R4, R9, RZ ;  /* 0x0000000904067227 */ /* 0x000fc600078e00ff */
[----:B------:R-:W-:Y:S02]  /*0c80*/  IADD3.X R11, PT, PT, RZ, ~R7, RZ, P0, !PT ;  /* 0x80000007ff0b7210 */ /* 0x000fe400007fe4ff */
[----:B------:R-:W-:-:S03]  /*0c90*/  MOV R7, R4 ;  /* 0x0000000400077202 */ /* 0x000fc60000000f00 */
        /* <DEDUP_REMOVED lines=26> */
[----:B------:R-:W-:Y:S01]  /*0e40*/  IMAD.WIDE.U32 R4, R7, R2, RZ ;  /* 0x0000000207047225 */ /* 0x000fe200078e00ff */
[----:B------:R-:W-:-:S03]  /*0e50*/  IADD3.X R9, PT, PT, RZ, R6, RZ, P1, !PT ;  /* 0x00000006ff097210 */ /* 0x000fc60000ffe4ff */
[----:B------:R-:W-:Y:S01]  /*0e60*/  IMAD R5, R7, R3, R5 ;  /* 0x0000000307057224 */ /* 0x000fe200078e0205 */
[----:B------:R-:W-:-:S03]  /*0e70*/  IADD3 R11, P1, PT, -R4, UR7, RZ ;  /* 0x00000007040b7c10 */ /* 0x000fc6000ff3e1ff */
[-C--:B------:R-:W-:Y:S01]  /*0e80*/  IMAD R5, R9, R2.reuse, R5 ;  /* 0x0000000209057224 */ /* 0x080fe200078e0205 */
[----:B------:R-:W-:-:S04]  /*0e90*/  ISETP.GE.U32.AND P0, PT, R11, R2, PT ;  /* 0x000000020b00720c */ /* 0x000fc80003f06070 */
[----:B------:R-:W-:Y:S02]  /*0ea0*/  IADD3.X R8, PT, PT, RZ, ~R5, RZ, P1, !PT ;  /* 0x80000005ff087210 */ /* 0x000fe40000ffe4ff */
[----:B------:R-:W-:Y:S02]  /*0eb0*/  IADD3 R5, P2, PT, R11, -R2, RZ ;  /* 0x800000020b057210 */ /* 0x000fe40007f5e0ff */
[----:B------:R-:W-:Y:S02]  /*0ec0*/  IADD3 R4, P1, PT, R7, 0x1, RZ ;  /* 0x0000000107047810 */ /* 0x000fe40007f3e0ff */
[CC--:B------:R-:W-:Y:S02]  /*0ed0*/  ISETP.GE.U32.AND.EX P0, PT, R8.reuse, R3.reuse, PT, P0 ;  /* 0x000000030800720c */ /* 0x0c0fe40003f06100 */
[----:B------:R-:W-:Y:S02]  /*0ee0*/  IADD3.X R10, PT, PT, R8, ~R3, RZ, P2, !PT ;  /* 0x80000003080a7210 */ /* 0x000fe400017fe4ff */
[----:B------:R-:W-:-:S02]  /*0ef0*/  IADD3.X R6, PT, PT, RZ, R9, RZ, P1, !PT ;  /* 0x00000009ff067210 */ /* 0x000fc40000ffe4ff */
[----:B------:R-:W-:Y:S02]  /*0f00*/  SEL R5, R5, R11, P0 ;  /* 0x0000000b05057207 */ /* 0x000fe40000000000 */
[----:B------:R-:W-:Y:S02]  /*0f10*/  SEL R7, R4, R7, P0 ;  /* 0x0000000704077207 */ /* 0x000fe40000000000 */
[----:B------:R-:W-:Y:S02]  /*0f20*/  SEL R10, R10, R8, P0 ;  /* 0x000000080a0a7207 */ /* 0x000fe40000000000 */
[----:B------:R-:W-:Y:S02]  /*0f30*/  SEL R4, R6, R9, P0 ;  /* 0x0000000906047207 */ /* 0x000fe40000000000 */
[----:B------:R-:W-:Y:S02]  /*0f40*/  ISETP.GE.U32.AND P0, PT, R5, R2, PT ;  /* 0x000000020500720c */ /* 0x000fe40003f06070 */
[----:B------:R-:W-:-:S02]  /*0f50*/  ISETP.NE.U32.AND P1, PT, R2, RZ, PT ;  /* 0x000000ff0200720c */ /* 0x000fc40003f25070 */
[----:B------:R-:W-:Y:S02]  /*0f60*/  IADD3 R8, P2, PT, R7, 0x1, RZ ;  /* 0x0000000107087810 */ /* 0x000fe40007f5e0ff */
[----:B------:R-:W-:Y:S02]  /*0f70*/  ISETP.GE.U32.AND.EX P0, PT, R10, R3, PT, P0 ;  /* 0x000000030a00720c */ /* 0x000fe40003f06100 */
[----:B------:R-:W-:Y:S01]  /*0f80*/  ISETP.NE.AND.EX P1, PT, R3, RZ, PT, P1 ;  /* 0x000000ff0300720c */ /* 0x000fe20003f25310 */
[----:B------:R-:W-:Y:S01]  /*0f90*/  HFMA2 R3, -RZ, RZ, 0, 0 ;  /* 0x00000000ff037431 */ /* 0x000fe200000001ff */
[----:B------:R-:W-:Y:S02]  /*0fa0*/  IADD3.X R9, PT, PT, RZ, R4, RZ, P2, !PT ;  /* 0x00000004ff097210 */ /* 0x000fe400017fe4ff */
[----:B------:R-:W-:Y:S02]  /*0fb0*/  MOV R2, R0 ;  /* 0x0000000000027202 */ /* 0x000fe40000000f00 */
[----:B------:R-:W-:-:S02]  /*0fc0*/  SEL R8, R8, R7, P0 ;  /* 0x0000000708087207 */ /* 0x000fc40000000000 */
[----:B------:R-:W-:Y:S02]  /*0fd0*/  SEL R9, R9, R4, P0 ;  /* 0x0000000409097207 */ /* 0x000fe40000000000 */
[----:B------:R-:W-:Y:S02]  /*0fe0*/  SEL R8, R8, 0xffffffff, P1 ;  /* 0xffffffff08087807 */ /* 0x000fe40000800000 */
[----:B------:R-:W-:Y:S01]  /*0ff0*/  SEL R9, R9, 0xffffffff, P1 ;  /* 0xffffffff09097807 */ /* 0x000fe20000800000 */
[----:B------:R-:W-:Y:S06]  /*1000*/  RET.REL.NODEC R2 `(forward_linear_batch_float) ;  /* 0xffffffec02fc7950 */ /* 0x000fec0003c3ffff */
.L_x_258:
        /* <DEDUP_REMOVED lines=15> */
.L_x_442:


//--------------------- .text.reduce_linear_batch_double --------------------------
	.section	.text.reduce_linear_batch_double,"ax",@progbits
	.align	128
        .global         reduce_linear_batch_double
        .type           reduce_linear_batch_double,@function
        .size           reduce_linear_batch_double,(.L_x_481 - reduce_linear_batch_double)
        .other          reduce_linear_batch_double,@"STO_CUDA_ENTRY STV_DEFAULT"
reduce_linear_batch_double:
.text.reduce_linear_batch_double:
[----:B------:R-:W-:Y:S01]  /*0000*/  LDC R1, c[0x0][0x37c] ;  /* 0x0000df00ff017b82 */ /* 0x000fe20000000800 */
[----:B------:R-:W0:Y:S01]  /*0010*/  S2R R0, SR_CTAID.X ;  /* 0x0000000000007919 */ /* 0x000e220000002500 */
[----:B------:R-:W0:Y:S02]  /*0020*/  LDCU UR7, c[0x0][0x390] ;  /* 0x00007200ff0777ac */ /* 0x000e240008000800 */
[----:B0-----:R-:W-:-:S13]  /*0030*/  ISETP.GE.U32.AND P0, PT, R0, UR7, PT ;  /* 0x0000000700007c0c */ /* 0x001fda000bf06070 */
[----:B------:R-:W-:Y:S05]  /*0040*/  @P0 EXIT ;  /* 0x000000000000094d */ /* 0x000fea0003800000 */
[----:B------:R-:W0:Y:S01]  /*0050*/  S2R R3, SR_TID.X ;  /* 0x0000000000037919 */ /* 0x000e220000002100 */
[----:B------:R-:W1:Y:S01]  /*0060*/  LDCU UR4, c[0x0][0x394] ;  /* 0x00007280ff0477ac */ /* 0x000e620008000800 */
[----:B------:R-:W2:Y:S01]  /*0070*/  S2UR UR6, SR_CgaCtaId ;  /* 0x00000000000679c3 */ /* 0x000ea20000008800 */
[----:B------:R-:W-:Y:S01]  /*0080*/  BSSY.RECONVERGENT B0, `(.L_x_259) ;  /* 0x0000012000007945 */ /* 0x000fe20003800200 */
[----:B------:R-:W-:Y:S01]  /*0090*/  CS2R R4, SRZ ;  /* 0x0000000000047805 */ /* 0x000fe2000001ff00 */
[----:B------:R-:W-:Y:S01]  /*00a0*/  UMOV UR5, 0x400 ;  /* 0x0000040000057882 */ /* 0x000fe20000000000 */
[----:B------:R-:W3:Y:S01]  /*00b0*/  LDCU.64 UR8, c[0x0][0x358] ;  /* 0x00006b00ff0877ac */ /* 0x000ee20008000a00 */
[----:B-1----:R-:W-:Y:S02]  /*00c0*/  UIMAD UR4, UR7, UR4, URZ ;  /* 0x00000004070472a4 */ /* 0x002fe4000f8e02ff */
[----:B--2---:R-:W-:Y:S01]  /*00d0*/  ULEA UR5, UR6, UR5, 0x18 ;  /* 0x0000000506057291 */ /* 0x004fe2000f8ec0ff */
[----:B0-----:R-:W-:-:S05]  /*00e0*/  IMAD R2, R3, UR7, R0 ;  /* 0x0000000703027c24 */ /* 0x001fca000f8e0200 */
[----:B------:R-:W-:-:S13]  /*00f0*/  ISETP.GE.U32.AND P0, PT, R2, UR4, PT ;  /* 0x0000000402007c0c */ /* 0x000fda000bf06070 */
[----:B---3--:R-:W-:Y:S05]  /*0100*/  @P0 BRA `(.L_x_260) ;  /* 0x0000000000240947 */ /* 0x008fea0003800000 */
[----:B------:R-:W0:Y:S01]  /*0110*/  LDC R11, c[0x0][0x360] ;  /* 0x0000d800ff0b7b82 */ /* 0x000e220000000800 */
[----:B------:R-:W-:-:S07]  /*0120*/  CS2R R4, SRZ ;  /* 0x0000000000047805 */ /* 0x000fce000001ff00 */
[----:B------:R-:W1:Y:S02]  /*0130*/  LDC.64 R8, c[0x0][0x380] ;  /* 0x0000e000ff087b82 */ /* 0x000e640000000a00 */
.L_x_261:
[----:B-1----:R-:W-:-:S06]  /*0140*/  IMAD.WIDE.U32 R6, R2, 0x8, R8 ;  /* 0x0000000802067825 */ /* 0x002fcc00078e0008 */
[----:B------:R-:W2:Y:S01]  /*0150*/  LDG.E.64 R6, desc[UR8][R6.64] ;  /* 0x0000000806067981 */ /* 0x000ea2000c1e1b00 */
[----:B0-----:R-:W-:-:S05]  /*0160*/  IMAD R2, R11, UR7, R2 ;  /* 0x000000070b027c24 */ /* 0x001fca000f8e0202 */
[----:B------:R-:W-:Y:S01]  /*0170*/  ISETP.GE.U32.AND P0, PT, R2, UR4, PT ;  /* 0x0000000402007c0c */ /* 0x000fe2000bf06070 */
[----:B--2---:R-:W-:-:S12]  /*0180*/  DADD R4, R6, R4 ;  /* 0x0000000006047229 */ /* 0x004fd80000000004 */
[----:B------:R-:W-:Y:S05]  /*0190*/  @!P0 BRA `(.L_x_261) ;  /* 0xfffffffc00e88947 */ /* 0x000fea000383ffff */
.L_x_260:
[----:B------:R-:W-:Y:S05]  /*01a0*/  BSYNC.RECONVERGENT B0 ;  /* 0x0000000000007941 */ /* 0x000fea0003800200 */
.L_x_259:
[----:B------:R-:W-:Y:S01]  /*01b0*/  SHFL.DOWN PT, R7, R5, 0x10, 0x1f ;  /* 0x0a001f0005077f89 */ /* 0x000fe200000e0000 */
[C---:B------:R-:W-:Y:S02]  /*01c0*/  LEA R2, R3.reuse, UR5, 0x3 ;  /* 0x0000000503027c11 */ /* 0x040fe4000f8e18ff */
[C---:B------:R-:W-:Y:S01]  /*01d0*/  LOP3.LUT P0, RZ, R3.reuse, 0x1f, RZ, 0xc0, !PT ;  /* 0x0000001f03ff7812 */ /* 0x040fe2000780c0ff */
        /* <DEDUP_REMOVED lines=16> */
[----:B0-----:R-:W-:Y:S01]  /*02e0*/  DADD R4, R12, R4 ;  /* 0x000000000c047229 */ /* 0x001fe20000000004 */
[----:B------:R-:W-:Y:S06]  /*02f0*/  BAR.SYNC.DEFER_BLOCKING 0x0 ;  /* 0x0000000000007b1d */ /* 0x000fec0000010000 */
[----:B------:R0:W-:Y:S02]  /*0300*/  @!P0 STS.64 [R7], R4 ;  /* 0x0000000407008388 */ /* 0x0001e40000000a00 */
        /* <DEDUP_REMOVED lines=19> */
[----:B------:R-:W3:Y:S01]  /*0440*/  LDC.64 R4, c[0x0][0x388] ;  /* 0x0000e200ff047b82 */ /* 0x000ee20000000a00 */
[----:B-12---:R-:W-:Y:S01]  /*0450*/  DADD R2, R12, R2 ;  /* 0x000000000c027229 */ /* 0x006fe20000000002 */
[----:B---3--:R-:W-:-:S06]  /*0460*/  IMAD.WIDE.U32 R4, R0, 0x8, R4 ;  /* 0x0000000800047825 */ /* 0x008fcc00078e0004 */
[----:B------:R-:W-:Y:S01]  /*0470*/  STG.E.64 desc[UR8][R4.64], R2 ;  /* 0x0000000204007986 */ /* 0x000fe2000c101b08 */
[----:B------:R-:W-:Y:S05]  /*0480*/  EXIT ;  /* 0x000000000000794d */ /* 0x000fea0003800000 */
.L_x_262:
        /* <DEDUP_REMOVED lines=15> */
.L_x_481:


//--------------------- .text.reduce_linear_batch_float --------------------------
	.section	.text.reduce_linear_batch_float,"ax",@progbits
	.align	128
        .global         reduce_linear_batch_float
        .type           reduce_linear_batch_float,@function
        .size           reduce_linear_batch_float,(.L_x_482 - reduce_linear_batch_float)
        .other          reduce_linear_batch_float,@"STO_CUDA_ENTRY STV_DEFAULT"
reduce_linear_batch_float:
.text.reduce_linear_batch_float:
        /* <DEDUP_REMOVED lines=9> */
[----:B------:R-:W-:Y:S01]  /*0090*/  HFMA2 R8, -RZ, RZ, 0, 0 ;  /* 0x00000000ff087431 */ /* 0x000fe200000001ff */
        /* <DEDUP_REMOVED lines=8> */
[----:B------:R-:W-:-:S07]  /*0120*/  MOV R8, RZ ;  /* 0x000000ff00087202 */ /* 0x000fce0000000f00 */
[----:B------:R-:W1:Y:S02]  /*0130*/  LDC.64 R6, c[0x0][0x380] ;  /* 0x0000e000ff067b82 */ /* 0x000e640000000a00 */
.L_x_265:
[----:B-1----:R-:W-:-:S06]  /*0140*/  IMAD.WIDE.U32 R4, R2, 0x4, R6 ;  /* 0x0000000402047825 */ /* 0x002fcc00078e0006 */
[----:B------:R-:W2:Y:S01]  /*0150*/  LDG.E R5, desc[UR8][R4.64] ;  /* 0x0000000804057981 */ /* 0x000ea2000c1e1900 */
[----:B0-----:R-:W-:-:S05]  /*0160*/  IMAD R2, R9, UR7, R2 ;  /* 0x0000000709027c24 */ /* 0x001fca000f8e0202 */
[----:B------:R-:W-:Y:S01]  /*0170*/  ISETP.GE.U32.AND P0, PT, R2, UR4, PT ;  /* 0x0000000402007c0c */ /* 0x000fe2000bf06070 */
[----:B--2---:R-:W-:-:S12]  /*0180*/  FADD R8, R5, R8 ;  /* 0x0000000805087221 */ /* 0x004fd80000000000 */
[----:B------:R-:W-:Y:S05]  /*0190*/  @!P0 BRA `(.L_x_265) ;  /* 0xfffffffc00e88947 */ /* 0x000fea000383ffff */
.L_x_264:
[----:B------:R-:W-:Y:S05]  /*01a0*/  BSYNC.RECONVERGENT B0 ;  /* 0x0000000000007941 */ /* 0x000fea0003800200 */
.L_x_263:
[----:B------:R-:W0:Y:S01]  /*01b0*/  SHFL.DOWN PT, R5, R8, 0x10, 0x1f ;  /* 0x0a001f0008057f89 */ /* 0x000e2200000e0000 */
[C---:B------:R-:W-:Y:S02]  /*01c0*/  LOP3.LUT P0, RZ, R3.reuse, 0x1f, RZ, 0xc0, !PT ;  /* 0x0000001f03ff7812 */ /* 0x040fe4000780c0ff */
[----:B------:R-:W-:Y:S01]  /*01d0*/  ISETP.GT.U32.AND P1, PT, R3, 0x1f, PT ;  /* 0x0000001f0300780c */ /* 0x000fe20003f24070 */
[----:B0-----:R-:W-:-:S10]  /*01e0*/  FADD R5, R5, R8 ;  /* 0x0000000805057221 */ /* 0x001fd40000000000 */
[----:B------:R-:W-:Y:S01]  /*01f0*/  @!P0 LEA.HI R8, R3, UR5, RZ, 0x1d ;  /* 0x0000000503088c11 */ /* 0x000fe2000f8fe8ff */
        /* <DEDUP_REMOVED lines=9> */
[----:B0-----:R-:W-:Y:S01]  /*0290*/  FADD R9, R6, R9 ;  /* 0x0000000906097221 */ /* 0x001fe20000000000 */
[----:B------:R-:W-:Y:S06]  /*02a0*/  BAR.SYNC.DEFER_BLOCKING 0x0 ;  /* 0x0000000000007b1d */ /* 0x000fec0000010000 */
[----:B------:R1:W-:Y:S02]  /*02b0*/  @!P0 STS [R8], R9 ;  /* 0x0000000908008388 */ /* 0x0003e40000000800 */
        /* <DEDUP_REMOVED lines=14> */
[----:B------:R-:W2:Y:S01]  /*03a0*/  LDC.64 R2, c[0x0][0x388] ;  /* 0x0000e200ff027b82 */ /* 0x000ea20000000a00 */
[----:B-1----:R-:W-:Y:S01]  /*03b0*/  FADD R9, R6, R9 ;  /* 0x0000000906097221 */ /* 0x002fe20000000000 */
[----:B--2---:R-:W-:-:S05]  /*03c0*/  IMAD.WIDE.U32 R2, R0, 0x4, R2 ;  /* 0x0000000400027825 */ /* 0x004fca00078e0002 */
[----:B------:R-:W-:Y:S01]  /*03d0*/  STG.E desc[UR8][R2.64], R9 ;  /* 0x0000000902007986 */ /* 0x000fe2000c101908 */
[----:B------:R-:W-:Y:S05]  /*03e0*/  EXIT ;  /* 0x000000000000794d */ /* 0x000fea0003800000 */
.L_x_266:
        /* <DEDUP_REMOVED lines=9> */
.L_x_482:


//--------------------- .text.softmax_backward_double --------------------------
	.section	.text.softmax_backward_double,"ax",@progbits
	.align	128
        .global         softmax_backward_double
        .type           softmax_backward_double,@function
        .size           softmax_backward_double,(.L_x_443 - softmax_backward_double)
        .other          softmax_backward_double,@"STO_CUDA_ENTRY STV_DEFAULT"
softmax_backward_double:
.text.softmax_backward_double:
[----:B------:R-:W-:Y:S01]  /*0000*/  LDC R1, c[0x0][0x37c] ;  /* 0x0000df00ff017b82 */ /* 0x000fe20000000800 */
[----:B------:R-:W0:Y:S07]  /*0010*/  S2R R2, SR_TID.X ;  /* 0x0000000000027919 */ /* 0x000e2e0000002100 */
[----:B------:R-:W1:Y:S08]  /*0020*/  S2UR UR6, SR_CTAID.X ;  /* 0x00000000000679c3 */ /* 0x000e700000002500 */
[----:B------:R-:W1:Y:S08]  /*0030*/  LDC.64 R4, c[0x0][0x3a0] ;  /* 0x0000e800ff047b82 */ /* 0x000e700000000a00 */
[----:B------:R-:W0:Y:S01]  /*0040*/  LDC.64 R10, c[0x0][0x398] ;  /* 0x0000e600ff0a7b82 */ /* 0x000e220000000a00 */
[----:B-1----:R-:W-:-:S04]  /*0050*/  ISETP.LE.U32.AND P1, PT, R4, UR6, PT ;  /* 0x0000000604007c0c */ /* 0x002fc8000bf23070 */
[----:B------:R-:W-:Y:S02]  /*0060*/  ISETP.GE.U32.AND.EX P1, PT, RZ, R5, PT, P1 ;  /* 0x00000005ff00720c */ /* 0x000fe40003f26110 */
[----:B0-----:R-:W-:-:S04]  /*0070*/  ISETP.GE.U32.AND P0, PT, R2, R10, PT ;  /* 0x0000000a0200720c */ /* 0x001fc80003f06070 */
[----:B------:R-:W-:-:S13]  /*0080*/  ISETP.GE.U32.OR.EX P0, PT, RZ, R11, P1, P0 ;  /* 0x0000000bff00720c */ /* 0x000fda0000f06500 */
[----:B------:R-:W-:Y:S05]  /*0090*/  @P0 EXIT ;  /* 0x000000000000094d */ /* 0x000fea0003800000 */
[----:B------:R-:W0:Y:S01]  /*00a0*/  S2UR UR5, SR_CgaCtaId ;  /* 0x00000000000579c3 */ /* 0x000e220000008800 */
[----:B------:R-:W-:Y:S01]  /*00b0*/  UMOV UR4, 0x400 ;  /* 0x0000040000047882 */ /* 0x000fe20000000000 */
[----:B------:R-:W-:Y:S01]  /*00c0*/  IMAD.MOV.U32 R3, RZ, RZ, RZ ;  /* 0x000000ffff037224 */ /* 0x000fe200078e00ff */
[----:B------:R-:W1:Y:S01]  /*00d0*/  LDCU.64 UR8, c[0x0][0x358] ;  /* 0x00006b00ff0877ac */ /* 0x000e620008000a00 */
[----:B------:R-:W-:Y:S01]  /*00e0*/  IMAD R7, R11, UR6, RZ ;  /* 0x000000060b077c24 */ /* 0x000fe2000f8e02ff */
[----:B------:R-:W-:Y:S01]  /*00f0*/  BSSY.RECONVERGENT B0, `(.L_x_267) ;  /* 0x0000025000007945 */ /* 0x000fe20003800200 */
[----:B------:R-:W-:Y:S01]  /*0100*/  IMAD.WIDE.U32 R8, R10, UR6, R2 ;  /* 0x000000060a087c25 */ /* 0x000fe2000f8e0002 */
[----:B------:R-:W2:Y:S01]  /*0110*/  LDCU.64 UR10, c[0x0][0x390] ;  /* 0x00007200ff0a77ac */ /* 0x000ea20008000a00 */
[----:B------:R-:W3:Y:S02]  /*0120*/  LDC.64 R4, c[0x0][0x398] ;  /* 0x0000e600ff047b82 */ /* 0x000ee40000000a00 */
[----:B------:R-:W-:-:S02]  /*0130*/  IMAD.IADD R0, R7, 0x1, R9 ;  /* 0x0000000107007824 */ /* 0x000fc400078e0209 */
[----:B------:R-:W-:Y:S01]  /*0140*/  IMAD.MOV.U32 R9, RZ, RZ, R8 ;  /* 0x000000ffff097224 */ /* 0x000fe200078e0008 */
[----:B0-----:R-:W-:Y:S01]  /*0150*/  ULEA UR4, UR5, UR4, 0x18 ;  /* 0x0000000405047291 */ /* 0x001fe2000f8ec0ff */
[----:B------:R-:W0:Y:S05]  /*0160*/  LDCU UR5, c[0x0][0x360] ;  /* 0x00006c00ff0577ac */ /* 0x000e2a0008000800 */
[----:B------:R-:W-:Y:S01]  /*0170*/  LEA R6, R2, UR4, 0x3 ;  /* 0x0000000402067c11 */ /* 0x000fe2000f8e18ff */
[----:B---3--:R-:W-:Y:S01]  /*0180*/  IMAD.WIDE.U32 R4, R10, UR6, R4 ;  /* 0x000000060a047c25 */ /* 0x008fe2000f8e0004 */
[----:B------:R-:W3:Y:S03]  /*0190*/  LDCU.64 UR6, c[0x0][0x380] ;  /* 0x00007000ff0677ac */ /* 0x000ee60008000a00 */
[----:B------:R4:W-:Y:S01]  /*01a0*/  STS.64 [R6], RZ ;  /* 0x000000ff06007388 */ /* 0x0009e20000000a00 */
[----:B------:R-:W-:Y:S01]  /*01b0*/  IMAD.IADD R7, R5, 0x1, R7 ;  /* 0x0000000105077824 */ /* 0x000fe200078e0207 */
[----:B------:R-:W-:-:S04]  /*01c0*/  ISETP.GE.U32.AND P0, PT, R8, R4, PT ;  /* 0x000000040800720c */ /* 0x000fc80003f06070 */
[----:B------:R-:W-:-:S13]  /*01d0*/  ISETP.GE.U32.AND.EX P0, PT, R0, R7, PT, P0 ;  /* 0x000000070000720c */ /* 0x000fda0003f06100 */
[----:B01234-:R-:W-:Y:S05]  /*01e0*/  @P0 BRA `(.L_x_268) ;  /* 0x0000000000540947 */ /* 0x01ffea0003800000 */
[----:B------:R-:W-:Y:S01]  /*01f0*/  BSSY.RECONVERGENT B1, `(.L_x_269) ;  /* 0x0000013000017945 */ /* 0x000fe20003800200 */
[----:B------:R-:W-:Y:S01]  /*0200*/  IMAD.MOV.U32 R19, RZ, RZ, R9 ;  /* 0x000000ffff137224 */ /* 0x000fe200078e0009 */
[----:B------:R-:W-:Y:S01]  /*0210*/  CS2R R10, SRZ ;  /* 0x00000000000a7805 */ /* 0x000fe2000001ff00 */
[----:B------:R-:W-:-:S07]  /*0220*/  IMAD.MOV.U32 R8, RZ, RZ, R0 ;  /* 0x000000ffff087224 */ /* 0x000fce00078e0000 */
.L_x_270:
[C---:B------:R-:W-:Y:S01]  /*0230*/  IMAD.SHL.U32 R14, R19.reuse, 0x8, RZ ;  /* 0x00000008130e7824 */ /* 0x040fe200078e00ff */
[----:B------:R-:W-:-:S04]  /*0240*/  SHF.L.U64.HI R12, R19, 0x3, R8 ;  /* 0x00000003130c7819 */ /* 0x000fc80000010208 */
[C---:B------:R-:W-:Y:S02]  /*0250*/  IADD3 R16, P0, PT, R14.reuse, UR10, RZ ;  /* 0x0000000a0e107c10 */ /* 0x040fe4000ff1e0ff */
[----:B------:R-:W-:Y:S02]  /*0260*/  IADD3 R14, P1, PT, R14, UR6, RZ ;  /* 0x000000060e0e7c10 */ /* 0x000fe4000ff3e0ff */
[C---:B------:R-:W-:Y:S02]  /*0270*/  IADD3.X R17, PT, PT, R12.reuse, UR11, RZ, P0, !PT ;  /* 0x0000000b0c117c10 */ /* 0x040fe400087fe4ff */
[----:B------:R-:W-:-:S03]  /*0280*/  IADD3.X R15, PT, PT, R12, UR7, RZ, P1, !PT ;  /* 0x000000070c0f7c10 */ /* 0x000fc60008ffe4ff */
[----:B------:R-:W2:Y:S04]  /*0290*/  LDG.E.64 R12, desc[UR8][R16.64] ;  /* 0x00000008100c7981 */ /* 0x000ea8000c1e1b00 */
[----:B------:R-:W2:Y:S01]  /*02a0*/  LDG.E.64 R14, desc[UR8][R14.64] ;  /* 0x000000080e0e7981 */ /* 0x000ea2000c1e1b00 */
[----:B------:R-:W-:-:S05]  /*02b0*/  IADD3 R19, P0, PT, R19, UR5, RZ ;  /* 0x0000000513137c10 */ /* 0x000fca000ff1e0ff */
[----:B------:R-:W-:Y:S01]  /*02c0*/  IMAD.X R8, RZ, RZ, R8, P0 ;  /* 0x000000ffff087224 */ /* 0x000fe200000e0608 */
[----:B------:R-:W-:-:S04]  /*02d0*/  ISETP.GE.U32.AND P0, PT, R19, R4, PT ;  /* 0x000000041300720c */ /* 0x000fc80003f06070 */
[----:B------:R-:W-:Y:S01]  /*02e0*/  ISETP.GE.U32.AND.EX P0, PT, R8, R7, PT, P0 ;  /* 0x000000070800720c */ /* 0x000fe20003f06100 */
[----:B--2---:R-:W-:-:S08]  /*02f0*/  DMUL R12, R12, R14 ;  /* 0x0000000e0c0c7228 */ /* 0x004fd00000000000 */
[----:B------:R-:W-:-:S04]  /*0300*/  DFMA R10, R12, -10000000, R10 ;  /* 0xc16312d00c0a782b */ /* 0x000fc8000000000a */
[----:B------:R-:W-:Y:S07]  /*0310*/  @!P0 BRA `(.L_x_270) ;  /* 0xfffffffc00c48947 */ /* 0x000fee000383ffff */
[----:B------:R-:W-:Y:S05]  /*0320*/  BSYNC.RECONVERGENT B1 ;  /* 0x0000000000017941 */ /* 0x000fea0003800200 */
.L_x_269:
[----:B------:R0:W-:Y:S02]  /*0330*/  STS.64 [R6], R10 ;  /* 0x0000000a06007388 */ /* 0x0001e40000000a00 */
.L_x_268:
[----:B------:R-:W-:Y:S05]  /*0340*/  BSYNC.RECONVERGENT B0 ;  /* 0x0000000000007941 */ /* 0x000fea0003800200 */
.L_x_267:
[----:B------:R-:W-:Y:S01]  /*0350*/  BAR.SYNC.DEFER_BLOCKING 0x0 ;  /* 0x0000000000007b1d */ /* 0x000fe20000010000 */
[C---:B------:R-:W-:Y:S02]  /*0360*/  ISETP.GT.U32.AND P0, PT, R2.reuse, 0x1ff, PT ;  /* 0x000001ff0200780c */ /* 0x040fe40003f04070 */
[----:B------:R-:W-:-:S11]  /*0370*/  ISETP.GT.U32.AND P1, PT, R2, 0xff, PT ;  /* 0x000000ff0200780c */ /* 0x000fd60003f24070 */
[----:B0-----:R-:W-:Y:S04]  /*0380*/  @!P0 LDS.64 R10, [R6+0x1000] ;  /* 0x00100000060a8984 */ /* 0x001fe80000000a00 */
        /* <DEDUP_REMOVED lines=27> */
[----:B------:R-:W-:Y:S06]  /*0540*/  BAR.SYNC.DEFER_BLOCKING 0x0 ;  /* 0x0000000000007b1d */ /* 0x000fec0000010000 */
        /* <DEDUP_REMOVED lines=24> */
[----:B------:R-:W-:Y:S04]  /*06d0*/  @!P0 LDS.64 R10, [R6+0x10] ;  /* 0x00001000060a8984 */ /* 0x000fe80000000a00 */
[----:B------:R-:W0:Y:S02]  /*06e0*/  @!P0 LDS.64 R16, [R6] ;  /* 0x0000000006108984 */ /* 0x000e240000000a00 */
[----:B0-----:R-:W-:-:S07]  /*06f0*/  @!P0 DADD R10, R10, R16 ;  /* 0x000000000a0a8229 */ /* 0x001fce0000000010 */
[----:B------:R-:W-:Y:S01]  /*0700*/  @!P0 STS.64 [R6], R10 ;  /* 0x0000000a06008388 */ /* 0x000fe20000000a00 */
[----:B------:R-:W-:Y:S01]  /*0710*/  BAR.SYNC.DEFER_BLOCKING 0x0 ;  /* 0x0000000000007b1d */ /* 0x000fe20000010000 */
[----:B------:R-:W-:-:S04]  /*0720*/  ISETP.GE.U32.AND P0, PT, R9, R4, PT ;  /* 0x000000040900720c */ /* 0x000fc80003f06070 */
[----:B------:R-:W-:Y:S01]  /*0730*/  ISETP.GE.U32.AND.EX P0, PT, R0, R7, PT, P0 ;  /* 0x000000070000720c */ /* 0x000fe20003f06100 */
[----:B------:R-:W0:Y:S02]  /*0740*/  @!P1 LDS.128 R16, [UR4] ;  /* 0x00000004ff109984 */ /* 0x000e240008000c00 */
[----:B0-----:R-:W-:-:S07]  /*0750*/  @!P1 DADD R16, R16, R18 ;  /* 0x0000000010109229 */ /* 0x001fce0000000012 */
[----:B------:R0:W-:Y:S01]  /*0760*/  @!P1 STS.64 [UR4], R16 ;  /* 0x00000010ff009988 */ /* 0x0001e20008000a04 */
[----:B------:R-:W-:Y:S06]  /*0770*/  BAR.SYNC.DEFER_BLOCKING 0x0 ;  /* 0x0000000000007b1d */ /* 0x000fec0000010000 */
[----:B------:R-:W-:Y:S05]  /*0780*/  @P0 EXIT ;  /* 0x000000000000094d */ /* 0x000fea0003800000 */
[----:B------:R-:W1:Y:S01]  /*0790*/  MUFU.RCP64H R3, 10000000 ;  /* 0x416312d000037908 */ /* 0x000e620000001800 */
[----:B------:R-:W-:Y:S01]  /*07a0*/  IMAD.MOV.U32 R14, RZ, RZ, 0x0 ;  /* 0x00000000ff0e7424 */ /* 0x000fe200078e00ff */
[----:B------:R-:W2:Y:S01]  /*07b0*/  LDS.64 R10, [UR4] ;  /* 0x00000004ff0a7984 */ /* 0x000ea20008000a00 */
[----:B------:R-:W-:Y:S01]  /*07c0*/  IMAD.MOV.U32 R15, RZ, RZ, 0x416312d0 ;  /* 0x416312d0ff0f7424 */ /* 0x000fe200078e00ff */
[----:B------:R-:W3:Y:S01]  /*07d0*/  LDCU.64 UR10, c[0x0][0x390] ;  /* 0x00007200ff0a77ac */ /* 0x000ee20008000a00 */
[----:B------:R-:W-:Y:S01]  /*07e0*/  IMAD.MOV.U32 R2, RZ, RZ, 0x1 ;  /* 0x00000001ff027424 */ /* 0x000fe200078e00ff */
[----:B------:R-:W4:Y:S05]  /*07f0*/  LDCU.64 UR6, c[0x0][0x380] ;  /* 0x00007000ff0677ac */ /* 0x000f2a0008000a00 */
[----:B-1----:R-:W-:-:S08]  /*0800*/  DFMA R12, R2, -R14, 1 ;  /* 0x3ff00000020c742b */ /* 0x002fd0000000080e */
[----:B------:R-:W-:-:S08]  /*0810*/  DFMA R12, R12, R12, R12 ;  /* 0x0000000c0c0c722b */ /* 0x000fd0000000000c */
[----:B------:R-:W-:-:S08]  /*0820*/  DFMA R12, R2, R12, R2 ;  /* 0x0000000c020c722b */ /* 0x000fd00000000002 */
[----:B------:R-:W-:Y:S01]  /*0830*/  DFMA R2, R12, -R14, 1 ;  /* 0x3ff000000c02742b */ /* 0x000fe2000000080e */
[----:B--2---:R-:W-:-:S07]  /*0840*/  FSETP.GEU.AND P1, PT, |R11|, 6.5827683646048100446e-37, PT ;  /* 0x036000000b00780b */ /* 0x004fce0003f2e200 */
[----:B------:R-:W-:-:S08]  /*0850*/  DFMA R2, R12, R2, R12 ;  /* 0x000000020c02722b */ /* 0x000fd0000000000c */
[----:B------:R-:W-:-:S08]  /*0860*/  DMUL R12, R10, R2 ;  /* 0x000000020a0c7228 */ /* 0x000fd00000000000 */
[----:B------:R-:W-:-:S08]  /*0870*/  DFMA R14, R12, -10000000, R10 ;  /* 0xc16312d00c0e782b */ /* 0x000fd0000000000a */
[----:B------:R-:W-:-:S10]  /*0880*/  DFMA R2, R2, R14, R12 ;  /* 0x0000000e0202722b */ /* 0x000fd4000000000c */
[----:B------:R-:W-:-:S05]  /*0890*/  FFMA R6, RZ, 14.1920928955078125, R3 ;  /* 0x416312d0ff067823 */ /* 0x000fca0000000003 */
[----:B------:R-:W-:-:S13]  /*08a0*/  FSETP.GT.AND P0, PT, |R6|, 1.469367938527859385e-39, PT ;  /* 0x001000000600780b */ /* 0x000fda0003f04200 */
[----:B---34-:R-:W-:Y:S05]  /*08b0*/  @P0 BRA P1, `(.L_x_271) ;  /* 0x0000000000100947 */ /* 0x018fea0000800000 */
[----:B------:R-:W-:-:S07]  /*08c0*/  MOV R6, 0x8e0 ;  /* 0x000008e000067802 */ /* 0x000fce0000000f00 */
[----:B0-----:R-:W-:Y:S05]  /*08d0*/  CALL.REL.NOINC `($__internal_27_$__cuda_sm20_div_rn_f64_full) ;  /* 0x0000000000587944 */ /* 0x001fea0003c00000 */
[----:B------:R-:W-:Y:S02]  /*08e0*/  IMAD.MOV.U32 R2, RZ, RZ, R16 ;  /* 0x000000ffff027224 */ /* 0x000fe400078e0010 */
[----:B------:R-:W-:-:S07]  /*08f0*/  IMAD.MOV.U32 R3, RZ, RZ, R17 ;  /* 0x000000ffff037224 */ /* 0x000fce00078e0011 */
.L_x_271:
[C---:B-1----:R-:W-:Y:S01]  /*0900*/  IMAD.SHL.U32 R12, R9.reuse, 0x8, RZ ;  /* 0x00000008090c7824 */ /* 0x042fe200078e00ff */
[----:B------:R-:W-:-:S04]  /*0910*/  SHF.L.U64.HI R6, R9, 0x3, R0 ;  /* 0x0000000309067819 */ /* 0x000fc80000010200 */
[----:B------:R-:W-:-:S04]  /*0920*/  IADD3 R10, P0, PT, R12, UR6, RZ ;  /* 0x000000060c0a7c10 */ /* 0x000fc8000ff1e0ff */
[----:B------:R-:W-:-:S06]  /*0930*/  IADD3.X R11, PT, PT, R6, UR7, RZ, P0, !PT ;  /* 0x00000007060b7c10 */ /* 0x000fcc00087fe4ff */
[----:B------:R-:W0:Y:S01]  /*0940*/  LDG.E.64 R10, desc[UR8][R10.64] ;  /* 0x000000080a0a7981 */ /* 0x000e22000c1e1b00 */
[----:B------:R-:W-:-:S04]  /*0950*/  IADD3 R12, P0, PT, R12, UR10, RZ ;  /* 0x0000000a0c0c7c10 */ /* 0x000fc8000ff1e0ff */
[----:B------:R-:W-:-:S05]  /*0960*/  IADD3.X R13, PT, PT, R6, UR11, RZ, P0, !PT ;  /* 0x0000000b060d7c10 */ /* 0x000fca00087fe4ff */
[----:B------:R-:W2:Y:S01]  /*0970*/  LDG.E.64 R14, desc[UR8][R12.64] ;  /* 0x000000080c0e7981 */ /* 0x000ea2000c1e1b00 */
[----:B------:R-:W-:-:S05]  /*0980*/  IADD3 R9, P0, PT, R9, UR5, RZ ;  /* 0x0000000509097c10 */ /* 0x000fca000ff1e0ff */
[----:B------:R-:W-:Y:S01]  /*0990*/  IMAD.X R0, RZ, RZ, R0, P0 ;  /* 0x000000ffff007224 */ /* 0x000fe200000e0600 */
[----:B------:R-:W-:-:S04]  /*09a0*/  ISETP.GE.U32.AND P0, PT, R9, R4, PT ;  /* 0x000000040900720c */ /* 0x000fc80003f06070 */
[----:B------:R-:W-:Y:S01]  /*09b0*/  ISETP.GE.U32.AND.EX P0, PT, R0, R7, PT, P0 ;  /* 0x000000070000720c */ /* 0x000fe20003f06100 */
[----:B0-----:R-:W-:-:S08]  /*09c0*/  DADD R16, -R10, 1 ;  /* 0x3ff000000a107429 */ /* 0x001fd00000000100 */
[----:B------:R-:W-:-:S08]  /*09d0*/  DMUL R16, R10, R16 ;  /* 0x000000100a107228 */ /* 0x000fd00000000000 */
[----:B------:R-:W-:-:S08]  /*09e0*/  DFMA R16, R10, R10, R16 ;  /* 0x0000000a0a10722b */ /* 0x000fd00000000010 */
[----:B--2---:R-:W-:-:S08]  /*09f0*/  DMUL R14, R14, R16 ;  /* 0x000000100e0e7228 */ /* 0x004fd00000000000 */
[----:B------:R-:W-:-:S07]  /*0a00*/  DFMA R14, R2, R10, R14 ;  /* 0x0000000a020e722b */ /* 0x000fce000000000e */
[----:B------:R1:W-:Y:S01]  /*0a10*/  STG.E.64 desc[UR8][R12.64], R14 ;  /* 0x0000000e0c007986 */ /* 0x0003e2000c101b08 */
[----:B------:R-:W-:Y:S05]  /*0a20*/  @!P0 BRA `(.L_x_271) ;  /* 0xfffffffc00b48947 */ /* 0x000fea000383ffff */
[----:B------:R-:W-:Y:S05]  /*0a30*/  EXIT ;  /* 0x000000000000794d */ /* 0x000fea0003800000 */
        .weak           $__internal_27_$__cuda_sm20_div_rn_f64_full
        .type           $__internal_27_$__cuda_sm20_div_rn_f64_full,@function
        .size           $__internal_27_$__cuda_sm20_div_rn_f64_full,(.L_x_443 - $__internal_27_$__cuda_sm20_div_rn_f64_full)
$__internal_27_$__cuda_sm20_div_rn_f64_full:
[----:B------:R-:W-:Y:S01]  /*0a40*/  IMAD.MOV.U32 R3, RZ, RZ, 0x3ff312d0 ;  /* 0x3ff312d0ff037424 */ /* 0x000fe200078e00ff */
[C---:B------:R-:W-:Y:S01]  /*0a50*/  FSETP.GEU.AND P1, PT, |R11|.reuse, 1.469367938527859385e-39, PT ;  /* 0x001000000b00780b */ /* 0x040fe20003f2e200 */
[----:B------:R-:W-:Y:S01]  /*0a60*/  IMAD.MOV.U32 R2, RZ, RZ, 0x0 ;  /* 0x00000000ff027424 */ /* 0x000fe200078e00ff */
[----:B------:R-:W-:Y:S01]  /*0a70*/  LOP3.LUT R8, R11, 0x7ff00000, RZ, 0xc0, !PT ;  /* 0x7ff000000b087812 */ /* 0x000fe200078ec0ff */
[----:B------:R-:W0:Y:S01]  /*0a80*/  MUFU.RCP64H R15, R3 ;  /* 0x00000003000f7308 */ /* 0x000e220000001800 */
[----:B------:R-:W-:Y:S02]  /*0a90*/  IMAD.MOV.U32 R14, RZ, RZ, 0x1 ;  /* 0x00000001ff0e7424 */ /* 0x000fe400078e00ff */
[----:B------:R-:W-:Y:S01]  /*0aa0*/  IMAD.MOV.U32 R17, RZ, RZ, 0x1ca00000 ;  /* 0x1ca00000ff117424 */ /* 0x000fe200078e00ff */
[----:B------:R-:W-:Y:S01]  /*0ab0*/  ISETP.GE.U32.AND P0, PT, R8, 0x41600000, PT ;  /* 0x416000000800780c */ /* 0x000fe20003f06070 */
[----:B------:R-:W-:Y:S02]  /*0ac0*/  IMAD.MOV.U32 R22, RZ, RZ, R8 ;  /* 0x000000ffff167224 */ /* 0x000fe400078e0008 */
[----:B------:R-:W-:Y:S01]  /*0ad0*/  IMAD.MOV.U32 R23, RZ, RZ, 0x41600000 ;  /* 0x41600000ff177424 */ /* 0x000fe200078e00ff */
[----:B------:R-:W-:-:S03]  /*0ae0*/  SEL R17, R17, 0x63400000, !P0 ;  /* 0x6340000011117807 */ /* 0x000fc60004000000 */
[----:B------:R-:W-:Y:S01]  /*0af0*/  VIADD R24, R23, 0xffffffff ;  /* 0xffffffff17187836 */ /* 0x000fe20000000000 */
[----:B------:R-:W-:-:S04]  /*0b00*/  @!P1 LOP3.LUT R18, R17, 0x80000000, R11, 0xf8, !PT ;  /* 0x8000000011129812 */ /* 0x000fc800078ef80b */
[----:B------:R-:W-:Y:S01]  /*0b10*/  @!P1 LOP3.LUT R19, R18, 0x100000, RZ, 0xfc, !PT ;  /* 0x0010000012139812 */ /* 0x000fe200078efcff */
[----:B0-----:R-:W-:Y:S01]  /*0b20*/  DFMA R12, R14, -R2, 1 ;  /* 0x3ff000000e0c742b */ /* 0x001fe20000000802 */
[----:B------:R-:W-:-:S07]  /*0b30*/  @!P1 IMAD.MOV.U32 R18, RZ, RZ, RZ ;  /* 0x000000ffff129224 */ /* 0x000fce00078e00ff */
[----:B------:R-:W-:-:S08]  /*0b40*/  DFMA R12, R12, R12, R12 ;  /* 0x0000000c0c0c722b */ /* 0x000fd0000000000c */
[----:B------:R-:W-:Y:S01]  /*0b50*/  DFMA R14, R14, R12, R14 ;  /* 0x0000000c0e0e722b */ /* 0x000fe2000000000e */
[----:B------:R-:W-:Y:S01]  /*0b60*/  LOP3.LUT R13, R17, 0x800fffff, R11, 0xf8, !PT ;  /* 0x800fffff110d7812 */ /* 0x000fe200078ef80b */
[----:B------:R-:W-:-:S06]  /*0b70*/  IMAD.MOV.U32 R12, RZ, RZ, R10 ;  /* 0x000000ffff0c7224 */ /* 0x000fcc00078e000a */
[----:B------:R-:W-:Y:S02]  /*0b80*/  DFMA R20, R14, -R2, 1 ;  /* 0x3ff000000e14742b */ /* 0x000fe40000000802 */
[----:B------:R-:W-:-:S06]  /*0b90*/  @!P1 DFMA R12, R12, 2, -R18 ;  /* 0x400000000c0c982b */ /* 0x000fcc0000000812 */
[----:B------:R-:W-:-:S04]  /*0ba0*/  DFMA R14, R14, R20, R14 ;  /* 0x000000140e0e722b */ /* 0x000fc8000000000e */
[----:B------:R-:W-:-:S04]  /*0bb0*/  @!P1 LOP3.LUT R22, R13, 0x7ff00000, RZ, 0xc0, !PT ;  /* 0x7ff000000d169812 */ /* 0x000fc800078ec0ff */
[----:B------:R-:W-:Y:S01]  /*0bc0*/  DMUL R18, R14, R12 ;  /* 0x0000000c0e127228 */ /* 0x000fe20000000000 */
[----:B------:R-:W-:-:S05]  /*0bd0*/  VIADD R16, R22, 0xffffffff ;  /* 0xffffffff16107836 */ /* 0x000fca0000000000 */
[----:B------:R-:W-:Y:S02]  /*0be0*/  ISETP.GT.U32.AND P0, PT, R16, 0x7feffffe, PT ;  /* 0x7feffffe1000780c */ /* 0x000fe40003f04070 */
[----:B------:R-:W-:Y:S02]  /*0bf0*/  DFMA R20, R18, -R2, R12 ;  /* 0x800000021214722b */ /* 0x000fe4000000000c */
[----:B------:R-:W-:-:S06]  /*0c00*/  ISETP.GT.U32.OR P0, PT, R24, 0x7feffffe, P0 ;  /* 0x7feffffe1800780c */ /* 0x000fcc0000704470 */
[----:B------:R-:W-:-:S07]  /*0c10*/  DFMA R14, R14, R20, R18 ;  /* 0x000000140e0e722b */ /* 0x000fce0000000012 */
[----:B------:R-:W-:Y:S05]  /*0c20*/  @P0 BRA `(.L_x_272) ;  /* 0x0000000000680947 */ /* 0x000fea0003800000 */
[----:B------:R-:W-:Y:S02]  /*0c30*/  IMAD.MOV.U32 R11, RZ, RZ, 0x41600000 ;  /* 0x41600000ff0b7424 */ /* 0x000fe400078e00ff */
[----:B------:R-:W-:-:S03]  /*0c40*/  IMAD.MOV.U32 R10, RZ, RZ, RZ ;  /* 0x000000ffff0a7224 */ /* 0x000fc600078e00ff */
[----:B------:R-:W-:-:S04]  /*0c50*/  VIADDMNMX R8, R8, -R11, 0xb9600000, !PT ;  /* 0xb960000008087446 */ /* 0x000fc8000780090b */
[----:B------:R-:W-:-:S05]  /*0c60*/  VIMNMX R8, PT, PT, R8, 0x46a00000, PT ;  /* 0x46a0000008087848 */ /* 0x000fca0003fe0100 */
        /* <DEDUP_REMOVED lines=8> */
[----:B------:R-:W-:-:S04]  /*0cf0*/  LOP3.LUT R2, R3, 0x416312d0, RZ, 0x3c, !PT ;  /* 0x416312d003027812 */ /* 0x000fc800078e3cff */
[----:B------:R-:W-:-:S04]  /*0d00*/  LOP3.LUT R13, R2, 0x80000000, RZ, 0xc0, !PT ;  /* 0x80000000020d7812 */ /* 0x000fc800078ec0ff */
[----:B------:R-:W-:-:S03]  /*0d10*/  LOP3.LUT R11, R13, R11, RZ, 0xfc, !PT ;  /* 0x0000000b0d0b7212 */ /* 0x000fc600078efcff */
        /* <DEDUP_REMOVED lines=11> */
.L_x_272:
[----:B------:R-:W-:-:S14]  /*0dd0*/  DSETP.NAN.AND P0, PT, R10, R10, PT ;  /* 0x0000000a0a00722a */ /* 0x000fdc0003f08000 */
[----:B------:R-:W-:Y:S05]  /*0de0*/  @P0 BRA `(.L_x_274) ;  /* 0x0000000000340947 */ /* 0x000fea0003800000 */
[----:B------:R-:W-:Y:S01]  /*0df0*/  ISETP.NE.AND P0, PT, R22, R23, PT ;  /* 0x000000171600720c */ /* 0x000fe20003f05270 */
[----:B------:R-:W-:Y:S02]  /*0e00*/  IMAD.MOV.U32 R16, RZ, RZ, 0x0 ;  /* 0x00000000ff107424 */ /* 0x000fe400078e00ff */
[----:B------:R-:W-:-:S10]  /*0e10*/  IMAD.MOV.U32 R17, RZ, RZ, -0x80000 ;  /* 0xfff80000ff117424 */ /* 0x000fd400078e00ff */
[----:B------:R-:W-:Y:S05]  /*0e20*/  @!P0 BRA `(.L_x_273) ;  /* 0x00000000002c8947 */ /* 0x000fea0003800000 */
[----:B------:R-:W-:Y:S02]  /*0e30*/  ISETP.NE.AND P0, PT, R22, 0x7ff00000, PT ;  /* 0x7ff000001600780c */ /* 0x000fe40003f05270 */
[----:B------:R-:W-:Y:S02]  /*0e40*/  LOP3.LUT R10, R11, 0x416312d0, RZ, 0x3c, !PT ;  /* 0x416312d00b0a7812 */ /* 0x000fe400078e3cff */
[----:B------:R-:W-:Y:S02]  /*0e50*/  ISETP.EQ.OR P0, PT, R23, RZ, !P0 ;  /* 0x000000ff1700720c */ /* 0x000fe40004702670 */
[----:B------:R-:W-:-:S11]  /*0e60*/  LOP3.LUT R17, R10, 0x80000000, RZ, 0xc0, !PT ;  /* 0x800000000a117812 */ /* 0x000fd600078ec0ff */
[----:B------:R-:W-:Y:S01]  /*0e70*/  @P0 LOP3.LUT R2, R17, 0x7ff00000, RZ, 0xfc, !PT ;  /* 0x7ff0000011020812 */ /* 0x000fe200078efcff */
[----:B------:R-:W-:Y:S02]  /*0e80*/  @!P0 IMAD.MOV.U32 R16, RZ, RZ, RZ ;  /* 0x000000ffff108224 */ /* 0x000fe400078e00ff */
[----:B------:R-:W-:Y:S02]  /*0e90*/  @P0 IMAD.MOV.U32 R16, RZ, RZ, RZ ;  /* 0x000000ffff100224 */ /* 0x000fe400078e00ff */
[----:B------:R-:W-:Y:S01]  /*0ea0*/  @P0 IMAD.MOV.U32 R17, RZ, RZ, R2 ;  /* 0x000000ffff110224 */ /* 0x000fe200078e0002 */
[----:B------:R-:W-:Y:S06]  /*0eb0*/  BRA `(.L_x_273) ;  /* 0x0000000000087947 */ /* 0x000fec0003800000 */
.L_x_274:
[----:B------:R-:W-:Y:S01]  /*0ec0*/  LOP3.LUT R17, R11, 0x80000, RZ, 0xfc, !PT ;  /* 0x000800000b117812 */ /* 0x000fe200078efcff */
[----:B------:R-:W-:-:S07]  /*0ed0*/  IMAD.MOV.U32 R16, RZ, RZ, R10 ;  /* 0x000000ffff107224 */ /* 0x000fce00078e000a */
.L_x_273:
[----:B------:R-:W-:Y:S02]  /*0ee0*/  IMAD.MOV.U32 R2, RZ, RZ, R6 ;  /* 0x000000ffff027224 */ /* 0x000fe400078e0006 */
[----:B------:R-:W-:-:S04]  /*0ef0*/  IMAD.MOV.U32 R3, RZ, RZ, 0x0 ;  /* 0x00000000ff037424 */ /* 0x000fc800078e00ff */
[----:B------:R-:W-:Y:S05]  /*0f00*/  RET.REL.NODEC R2 `(softmax_backward_double) ;  /* 0xfffffff0023c7950 */ /* 0x000fea0003c3ffff */
.L_x_275:
        /* <DEDUP_REMOVED lines=15> */
.L_x_443:


//--------------------- .text.tanh_backward_double --------------------------
	.section	.text.tanh_backward_double,"ax",@progbits
	.align	128
        .global         tanh_backward_double
        .type           tanh_backward_double,@function
        .size           tanh_backward_double,(.L_x_484 - tanh_backward_double)
        .other          tanh_backward_double,@"STO_CUDA_ENTRY STV_DEFAULT"
tanh_backward_double:
.text.tanh_backward_double:
[----:B------:R-:W-:Y:S01]  /*0000*/  LDC R1, c[0x0][0x37c] ;  /* 0x0000df00ff017b82 */ /* 0x000fe20000000800 */
[----:B------:R-:W0:Y:S01]  /*0010*/  S2R R5, SR_CTAID.Y ;  /* 0x0000000000057919 */ /* 0x000e220000002600 */
[----:B------:R-:W1:Y:S01]  /*0020*/  LDCU UR4, c[0x0][0x360] ;  /* 0x00006c00ff0477ac */ /* 0x000e620008000800 */
[----:B------:R-:W0:Y:S01]  /*0030*/  S2R R2, SR_TID.Y ;  /* 0x0000000000027919 */ /* 0x000e220000002200 */
[----:B------:R-:W0:Y:S01]  /*0040*/  LDCU UR5, c[0x0][0x364] ;  /* 0x00006c80ff0577ac */ /* 0x000e220008000800 */
[----:B------:R-:W1:Y:S01]  /*0050*/  S2R R0, SR_CTAID.X ;  /* 0x0000000000007919 */ /* 0x000e620000002500 */
[----:B------:R-:W2:Y:S01]  /*0060*/  LDCU.64 UR6, c[0x0][0x3a0] ;  /* 0x00007400ff0677ac */ /* 0x000ea20008000a00 */
[----:B------:R-:W1:Y:S01]  /*0070*/  S2R R3, SR_TID.X ;  /* 0x0000000000037919 */ /* 0x000e620000002100 */
[----:B------:R-:W3:Y:S01]  /*0080*/  LDCU.64 UR8, c[0x0][0x398] ;  /* 0x00007300ff0877ac */ /* 0x000ee20008000a00 */
[----:B0-----:R-:W-:-:S05]  /*0090*/  IMAD R5, R5, UR5, R2 ;  /* 0x0000000505057c24 */ /* 0x001fca000f8e0202 */
[----:B--2---:R-:W-:Y:S01]  /*00a0*/  ISETP.GE.U32.AND P1, PT, R5, UR6, PT ;  /* 0x0000000605007c0c */ /* 0x004fe2000bf26070 */
[----:B-1----:R-:W-:-:S03]  /*00b0*/  IMAD R0, R0, UR4, R3 ;  /* 0x0000000400007c24 */ /* 0x002fc6000f8e0203 */
[----:B------:R-:W-:Y:S02]  /*00c0*/  ISETP.GE.U32.AND.EX P1, PT, RZ, UR7, PT, P1 ;  /* 0x00000007ff007c0c */ /* 0x000fe4000bf26110 */
[----:B---3--:R-:W-:-:S04]  /*00d0*/  ISETP.GE.U32.AND P0, PT, R0, UR8, PT ;  /* 0x0000000800007c0c */ /* 0x008fc8000bf06070 */
[----:B------:R-:W-:-:S13]  /*00e0*/  ISETP.GE.U32.OR.EX P0, PT, RZ, UR9, P1, P0 ;  /* 0x00000009ff007c0c */ /* 0x000fda0008f06500 */
[----:B------:R-:W-:Y:S05]  /*00f0*/  @P0 EXIT ;  /* 0x000000000000094d */ /* 0x000fea0003800000 */
[C---:B------:R-:W-:Y:S01]  /*0100*/  IMAD.WIDE.U32 R2, R5.reuse, UR8, RZ ;  /* 0x0000000805027c25 */ /* 0x040fe2000f8e00ff */
[C---:B------:R-:W-:Y:S01]  /*0110*/  ISETP.NE.AND P0, PT, R5.reuse, RZ, PT ;  /* 0x000000ff0500720c */ /* 0x040fe20003f05270 */
[----:B------:R-:W0:Y:S02]  /*0120*/  LDCU.64 UR6, c[0x0][0x380] ;  /* 0x00007000ff0677ac */ /* 0x000e240008000a00 */
[----:B------:R-:W-:Y:S01]  /*0130*/  IMAD R5, R5, UR9, R3 ;  /* 0x0000000905057c24 */ /* 0x000fe2000f8e0203 */
[----:B------:R-:W-:Y:S01]  /*0140*/  SEL R3, R2, RZ, P0 ;  /* 0x000000ff02037207 */ /* 0x000fe20000000000 */
[----:B------:R-:W1:Y:S03]  /*0150*/  LDCU.64 UR10, c[0x0][0x390] ;  /* 0x00007200ff0a77ac */ /* 0x000e660008000a00 */
[----:B------:R-:W-:Y:S01]  /*0160*/  IADD3 R0, P1, PT, R0, R3, RZ ;  /* 0x0000000300007210 */ /* 0x000fe20007f3e0ff */
[----:B------:R-:W2:Y:S01]  /*0170*/  LDCU.64 UR4, c[0x0][0x358] ;  /* 0x00006b00ff0477ac */ /* 0x000ea20008000a00 */
[----:B------:R-:W-:-:S03]  /*0180*/  SEL R3, R5, RZ, P0 ;  /* 0x000000ff05037207 */ /* 0x000fc60000000000 */
[----:B------:R-:W-:Y:S02]  /*0190*/  IMAD.SHL.U32 R4, R0, 0x8, RZ ;  /* 0x0000000800047824 */ /* 0x000fe400078e00ff */
[----:B------:R-:W-:-:S03]  /*01a0*/  IMAD.X R3, RZ, RZ, R3, P1 ;  /* 0x000000ffff037224 */ /* 0x000fc600008e0603 */
[----:B0-----:R-:W-:Y:S02]  /*01b0*/  IADD3 R8, P0, PT, R4, UR6, RZ ;  /* 0x0000000604087c10 */ /* 0x001fe4000ff1e0ff */
[----:B------:R-:W-:-:S04]  /*01c0*/  SHF.L.U64.HI R0, R0, 0x3, R3 ;  /* 0x0000000300007819 */ /* 0x000fc80000010203 */
[----:B------:R-:W-:Y:S02]  /*01d0*/  IADD3.X R9, PT, PT, R0, UR7, RZ, P0, !PT ;  /* 0x0000000700097c10 */ /* 0x000fe400087fe4ff */
[----:B-1----:R-:W-:-:S03]  /*01e0*/  IADD3 R4, P0, PT, R4, UR10, RZ ;  /* 0x0000000a04047c10 */ /* 0x002fc6000ff1e0ff */
[----:B--2---:R-:W2:Y:S01]  /*01f0*/  LDG.E.64 R2, desc[UR4][R8.64] ;  /* 0x0000000408027981 */ /* 0x004ea2000c1e1b00 */
[----:B------:R-:W-:-:S05]  /*0200*/  IADD3.X R5, PT, PT, R0, UR11, RZ, P0, !PT ;  /* 0x0000000b00057c10 */ /* 0x000fca00087fe4ff */
[----:B------:R-:W3:Y:S01]  /*0210*/  LDG.E.64 R6, desc[UR4][R4.64] ;  /* 0x0000000404067981 */ /* 0x000ee2000c1e1b00 */
[----:B--2---:R-:W-:-:S08]  /*0220*/  DFMA R2, -R2, R2, 1 ;  /* 0x3ff000000202742b */ /* 0x004fd00000000102 */
[----:B---3--:R-:W-:-:S07]  /*0230*/  DMUL R2, R2, R6 ;  /* 0x0000000602027228 */ /* 0x008fce0000000000 */
[----:B------:R-:W-:Y:S01]  /*0240*/  STG.E.64 desc[UR4][R4.64], R2 ;  /* 0x0000000204007986 */ /* 0x000fe2000c101b04 */
[----:B------:R-:W-:Y:S05]  /*0250*/  EXIT ;  /* 0x000000000000794d */ /* 0x000fea0003800000 */
.L_x_276:
        /* <DEDUP_REMOVED lines=10> */
.L_x_484:


//--------------------- .text.swish_backward_double --------------------------
	.section	.text.swish_backward_double,"ax",@progbits
	.align	128
        .global         swish_backward_double
        .type           swish_backward_double,@function
        .size           swish_backward_double,(.L_x_444 - swish_backward_double)
        .other          swish_backward_double,@"STO_CUDA_ENTRY STV_DEFAULT"
swish_backward_double:
.text.swish_backward_double:
        /* <DEDUP_REMOVED lines=18> */
[----:B------:R-:W0:Y:S02]  /*0120*/  LDCU.128 UR12, c[0x0][0x380] ;  /* 0x00007000ff0c77ac */ /* 0x000e240008000c00 */
[----:B------:R-:W-:Y:S01]  /*0130*/  IMAD R5, R5, UR9, R3 ;  /* 0x0000000905057c24 */ /* 0x000fe2000f8e0203 */
[----:B------:R-:W-:Y:S01]  /*0140*/  SEL R3, R2, RZ, P0 ;  /* 0x000000ff02037207 */ /* 0x000fe20000000000 */
[----:B------:R-:W1:Y:S03]  /*0150*/  LDCU.64 UR4, c[0x0][0x358] ;  /* 0x00006b00ff0477ac */ /* 0x000e660008000a00 */
[----:B------:R-:W-:Y:S02]  /*0160*/  IADD3 R4, P1, PT, R0, R3, RZ ;  /* 0x0000000300047210 */ /* 0x000fe40007f3e0ff */
[----:B------:R-:W-:-:S03]  /*0170*/  SEL R3, R5, RZ, P0 ;  /* 0x000000ff05037207 */ /* 0x000fc60000000000 */
[----:B------:R-:W-:Y:S02]  /*0180*/  IMAD.SHL.U32 R0, R4, 0x8, RZ ;  /* 0x0000000804007824 */ /* 0x000fe400078e00ff */
[----:B------:R-:W-:-:S03]  /*0190*/  IMAD.X R3, RZ, RZ, R3, P1 ;  /* 0x000000ffff037224 */ /* 0x000fc600008e0603 */
[----:B0-----:R-:W-:Y:S02]  /*01a0*/  IADD3 R6, P0, PT, R0, UR14, RZ ;  /* 0x0000000e00067c10 */ /* 0x001fe4000ff1e0ff */
[----:B------:R-:W-:-:S04]  /*01b0*/  SHF.L.U64.HI R4, R4, 0x3, R3 ;  /* 0x0000000304047819 */ /* 0x000fc80000010203 */
[----:B------:R-:W-:-:S06]  /*01c0*/  IADD3.X R7, PT, PT, R4, UR15, RZ, P0, !PT ;  /* 0x0000000f04077c10 */ /* 0x000fcc00087fe4ff */
[----:B-1----:R-:W2:Y:S01]  /*01d0*/  LDG.E.64 R6, desc[UR4][R6.64] ;  /* 0x0000000406067981 */ /* 0x002ea2000c1e1b00 */
[----:B------:R-:W-:-:S04]  /*01e0*/  IADD3 R2, P0, PT, R0, UR12, RZ ;  /* 0x0000000c00027c10 */ /* 0x000fc8000ff1e0ff */
[----:B------:R-:W-:-:S06]  /*01f0*/  IADD3.X R3, PT, PT, R4, UR13, RZ, P0, !PT ;  /* 0x0000000d04037c10 */ /* 0x000fcc00087fe4ff */
[----:B------:R-:W5:Y:S01]  /*0200*/  LDG.E.64 R2, desc[UR4][R2.64] ;  /* 0x0000000402027981 */ /* 0x000f62000c1e1b00 */
[----:B------:R-:W-:Y:S01]  /*0210*/  IMAD.MOV.U32 R8, RZ, RZ, 0x652b82fe ;  /* 0x652b82feff087424 */ /* 0x000fe200078e00ff */
[----:B------:R-:W-:Y:S01]  /*0220*/  UMOV UR6, 0xfefa39ef ;  /* 0xfefa39ef00067882 */ /* 0x000fe20000000000 */
[----:B------:R-:W-:Y:S01]  /*0230*/  IMAD.MOV.U32 R9, RZ, RZ, 0x3ff71547 ;  /* 0x3ff71547ff097424 */ /* 0x000fe200078e00ff */
[----:B------:R-:W-:Y:S01]  /*0240*/  UMOV UR7, 0x3fe62e42 ;  /* 0x3fe62e4200077882 */ /* 0x000fe20000000000 */
[----:B------:R-:W-:Y:S04]  /*0250*/  BSSY.RECONVERGENT B0, `(.L_x_277) ;  /* 0x0000037000007945 */ /* 0x000fe80003800200 */
[----:B--2---:R-:W-:Y:S02]  /*0260*/  DFMA R8, R6, -R8, 6.75539944105574400000e+15 ;  /* 0x433800000608742b */ /* 0x004fe40000000808 */
[----:B------:R-:W-:-:S06]  /*0270*/  DADD R14, -RZ, -R6 ;  /* 0x00000000ff0e7229 */ /* 0x000fcc0000000906 */
[----:B------:R-:W-:-:S04]  /*0280*/  DADD R10, R8, -6.75539944105574400000e+15 ;  /* 0xc3380000080a7429 */ /* 0x000fc80000000000 */
[----:B------:R-:W-:-:S04]  /*0290*/  FSETP.GEU.AND P0, PT, |R15|, 4.1917929649353027344, PT ;  /* 0x4086232b0f00780b */ /* 0x000fc80003f0e200 */
[----:B------:R-:W-:Y:S01]  /*02a0*/  DFMA R12, R10, -UR6, -R6 ;  /* 0x800000060a0c7c2b */ /* 0x000fe20008000806 */
[----:B------:R-:W-:Y:S01]  /*02b0*/  UMOV UR6, 0x3b39803f ;  /* 0x3b39803f00067882 */ /* 0x000fe20000000000 */
[----:B------:R-:W-:-:S06]  /*02c0*/  UMOV UR7, 0x3c7abc9e ;  /* 0x3c7abc9e00077882 */ /* 0x000fcc0000000000 */
[----:B------:R-:W-:Y:S01]  /*02d0*/  DFMA R10, R10, -UR6, R12 ;  /* 0x800000060a0a7c2b */ /* 0x000fe2000800000c */
[----:B------:R-:W-:Y:S01]  /*02e0*/  UMOV UR6, 0x69ce2bdf ;  /* 0x69ce2bdf00067882 */ /* 0x000fe20000000000 */
[----:B------:R-:W-:Y:S01]  /*02f0*/  IMAD.MOV.U32 R12, RZ, RZ, -0x35dec16 ;  /* 0xfca213eaff0c7424 */ /* 0x000fe200078e00ff */
[----:B------:R-:W-:Y:S01]  /*0300*/  UMOV UR7, 0x3e5ade15 ;  /* 0x3e5ade1500077882 */ /* 0x000fe20000000000 */
[----:B------:R-:W-:-:S06]  /*0310*/  IMAD.MOV.U32 R13, RZ, RZ, 0x3e928af3 ;  /* 0x3e928af3ff0d7424 */ /* 0x000fcc00078e00ff */
[----:B------:R-:W-:Y:S01]  /*0320*/  DFMA R12, R10, UR6, R12 ;  /* 0x000000060a0c7c2b */ /* 0x000fe2000800000c */
[----:B------:R-:W-:Y:S01]  /*0330*/  UMOV UR6, 0x62401315 ;  /* 0x6240131500067882 */ /* 0x000fe20000000000 */
[----:B------:R-:W-:-:S06]  /*0340*/  UMOV UR7, 0x3ec71dee ;  /* 0x3ec71dee00077882 */ /* 0x000fcc0000000000 */
[----:B------:R-:W-:Y:S01]  /*0350*/  DFMA R12, R10, R12, UR6 ;  /* 0x000000060a0c7e2b */ /* 0x000fe2000800000c */
        /* <DEDUP_REMOVED lines=20> */
[----:B------:R-:W-:-:S08]  /*04a0*/  DFMA R12, R10, R12, UR6 ;  /* 0x000000060a0c7e2b */ /* 0x000fd0000800000c */
[----:B------:R-:W-:-:S08]  /*04b0*/  DFMA R12, R10, R12, 1 ;  /* 0x3ff000000a0c742b */ /* 0x000fd0000000000c */
[----:B------:R-:W-:-:S10]  /*04c0*/  DFMA R12, R10, R12, 1 ;  /* 0x3ff000000a0c742b */ /* 0x000fd4000000000c */
[----:B------:R-:W-:Y:S02]  /*04d0*/  IMAD R11, R8, 0x100000, R13 ;  /* 0x00100000080b7824 */ /* 0x000fe400078e020d */
[----:B------:R-:W-:Y:S01]  /*04e0*/  IMAD.MOV.U32 R10, RZ, RZ, R12 ;  /* 0x000000ffff0a7224 */ /* 0x000fe200078e000c */
[----:B------:R-:W-:Y:S06]  /*04f0*/  @!P0 BRA `(.L_x_278) ;  /* 0x0000000000308947 */ /* 0x000fec0003800000 */
[----:B------:R-:W-:Y:S01]  /*0500*/  FSETP.GEU.AND P1, PT, |R15|, 4.2275390625, PT ;  /* 0x408748000f00780b */ /* 0x000fe20003f2e200 */
[C---:B------:R-:W-:Y:S02]  /*0510*/  DADD R10, -R6.reuse, +INF ;  /* 0x7ff00000060a7429 */ /* 0x040fe40000000100 */
[----:B------:R-:W-:-:S08]  /*0520*/  DSETP.GT.AND P0, PT, R6, RZ, PT ;  /* 0x000000ff0600722a */ /* 0x000fd00003f04000 */
[----:B------:R-:W-:Y:S02]  /*0530*/  FSEL R10, R10, RZ, !P0 ;  /* 0x000000ff0a0a7208 */ /* 0x000fe40004000000 */
[----:B------:R-:W-:Y:S02]  /*0540*/  @!P1 LEA.HI R5, R8, R8, RZ, 0x1 ;  /* 0x0000000808059211 */ /* 0x000fe400078f08ff */
[----:B------:R-:W-:Y:S02]  /*0550*/  FSEL R11, R11, RZ, !P0 ;  /* 0x000000ff0b0b7208 */ /* 0x000fe40004000000 */
[----:B------:R-:W-:-:S05]  /*0560*/  @!P1 SHF.R.S32.HI R5, RZ, 0x1, R5 ;  /* 0x00000001ff059819 */ /* 0x000fca0000011405 */
[----:B------:R-:W-:Y:S02]  /*0570*/  @!P1 IMAD.IADD R6, R8, 0x1, -R5 ;  /* 0x0000000108069824 */ /* 0x000fe400078e0a05 */
[----:B------:R-:W-:-:S03]  /*0580*/  @!P1 IMAD R13, R5, 0x100000, R13 ;  /* 0x00100000050d9824 */ /* 0x000fc600078e020d */
[----:B------:R-:W-:Y:S01]  /*0590*/  @!P1 LEA R7, R6, 0x3ff00000, 0x14 ;  /* 0x3ff0000006079811 */ /* 0x000fe200078ea0ff */
[----:B------:R-:W-:-:S06]  /*05a0*/  @!P1 IMAD.MOV.U32 R6, RZ, RZ, RZ ;  /* 0x000000ffff069224 */ /* 0x000fcc00078e00ff */
[----:B------:R-:W-:-:S11]  /*05b0*/  @!P1 DMUL R10, R12, R6 ;  /* 0x000000060c0a9228 */ /* 0x000fd60000000000 */
.L_x_278:
[----:B------:R-:W-:Y:S05]  /*05c0*/  BSYNC.RECONVERGENT B0 ;  /* 0x0000000000007941 */ /* 0x000fea0003800200 */
.L_x_277:
[----:B------:R-:W-:Y:S01]  /*05d0*/  DADD R12, R10, 1 ;  /* 0x3ff000000a0c7429 */ /* 0x000fe20000000000 */
[----:B------:R-:W-:Y:S05]  /*05e0*/  BSSY.RECONVERGENT B0, `(.L_x_279) ;  /* 0x000000e000007945 */ /* 0x000fea0003800200 */
[----:B------:R-:W0:Y:S04]  /*05f0*/  MUFU.RCP64H R7, R13 ;  /* 0x0000000d00077308 */ /* 0x000e280000001800 */
[----:B------:R-:W-:-:S05]  /*0600*/  VIADD R6, R13, 0x300402 ;  /* 0x003004020d067836 */ /* 0x000fca0000000000 */
[----:B------:R-:W-:Y:S01]  /*0610*/  FSETP.GEU.AND P0, PT, |R6|, 5.8789094863358348022e-39, PT ;  /* 0x004004020600780b */ /* 0x000fe20003f0e200 */
[----:B0-----:R-:W-:-:S08]  /*0620*/  DFMA R8, -R12, R6, 1 ;  /* 0x3ff000000c08742b */ /* 0x001fd00000000106 */
[----:B------:R-:W-:-:S08]  /*0630*/  DFMA R8, R8, R8, R8 ;  /* 0x000000080808722b */ /* 0x000fd00000000008 */
[----:B------:R-:W-:-:S08]  /*0640*/  DFMA R8, R6, R8, R6 ;  /* 0x000000080608722b */ /* 0x000fd00000000006 */
[----:B------:R-:W-:-:S08]  /*0650*/  DFMA R10, -R12, R8, 1 ;  /* 0x3ff000000c0a742b */ /* 0x000fd00000000108 */
[----:B------:R-:W-:Y:S01]  /*0660*/  DFMA R8, R8, R10, R8 ;  /* 0x0000000a0808722b */ /* 0x000fe20000000008 */
[----:B------:R-:W-:Y:S10]  /*0670*/  @P0 BRA `(.L_x_280) ;  /* 0x0000000000100947 */ /* 0x000ff40003800000 */
[----:B------:R-:W-:Y:S02]  /*0680*/  LOP3.LUT R5, R13, 0x7fffffff, RZ, 0xc0, !PT ;  /* 0x7fffffff0d057812 */ /* 0x000fe400078ec0ff */
[----:B------:R-:W-:-:S03]  /*0690*/  MOV R6, 0x6c0 ;  /* 0x000006c000067802 */ /* 0x000fc60000000f00 */
[----:B------:R-:W-:-:S07]  /*06a0*/  VIADD R5, R5, 0xfff00000 ;  /* 0xfff0000005057836 */ /* 0x000fce0000000000 */
[----:B-----5:R-:W-:Y:S05]  /*06b0*/  CALL.REL.NOINC `($__internal_28_$__cuda_sm20_dblrcp_rn_slowpath_v3) ;  /* 0x0000000000287944 */ /* 0x020fea0003c00000 */
.L_x_280:
[----:B------:R-:W-:Y:S05]  /*06c0*/  BSYNC.RECONVERGENT B0 ;  /* 0x0000000000007941 */ /* 0x000fea0003800200 */
.L_x_279:
[----:B------:R-:W0:Y:S02]  /*06d0*/  LDCU.64 UR6, c[0x0][0x390] ;  /* 0x00007200ff0677ac */ /* 0x000e240008000a00 */
[----:B0-----:R-:W-:-:S04]  /*06e0*/  IADD3 R6, P0, PT, R0, UR6, RZ ;  /* 0x0000000600067c10 */ /* 0x001fc8000ff1e0ff */
[----:B------:R-:W-:-:S05]  /*06f0*/  IADD3.X R7, PT, PT, R4, UR7, RZ, P0, !PT ;  /* 0x0000000704077c10 */ /* 0x000fca00087fe4ff */
[----:B------:R-:W2:Y:S01]  /*0700*/  LDG.E.64 R10, desc[UR4][R6.64] ;  /* 0x00000004060a7981 */ /* 0x000ea2000c1e1b00 */
[----:B-----5:R-:W-:-:S08]  /*0710*/  DADD R4, -R2, 1 ;  /* 0x3ff0000002047429 */ /* 0x020fd00000000100 */
[----:B------:R-:W-:-:S08]  /*0720*/  DFMA R4, R4, R8, R2 ;  /* 0x000000080404722b */ /* 0x000fd00000000002 */
[----:B--2---:R-:W-:-:S07]  /*0730*/  DMUL R4, R4, R10 ;  /* 0x0000000a04047228 */ /* 0x004fce0000000000 */
[----:B------:R-:W-:Y:S01]  /*0740*/  STG.E.64 desc[UR4][R6.64], R4 ;  /* 0x0000000406007986 */ /* 0x000fe2000c101b04 */
[----:B------:R-:W-:Y:S05]  /*0750*/  EXIT ;  /* 0x000000000000794d */ /* 0x000fea0003800000 */
        .weak           $__internal_28_$__cuda_sm20_dblrcp_rn_slowpath_v3
        .type           $__internal_28_$__cuda_sm20_dblrcp_rn_slowpath_v3,@function
        .size           $__internal_28_$__cuda_sm20_dblrcp_rn_slowpath_v3,(.L_x_444 - $__internal_28_$__cuda_sm20_dblrcp_rn_slowpath_v3)
$__internal_28_$__cuda_sm20_dblrcp_rn_slowpath_v3:
[----:B------:R-:W-:Y:S01]  /*0760*/  IMAD.MOV.U32 R8, RZ, RZ, R12 ;  /* 0x000000ffff087224 */ /* 0x000fe200078e000c */
[----:B------:R-:W-:Y:S01]  /*0770*/  BSSY.RECONVERGENT B1, `(.L_x_281) ;  /* 0x0000026000017945 */ /* 0x000fe20003800200 */
[----:B------:R-:W-:-:S06]  /*0780*/  IMAD.MOV.U32 R9, RZ, RZ, R13 ;  /* 0x000000ffff097224 */ /* 0x000fcc00078e000d */
[----:B------:R-:W-:-:S14]  /*0790*/  DSETP.GTU.AND P0, PT, |R8|, +INF , PT ;  /* 0x7ff000000800742a */ /* 0x000fdc0003f0c200 */
[----:B------:R-:W-:Y:S05]  /*07a0*/  @P0 BRA `(.L_x_282) ;  /* 0x0000000000800947 */ /* 0x000fea0003800000 */
[----:B------:R-:W-:-:S05]  /*07b0*/  LOP3.LUT R12, R13, 0x7fffffff, RZ, 0xc0, !PT ;  /* 0x7fffffff0d0c7812 */ /* 0x000fca00078ec0ff */
[----:B------:R-:W-:-:S05]  /*07c0*/  VIADD R7, R12, 0xffffffff ;  /* 0xffffffff0c077836 */ /* 0x000fca0000000000 */
[----:B------:R-:W-:-:S13]  /*07d0*/  ISETP.GE.U32.AND P0, PT, R7, 0x7fefffff, PT ;  /* 0x7fefffff0700780c */ /* 0x000fda0003f06070 */
[----:B------:R-:W-:Y:S01]  /*07e0*/  @P0 LOP3.LUT R11, R9, 0x7ff00000, RZ, 0x3c, !PT ;  /* 0x7ff00000090b0812 */ /* 0x000fe200078e3cff */
[----:B------:R-:W-:Y:S01]  /*07f0*/  @P0 IMAD.MOV.U32 R10, RZ, RZ, RZ ;  /* 0x000000ffff0a0224 */ /* 0x000fe200078e00ff */
[----:B------:R-:W-:Y:S06]  /*0800*/  @P0 BRA `(.L_x_283) ;  /* 0x0000000000700947 */ /* 0x000fec0003800000 */
[----:B------:R-:W-:-:S13]  /*0810*/  ISETP.GE.U32.AND P0, PT, R12, 0x1000001, PT ;  /* 0x010000010c00780c */ /* 0x000fda0003f06070 */
[----:B------:R-:W-:Y:S05]  /*0820*/  @!P0 BRA `(.L_x_284) ;  /* 0x0000000000388947 */ /* 0x000fea0003800000 */
[----:B------:R-:W-:Y:S02]  /*0830*/  VIADD R11, R9, 0xc0200000 ;  /* 0xc0200000090b7836 */ /* 0x000fe40000000000 */
[----:B------:R-:W-:Y:S02]  /*0840*/  IMAD.MOV.U32 R10, RZ, RZ, R8 ;  /* 0x000000ffff0a7224 */ /* 0x000fe400078e0008 */
[----:B------:R-:W0:Y:S01]  /*0850*/  MUFU.RCP64H R13, R11 ;  /* 0x0000000b000d7308 */ /* 0x000e220000001800 */
[----:B------:R-:W-:-:S06]  /*0860*/  IMAD.MOV.U32 R12, RZ, RZ, R5 ;  /* 0x000000ffff0c7224 */ /* 0x000fcc00078e0005 */
[----:B0-----:R-:W-:-:S08]  /*0870*/  DFMA R14, -R10, R12, 1 ;  /* 0x3ff000000a0e742b */ /* 0x001fd0000000010c */
[----:B------:R-:W-:-:S08]  /*0880*/  DFMA R14, R14, R14, R14 ;  /* 0x0000000e0e0e722b */ /* 0x000fd0000000000e */
[----:B------:R-:W-:-:S08]  /*0890*/  DFMA R14, R12, R14, R12 ;  /* 0x0000000e0c0e722b */ /* 0x000fd0000000000c */
[----:B------:R-:W-:-:S08]  /*08a0*/  DFMA R12, -R10, R14, 1 ;  /* 0x3ff000000a0c742b */ /* 0x000fd0000000010e */
[----:B------:R-:W-:-:S08]  /*08b0*/  DFMA R12, R14, R12, R14 ;  /* 0x0000000c0e0c722b */ /* 0x000fd0000000000e */
[----:B------:R-:W-:-:S08]  /*08c0*/  DMUL R12, R12, 2.2250738585072013831e-308 ;  /* 0x001000000c0c7828 */ /* 0x000fd00000000000 */
[----:B------:R-:W-:-:S08]  /*08d0*/  DFMA R8, -R8, R12, 1 ;  /* 0x3ff000000808742b */ /* 0x000fd0000000010c */
[----:B------:R-:W-:-:S08]  /*08e0*/  DFMA R8, R8, R8, R8 ;  /* 0x000000080808722b */ /* 0x000fd00000000008 */
[----:B------:R-:W-:Y:S01]  /*08f0*/  DFMA R10, R12, R8, R12 ;  /* 0x000000080c0a722b */ /* 0x000fe2000000000c */
[----:B------:R-:W-:Y:S10]  /*0900*/  BRA `(.L_x_283) ;  /* 0x0000000000307947 */ /* 0x000ff40003800000 */
.L_x_284:
[----:B------:R-:W-:Y:S01]  /*0910*/  DMUL R8, R8, 8.11296384146066816958e+31 ;  /* 0x4690000008087828 */ /* 0x000fe20000000000 */
[----:B------:R-:W-:-:S05]  /*0920*/  IMAD.MOV.U32 R10, RZ, RZ, R5 ;  /* 0x000000ffff0a7224 */ /* 0x000fca00078e0005 */
[----:B------:R-:W0:Y:S02]  /*0930*/  MUFU.RCP64H R11, R9 ;  /* 0x00000009000b7308 */ /* 0x000e240000001800 */
[----:B0-----:R-:W-:-:S08]  /*0940*/  DFMA R12, -R8, R10, 1 ;  /* 0x3ff00000080c742b */ /* 0x001fd0000000010a */
[----:B------:R-:W-:-:S08]  /*0950*/  DFMA R12, R12, R12, R12 ;  /* 0x0000000c0c0c722b */ /* 0x000fd0000000000c */
[----:B------:R-:W-:-:S08]  /*0960*/  DFMA R12, R10, R12, R10 ;  /* 0x0000000c0a0c722b */ /* 0x000fd0000000000a */
[----:B------:R-:W-:-:S08]  /*0970*/  DFMA R10, -R8, R12, 1 ;  /* 0x3ff00000080a742b */ /* 0x000fd0000000010c */
[----:B------:R-:W-:-:S08]  /*0980*/  DFMA R10, R12, R10, R12 ;  /* 0x0000000a0c0a722b */ /* 0x000fd0000000000c */
[----:B------:R-:W-:Y:S01]  /*0990*/  DMUL R10, R10, 8.11296384146066816958e+31 ;  /* 0x469000000a0a7828 */ /* 0x000fe20000000000 */
[----:B------:R-:W-:Y:S10]  /*09a0*/  BRA `(.L_x_283) ;  /* 0x0000000000087947 */ /* 0x000ff40003800000 */
.L_x_282:
[----:B------:R-:W-:Y:S01]  /*09b0*/  LOP3.LUT R11, R9, 0x80000, RZ, 0xfc, !PT ;  /* 0x00080000090b7812 */ /* 0x000fe200078efcff */
[----:B------:R-:W-:-:S07]  /*09c0*/  IMAD.MOV.U32 R10, RZ, RZ, R8 ;  /* 0x000000ffff0a7224 */ /* 0x000fce00078e0008 */
.L_x_283:
[----:B------:R-:W-:Y:S05]  /*09d0*/  BSYNC.RECONVERGENT B1 ;  /* 0x0000000000017941 */ /* 0x000fea0003800200 */
.L_x_281:
[----:B------:R-:W-:Y:S02]  /*09e0*/  IMAD.MOV.U32 R7, RZ, RZ, 0x0 ;  /* 0x00000000ff077424 */ /* 0x000fe400078e00ff */
[----:B------:R-:W-:Y:S02]  /*09f0*/  IMAD.MOV.U32 R8, RZ, RZ, R10 ;  /* 0x000000ffff087224 */ /* 0x000fe400078e000a */
[----:B------:R-:W-:Y:S01]  /*0a00*/  IMAD.MOV.U32 R9, RZ, RZ, R11 ;  /* 0x000000ffff097224 */ /* 0x000fe200078e000b */
[----:B------:R-:W-:Y:S06]  /*0a10*/  RET.REL.NODEC R6 `(swish_backward_double) ;  /* 0xfffffff406787950 */ /* 0x000fec0003c3ffff */
.L_x_285:
        /* <DEDUP_REMOVED lines=14> */
.L_x_444:


//--------------------- .text.relu_backward_double --------------------------
	.section	.text.relu_backward_double,"ax",@progbits
	.align	128
        .global         relu_backward_double
        .type           relu_backward_double,@function
        .size           relu_backward_double,(.L_x_486 - relu_backward_double)
        .other          relu_backward_double,@"STO_CUDA_ENTRY STV_DEFAULT"
relu_backward_double:
.text.relu_backward_double:
        /* <DEDUP_REMOVED lines=29> */
[----:B-1----:R-:W2:Y:S02]  /*01d0*/  LDG.E.64 R2, desc[UR4][R2.64] ;  /* 0x0000000402027981 */ /* 0x002ea4000c1e1b00 */
[----:B--2---:R-:W-:-:S14]  /*01e0*/  DSETP.GT.AND P0, PT, R2, RZ, PT ;  /* 0x000000ff0200722a */ /* 0x004fdc0003f04000 */
[----:B------:R-:W-:Y:S05]  /*01f0*/  @P0 EXIT ;  /* 0x000000000000094d */ /* 0x000fea0003800000 */
[----:B------:R-:W0:Y:S02]  /*0200*/  LDCU.64 UR6, c[0x0][0x390] ;  /* 0x00007200ff0677ac */ /* 0x000e240008000a00 */
[----:B0-----:R-:W-:-:S04]  /*0210*/  IADD3 R2, P0, PT, R0, UR6, RZ ;  /* 0x0000000600027c10 */ /* 0x001fc8000ff1e0ff */
[----:B------:R-:W-:-:S05]  /*0220*/  IADD3.X R3, PT, PT, R4, UR7, RZ, P0, !PT ;  /* 0x0000000704037c10 */ /* 0x000fca00087fe4ff */
[----:B------:R-:W-:Y:S01]  /*0230*/  STG.E.64 desc[UR4][R2.64], RZ ;  /* 0x000000ff02007986 */ /* 0x000fe2000c101b04 */
[----:B------:R-:W-:Y:S05]  /*0240*/  EXIT ;  /* 0x000000000000794d */ /* 0x000fea0003800000 */
.L_x_286:
        /* <DEDUP_REMOVED lines=11> */
.L_x_486:


//--------------------- .text.sigmoid_backward_double --------------------------
	.section	.text.sigmoid_backward_double,"ax",@progbits
	.align	128
        .global         sigmoid_backward_double
        .type           sigmoid_backward_double,@function
        .size           sigmoid_backward_double,(.L_x_487 - sigmoid_backward_double)
        .other          sigmoid_backward_double,@"STO_CUDA_ENTRY STV_DEFAULT"
sigmoid_backward_double:
.text.sigmoid_backward_double:
        /* <DEDUP_REMOVED lines=29> */
[----:B------:R-:W-:-:S06]  /*01d0*/  IADD3.X R3, PT, PT, R0, UR7, RZ, P0, !PT ;  /* 0x0000000700037c10 */ /* 0x000fcc00087fe4ff */
[----:B-1----:R-:W3:Y:S01]  /*01e0*/  LDG.E.64 R2, desc[UR4][R2.64] ;  /* 0x0000000402027981 */ /* 0x002ee2000c1e1b00 */
[----:B--2---:R-:W-:-:S04]  /*01f0*/  IADD3 R6, P0, PT, R6, UR10, RZ ;  /* 0x0000000a06067c10 */ /* 0x004fc8000ff1e0ff */
[----:B------:R-:W-:-:S05]  /*0200*/  IADD3.X R7, PT, PT, R0, UR11, RZ, P0, !PT ;  /* 0x0000000b00077c10 */ /* 0x000fca00087fe4ff */
[----:B------:R-:W2:Y:S01]  /*0210*/  LDG.E.64 R8, desc[UR4][R6.64] ;  /* 0x0000000406087981 */ /* 0x000ea2000c1e1b00 */
[----:B---3--:R-:W-:-:S08]  /*0220*/  DADD R4, -R2, 1 ;  /* 0x3ff0000002047429 */ /* 0x008fd00000000100 */
[----:B------:R-:W-:-:S08]  /*0230*/  DMUL R4, R2, R4 ;  /* 0x0000000402047228 */ /* 0x000fd00000000000 */
[----:B--2---:R-:W-:-:S07]  /*0240*/  DMUL R4, R4, R8 ;  /* 0x0000000804047228 */ /* 0x004fce0000000000 */
[----:B------:R-:W-:Y:S01]  /*0250*/  STG.E.64 desc[UR4][R6.64], R4 ;  /* 0x0000000406007986 */ /* 0x000fe2000c101b04 */
[----:B------:R-:W-:Y:S05]  /*0260*/  EXIT ;  /* 0x000000000000794d */ /* 0x000fea0003800000 */
.L_x_287:
        /* <DEDUP_REMOVED lines=9> */
.L_x_487:


//--------------------- .text.softmax_forward_double --------------------------
	.section	.text.softmax_forward_double,"ax",@progbits
	.align	128
        .global         softmax_forward_double
        .type           softmax_forward_double,@function
        .size           softmax_forward_double,(.L_x_445 - softmax_forward_double)
        .other          softmax_forward_double,@"STO_CUDA_ENTRY STV_DEFAULT"
softmax_forward_double:
.text.softmax_forward_double:
[----:B------:R-:W-:Y:S01]  /*0000*/  LDC R1, c[0x0][0x37c] ;  /* 0x0000df00ff017b82 */ /* 0x000fe20000000800 */
[----:B------:R-:W0:Y:S07]  /*0010*/  S2R R2, SR_TID.X ;  /* 0x0000000000027919 */ /* 0x000e2e0000002100 */
[----:B------:R-:W1:Y:S01]  /*0020*/  S2UR UR10, SR_CTAID.X ;  /* 0x00000000000a79c3 */ /* 0x000e620000002500 */
[----:B------:R-:W0:Y:S07]  /*0030*/  LDCU.64 UR8, c[0x0][0x388] ;  /* 0x00007100ff0877ac */ /* 0x000e2e0008000a00 */
[----:B------:R-:W1:Y:S01]  /*0040*/  LDC.64 R4, c[0x0][0x390] ;  /* 0x0000e400ff047b82 */ /* 0x000e620000000a00 */
[----:B0-----:R-:W-:-:S02]  /*0050*/  ISETP.GE.U32.AND P1, PT, R2, UR8, PT ;  /* 0x0000000802007c0c */ /* 0x001fc4000bf26070 */
[----:B-1----:R-:W-:-:S04]  /*0060*/  ISETP.LE.U32.AND P0, PT, R4, UR10, PT ;  /* 0x0000000a04007c0c */ /* 0x002fc8000bf03070 */
[----:B------:R-:W-:-:S04]  /*0070*/  ISETP.GE.U32.AND.EX P0, PT, RZ, R5, PT, P0 ;  /* 0x00000005ff00720c */ /* 0x000fc80003f06100 */
[----:B------:R-:W-:-:S13]  /*0080*/  ISETP.GE.U32.OR.EX P0, PT, RZ, UR9, P0, P1 ;  /* 0x00000009ff007c0c */ /* 0x000fda0008706510 */
[----:B------:R-:W-:Y:S05]  /*0090*/  @P0 EXIT ;  /* 0x000000000000094d */ /* 0x000fea0003800000 */
[----:B------:R-:W0:Y:S01]  /*00a0*/  S2UR UR7, SR_CgaCtaId ;  /* 0x00000000000779c3 */ /* 0x000e220000008800 */
[----:B------:R-:W1:Y:S01]  /*00b0*/  LDCU.64 UR4, c[0x0][0x388] ;  /* 0x00007100ff0477ac */ /* 0x000e620008000a00 */
[----:B------:R-:W-:Y:S01]  /*00c0*/  IMAD.U32 R15, RZ, RZ, UR8 ;  /* 0x00000008ff0f7e24 */ /* 0x000fe2000f8e00ff */
[----:B------:R-:W-:Y:S01]  /*00d0*/  BSSY.RECONVERGENT B0, `(.L_x_288) ;  /* 0x000002b000007945 */ /* 0x000fe20003800200 */
[----:B------:R-:W-:Y:S01]  /*00e0*/  IMAD.MOV.U32 R3, RZ, RZ, RZ ;  /* 0x000000ffff037224 */ /* 0x000fe200078e00ff */
[----:B------:R-:W-:Y:S01]  /*00f0*/  UMOV UR6, 0x400 ;  /* 0x0000040000067882 */ /* 0x000fe20000000000 */
[----:B------:R-:W-:Y:S01]  /*0100*/  IMAD.MOV.U32 R4, RZ, RZ, 0x0 ;  /* 0x00000000ff047424 */ /* 0x000fe200078e00ff */
[----:B------:R-:W2:Y:S01]  /*0110*/  LDCU UR12, c[0x0][0x360] ;  /* 0x00006c00ff0c77ac */ /* 0x000ea20008000800 */
[----:B------:R-:W-:Y:S02]  /*0120*/  IMAD.MOV.U32 R5, RZ, RZ, 0x7ff80000 ;  /* 0x7ff80000ff057424 */ /* 0x000fe400078e00ff */
[----:B------:R-:W-:Y:S01]  /*0130*/  IMAD.WIDE.U32 R14, R15, UR10, R2 ;  /* 0x0000000a0f0e7c25 */ /* 0x000fe2000f8e0002 */
[----:B-1----:R-:W-:-:S02]  /*0140*/  UIMAD.WIDE.U32 UR4, UR10, UR8, UR4 ;  /* 0x000000080a0472a5 */ /* 0x002fc4000f8e0004 */
[----:B0-----:R-:W-:-:S04]  /*0150*/  ULEA UR6, UR7, UR6, 0x18 ;  /* 0x0000000607067291 */ /* 0x001fc8000f8ec0ff */
[----:B------:R-:W-:Y:S01]  /*0160*/  ISETP.GE.U32.AND P0, PT, R14, UR4, PT ;  /* 0x000000040e007c0c */ /* 0x000fe2000bf06070 */
[----:B------:R-:W-:Y:S01]  /*0170*/  UIMAD UR7, UR10, UR9, URZ ;  /* 0x000000090a0772a4 */ /* 0x000fe2000f8e02ff */
[----:B------:R-:W0:Y:S01]  /*0180*/  LDCU.64 UR8, c[0x0][0x358] ;  /* 0x00006b00ff0877ac */ /* 0x000e220008000a00 */
[----:B------:R-:W-:Y:S02]  /*0190*/  LEA R6, R2, UR6, 0x3 ;  /* 0x0000000602067c11 */ /* 0x000fe4000f8e18ff */
[----:B------:R-:W-:Y:S02]  /*01a0*/  UIADD3 UR13, UPT, UPT, UR5, UR7, URZ ;  /* 0x00000007050d7290 */ /* 0x000fe4000fffe0ff */
[----:B------:R-:W-:Y:S01]  /*01b0*/  VIADD R0, R15, UR7 ;  /* 0x000000070f007c36 */ /* 0x000fe20008000000 */
[----:B------:R-:W1:Y:S01]  /*01c0*/  LDCU.64 UR10, c[0x0][0x380] ;  /* 0x00007000ff0a77ac */ /* 0x000e620008000a00 */
[----:B------:R3:W-:Y:S03]  /*01d0*/  STS.64 [R6], R4 ;  /* 0x0000000406007388 */ /* 0x0007e60000000a00 */
[----:B------:R-:W-:Y:S01]  /*01e0*/  ISETP.GE.U32.AND.EX P0, PT, R0, UR13, PT, P0 ;  /* 0x0000000d00007c0c */ /* 0x000fe2000bf06100 */
[----:B------:R3:W-:-:S12]  /*01f0*/  STS.64 [R6+0x2000], RZ ;  /* 0x002000ff06007388 */ /* 0x0007d80000000a00 */
[----:B0-23--:R-:W-:Y:S05]  /*0200*/  @P0 BRA `(.L_x_289) ;  /* 0x00000000005c0947 */ /* 0x00dfea0003800000 */
[----:B------:R-:W-:Y:S01]  /*0210*/  BSSY.RECONVERGENT B1, `(.L_x_290) ;  /* 0x0000015000017945 */ /* 0x000fe20003800200 */
[----:B------:R-:W-:Y:S02]  /*0220*/  IMAD.MOV.U32 R7, RZ, RZ, R14 ;  /* 0x000000ffff077224 */ /* 0x000fe400078e000e */
[----:B------:R-:W-:Y:S02]  /*0230*/  IMAD.MOV.U32 R10, RZ, RZ, R0 ;  /* 0x000000ffff0a7224 */ /* 0x000fe400078e0000 */
[----:B------:R-:W-:Y:S02]  /*0240*/  IMAD.MOV.U32 R4, RZ, RZ, 0x0 ;  /* 0x00000000ff047424 */ /* 0x000fe400078e00ff */
[----:B------:R-:W-:-:S07]  /*0250*/  IMAD.MOV.U32 R5, RZ, RZ, 0x7ff80000 ;  /* 0x7ff80000ff057424 */ /* 0x000fce00078e00ff */
.L_x_291:
[----:B-1----:R-:W-:-:S04]  /*0260*/  LEA R8, P0, R7, UR10, 0x3 ;  /* 0x0000000a07087c11 */ /* 0x002fc8000f8018ff */
[----:B------:R-:W-:-:S06]  /*0270*/  LEA.HI.X R9, R7, UR11, R10, 0x3, P0 ;  /* 0x0000000b07097c11 */ /* 0x000fcc00080f1c0a */
[----:B------:R-:W2:Y:S01]  /*0280*/  LDG.E.64 R8, desc[UR8][R8.64] ;  /* 0x0000000808087981 */ /* 0x000ea2000c1e1b00 */
[----:B------:R-:W-:Y:S01]  /*0290*/  IADD3 R7, P0, PT, R7, UR12, RZ ;  /* 0x0000000c07077c10 */ /* 0x000fe2000ff1e0ff */
[----:B------:R-:W-:Y:S02]  /*02a0*/  IMAD.MOV.U32 R11, RZ, RZ, R4 ;  /* 0x000000ffff0b7224 */ /* 0x000fe400078e0004 */
[----:B------:R-:W-:Y:S02]  /*02b0*/  IMAD.MOV.U32 R13, RZ, RZ, R5 ;  /* 0x000000ffff0d7224 */ /* 0x000fe400078e0005 */
[----:B------:R-:W-:Y:S01]  /*02c0*/  IMAD.X R10, RZ, RZ, R10, P0 ;  /* 0x000000ffff0a7224 */ /* 0x000fe200000e060a */
[----:B------:R-:W-:-:S04]  /*02d0*/  ISETP.GE.U32.AND P0, PT, R7, UR4, PT ;  /* 0x0000000407007c0c */ /* 0x000fc8000bf06070 */
[----:B------:R-:W-:Y:S01]  /*02e0*/  ISETP.GE.U32.AND.EX P0, PT, R10, UR13, PT, P0 ;  /* 0x0000000d0a007c0c */ /* 0x000fe2000bf06100 */
[----:B--2---:R-:W-:Y:S01]  /*02f0*/  DSETP.MAX.AND P1, P2, R8, R4, PT ;  /* 0x000000040800722a */ /* 0x004fe20003a2f000 */
[----:B------:R-:W-:-:S05]  /*0300*/  IMAD.MOV.U32 R4, RZ, RZ, R9 ;  /* 0x000000ffff047224 */ /* 0x000fca00078e0009 */
[----:B------:R-:W-:Y:S01]  /*0310*/  FSEL R5, R4, R13, P1 ;  /* 0x0000000d04057208 */ /* 0x000fe20000800000 */
[----:B------:R-:W-:-:S05]  /*0320*/  IMAD.MOV.U32 R4, RZ, RZ, R8 ;  /* 0x000000ffff047224 */ /* 0x000fca00078e0008 */
[----:B------:R-:W-:Y:S02]  /*0330*/  SEL R4, R4, R11, P1 ;  /* 0x0000000b04047207 */ /* 0x000fe40000800000 */
[----:B------:R-:W-:Y:S01]  /*0340*/  @P2 LOP3.LUT R5, R13, 0x80000, RZ, 0xfc, !PT ;  /* 0x000800000d052812 */ /* 0x000fe200078efcff */
[----:B------:R-:W-:Y:S06]  /*0350*/  @!P0 BRA `(.L_x_291) ;  /* 0xfffffffc00c08947 */ /* 0x000fec000383ffff */
[----:B------:R-:W-:Y:S05]  /*0360*/  BSYNC.RECONVERGENT B1 ;  /* 0x0000000000017941 */ /* 0x000fea0003800200 */
.L_x_290:
[----:B------:R0:W-:Y:S02]  /*0370*/  STS.64 [R6], R4 ;  /* 0x0000000406007388 */ /* 0x0001e40000000a00 */
.L_x_289:
[----:B-1----:R-:W-:Y:S05]  /*0380*/  BSYNC.RECONVERGENT B0 ;  /* 0x0000000000007941 */ /* 0x002fea0003800200 */
.L_x_288:
[----:B------:R-:W-:Y:S01]  /*0390*/  BAR.SYNC.DEFER_BLOCKING 0x0 ;  /* 0x0000000000007b1d */ /* 0x000fe20000010000 */
[C---:B------:R-:W-:Y:S02]  /*03a0*/  ISETP.GT.U32.AND P1, PT, R2.reuse, 0x1ff, PT ;  /* 0x000001ff0200780c */ /* 0x040fe40003f24070 */
[----:B------:R-:W-:-:S03]  /*03b0*/  ISETP.GT.U32.AND P0, PT, R2, 0xff, PT ;  /* 0x000000ff0200780c */ /* 0x000fc60003f04070 */
[----:B------:R-:W1:Y:S01]  /*03c0*/  LDCU.64 UR10, c[0x0][0x380] ;  /* 0x00007000ff0a77ac */ /* 0x000e620008000a00 */
[----:B------:R-:W-:Y:S07]  /*03d0*/  BSSY.RECONVERGENT B0, `(.L_x_292) ;  /* 0x0000097000007945 */ /* 0x000fee0003800200 */
[----:B0-----:R-:W0:Y:S04]  /*03e0*/  @!P1 LDS.64 R4, [R6] ;  /* 0x0000000006049984 */ /* 0x001e280000000a00 */
[----:B------:R-:W2:Y:S01]  /*03f0*/  @!P1 LDS.64 R8, [R6+0x1000] ;  /* 0x0010000006089984 */ /* 0x000ea20000000a00 */
[----:B0-----:R-:W-:Y:S01]  /*0400*/  @!P1 IMAD.MOV.U32 R7, RZ, RZ, R5 ;  /* 0x000000ffff079224 */ /* 0x001fe200078e0005 */
[----:B--2---:R-:W-:Y:S01]  /*0410*/  @!P1 DSETP.MAX.AND P2, P3, R4, R8, PT ;  /* 0x000000080400922a */ /* 0x004fe20003b4f000 */
[----:B------:R-:W-:-:S05]  /*0420*/  @!P1 IMAD.MOV.U32 R10, RZ, RZ, R9 ;  /* 0x000000ffff0a9224 */ /* 0x000fca00078e0009 */
[----:B------:R-:W-:Y:S02]  /*0430*/  @!P1 FSEL R7, R7, R10, P2 ;  /* 0x0000000a07079208 */ /* 0x000fe40001000000 */
[----:B------:R-:W-:Y:S02]  /*0440*/  @!P1 LOP3.LUT R10, R10, 0x80000, RZ, 0xfc, !PT ;  /* 0x000800000a0a9812 */ /* 0x000fe400078efcff */
[----:B------:R-:W-:Y:S02]  /*0450*/  @!P1 SEL R4, R4, R8, P2 ;  /* 0x0000000804049207 */ /* 0x000fe40001000000 */
[----:B------:R-:W-:-:S05]  /*0460*/  @!P1 SEL R5, R10, R7, P3 ;  /* 0x000000070a059207 */ /* 0x000fca0001800000 */
[----:B------:R-:W-:Y:S01]  /*0470*/  @!P1 STS.64 [R6], R4 ;  /* 0x0000000406009388 */ /* 0x000fe20000000a00 */
[----:B------:R-:W-:Y:S01]  /*0480*/  BAR.SYNC.DEFER_BLOCKING 0x0 ;  /* 0x0000000000007b1d */ /* 0x000fe20000010000 */
[----:B------:R-:W-:-:S05]  /*0490*/  ISETP.GT.U32.AND P1, PT, R2, 0x7f, PT ;  /* 0x0000007f0200780c */ /* 0x000fca0003f24070 */
[----:B------:R-:W0:Y:S04]  /*04a0*/  @!P0 LDS.64 R8, [R6] ;  /* 0x0000000006088984 */ /* 0x000e280000000a00 */
        /* <DEDUP_REMOVED lines=31> */
[----:B------:R-:W-:Y:S01]  /*06a0*/  @!P0 SEL R5, R12, R7, P3 ;  /* 0x000000070c058207 */ /* 0x000fe20001800000 */
[----:B------:R-:W-:-:S04]  /*06b0*/  VIADD R7, R2, 0xffffffff ;  /* 0xffffffff02077836 */ /* 0x000fc80000000000 */
        /* <DEDUP_REMOVED lines=13> */
[----:B------:R-:W-:Y:S06]  /*0790*/  BAR.SYNC.DEFER_BLOCKING 0x0 ;  /* 0x0000000000007b1d */ /* 0x000fec0000010000 */
[----:B------:R-:W0:Y:S04]  /*07a0*/  @!P0 LDS.64 R8, [R6] ;  /* 0x0000000006088984 */ /* 0x000e280000000a00 */
[----:B------:R-:W2:Y:S01]  /*07b0*/  @!P0 LDS.64 R10, [UR6] ;  /* 0x00000006ff0a8984 */ /* 0x000ea20008000a00 */
[----:B0-----:R-:W-:Y:S01]  /*07c0*/  @!P0 IMAD.MOV.U32 R7, RZ, RZ, R9 ;  /* 0x000000ffff078224 */ /* 0x001fe200078e0009 */
[----:B--2---:R-:W-:Y:S01]  /*07d0*/  @!P0 DSETP.MAX.AND P1, P2, R8, R10, PT ;  /* 0x0000000a0800822a */ /* 0x004fe20003a2f000 */
[----:B------:R-:W-:-:S05]  /*07e0*/  @!P0 IMAD.MOV.U32 R12, RZ, RZ, R11 ;  /* 0x000000ffff0c8224 */ /* 0x000fca00078e000b */
[----:B------:R-:W-:Y:S02]  /*07f0*/  @!P0 FSEL R7, R7, R12, P1 ;  /* 0x0000000c07078208 */ /* 0x000fe40000800000 */
[----:B------:R-:W-:Y:S02]  /*0800*/  @!P0 LOP3.LUT R12, R12, 0x80000, RZ, 0xfc, !PT ;  /* 0x000800000c0c8812 */ /* 0x000fe400078efcff */
[----:B------:R-:W-:Y:S02]  /*0810*/  @!P0 SEL R8, R8, R10, P1 ;  /* 0x0000000a08088207 */ /* 0x000fe40000800000 */
[----:B------:R-:W-:-:S05]  /*0820*/  @!P0 SEL R9, R12, R7, P2 ;  /* 0x000000070c098207 */ /* 0x000fca0001000000 */
[----:B------:R0:W-:Y:S01]  /*0830*/  @!P0 STS.64 [UR6], R8 ;  /* 0x00000008ff008988 */ /* 0x0001e20008000a06 */
[----:B------:R-:W-:Y:S01]  /*0840*/  BAR.SYNC.DEFER_BLOCKING 0x0 ;  /* 0x0000000000007b1d */ /* 0x000fe20000010000 */
[----:B------:R-:W-:-:S04]  /*0850*/  ISETP.GE.U32.AND P0, PT, R14, UR4, PT ;  /* 0x000000040e007c0c */ /* 0x000fc8000bf06070 */
[----:B------:R-:W-:Y:S01]  /*0860*/  ISETP.GE.U32.AND.EX P0, PT, R0, UR13, PT, P0 ;  /* 0x0000000d00007c0c */ /* 0x000fe2000bf06100 */
[----:B------:R-:W2:-:S12]  /*0870*/  LDS.64 R4, [UR6] ;  /* 0x00000006ff047984 */ /* 0x000e980008000a00 */
[----:B01----:R-:W-:Y:S05]  /*0880*/  @P0 BRA `(.L_x_293) ;  /* 0x00000004002c0947 */ /* 0x003fea0003800000 */
[----:B------:R0:W1:Y:S01]  /*0890*/  LDS.64 R8, [R6+0x2000] ;  /* 0x0020000006087984 */ /* 0x0000620000000a00 */
[----:B------:R-:W-:Y:S01]  /*08a0*/  BSSY.RECONVERGENT B1, `(.L_x_294) ;  /* 0x0000048000017945 */ /* 0x000fe20003800200 */
[----:B------:R-:W-:Y:S02]  /*08b0*/  IMAD.MOV.U32 R7, RZ, RZ, R14 ;  /* 0x000000ffff077224 */ /* 0x000fe400078e000e */
[----:B------:R-:W-:-:S07]  /*08c0*/  IMAD.MOV.U32 R16, RZ, RZ, R0 ;  /* 0x000000ffff107224 */ /* 0x000fce00078e0000 */
.L_x_297:
[----:B------:R-:W-:-:S04]  /*08d0*/  LEA R22, P0, R7, UR10, 0x3 ;  /* 0x0000000a07167c11 */ /* 0x000fc8000f8018ff */
[----:B------:R-:W-:-:S05]  /*08e0*/  LEA.HI.X R23, R7, UR11, R16, 0x3, P0 ;  /* 0x0000000b07177c11 */ /* 0x000fca00080f1c10 */
[----:B------:R-:W2:Y:S01]  /*08f0*/  LDG.E.64 R10, desc[UR8][R22.64] ;  /* 0x00000008160a7981 */ /* 0x000ea2000c1e1b00 */
[----:B------:R-:W-:Y:S01]  /*0900*/  IMAD.MOV.U32 R12, RZ, RZ, 0x652b82fe ;  /* 0x652b82feff0c7424 */ /* 0x000fe200078e00ff */
[----:B------:R-:W-:Y:S01]  /*0910*/  UMOV UR6, 0xfefa39ef ;  /* 0xfefa39ef00067882 */ /* 0x000fe20000000000 */
[----:B------:R-:W-:Y:S01]  /*0920*/  IMAD.MOV.U32 R13, RZ, RZ, 0x3ff71547 ;  /* 0x3ff71547ff0d7424 */ /* 0x000fe200078e00ff */
[----:B------:R-:W-:Y:S01]  /*0930*/  UMOV UR7, 0x3fe62e42 ;  /* 0x3fe62e4200077882 */ /* 0x000fe20000000000 */
[----:B------:R-:W-:Y:S01]  /*0940*/  IADD3 R7, P0, PT, R7, UR12, RZ ;  /* 0x0000000c07077c10 */ /* 0x000fe2000ff1e0ff */
[----:B------:R-:W-:Y:S04]  /*0950*/  BSSY.RECONVERGENT B2, `(.L_x_295) ;  /* 0x000003a000027945 */ /* 0x000fe80003800200 */
[----:B------:R-:W-:Y:S01]  /*0960*/  IMAD.X R16, RZ, RZ, R16, P0 ;  /* 0x000000ffff107224 */ /* 0x000fe200000e0610 */
[----:B------:R-:W-:-:S04]  /*0970*/  ISETP.GE.U32.AND P0, PT, R7, UR4, PT ;  /* 0x0000000407007c0c */ /* 0x000fc8000bf06070 */
[----:B------:R-:W-:Y:S01]  /*0980*/  ISETP.GE.U32.AND.EX P0, PT, R16, UR13, PT, P0 ;  /* 0x0000000d10007c0c */ /* 0x000fe2000bf06100 */
[----:B--2---:R-:W-:-:S08]  /*0990*/  DADD R10, -R4, R10 ;  /* 0x00000000040a7229 */ /* 0x004fd0000000010a */
[----:B------:R-:W-:Y:S02]  /*09a0*/  DFMA R12, R10, R12, 6.75539944105574400000e+15 ;  /* 0x433800000a0c742b */ /* 0x000fe4000000000c */
[----:B------:R-:W-:-:S06]  /*09b0*/  FSETP.GEU.AND P1, PT, |R11|, 4.1917929649353027344, PT ;  /* 0x4086232b0b00780b */ /* 0x000fcc0003f2e200 */
[----:B------:R-:W-:-:S08]  /*09c0*/  DADD R18, R12, -6.75539944105574400000e+15 ;  /* 0xc33800000c127429 */ /* 0x000fd00000000000 */
[----:B------:R-:W-:Y:S01]  /*09d0*/  DFMA R20, R18, -UR6, R10 ;  /* 0x8000000612147c2b */ /* 0x000fe2000800000a */
        /* <DEDUP_REMOVED lines=38> */
[C---:B------:R-:W-:Y:S02]  /*0c40*/  DADD R18, R10.reuse, +INF ;  /* 0x7ff000000a127429 */ /* 0x040fe40000000000 */
[----:B------:R-:W-:-:S08]  /*0c50*/  DSETP.GEU.AND P1, PT, R10, RZ, PT ;  /* 0x000000ff0a00722a */ /* 0x000fd00003f2e000 */
[----:B------:R-:W-:Y:S02]  /*0c60*/  FSEL R18, R18, RZ, P1 ;  /* 0x000000ff12127208 */ /* 0x000fe40000800000 */
[----:B------:R-:W-:Y:S02]  /*0c70*/  @!P2 LEA.HI R13, R12, R12, RZ, 0x1 ;  /* 0x0000000c0c0da211 */ /* 0x000fe400078f08ff */
[----:B------:R-:W-:Y:S02]  /*0c80*/  FSEL R19, R19, RZ, P1 ;  /* 0x000000ff13137208 */ /* 0x000fe40000800000 */
[----:B------:R-:W-:-:S05]  /*0c90*/  @!P2 SHF.R.S32.HI R13, RZ, 0x1, R13 ;  /* 0x00000001ff0da819 */ /* 0x000fca000001140d */
[----:B------:R-:W-:Y:S02]  /*0ca0*/  @!P2 IMAD.IADD R10, R12, 0x1, -R13 ;  /* 0x000000010c0aa824 */ /* 0x000fe400078e0a0d */
[----:B------:R-:W-:-:S03]  /*0cb0*/  @!P2 IMAD R21, R13, 0x100000, R21 ;  /* 0x001000000d15a824 */ /* 0x000fc600078e0215 */
[----:B------:R-:W-:Y:S01]  /*0cc0*/  @!P2 LEA R11, R10, 0x3ff00000, 0x14 ;  /* 0x3ff000000a0ba811 */ /* 0x000fe200078ea0ff */
[----:B------:R-:W-:-:S06]  /*0cd0*/  @!P2 IMAD.MOV.U32 R10, RZ, RZ, RZ ;  /* 0x000000ffff0aa224 */ /* 0x000fcc00078e00ff */
[----:B------:R-:W-:-:S11]  /*0ce0*/  @!P2 DMUL R18, R20, R10 ;  /* 0x0000000a1412a228 */ /* 0x000fd60000000000 */
.L_x_296:
[----:B------:R-:W-:Y:S05]  /*0cf0*/  BSYNC.RECONVERGENT B2 ;  /* 0x0000000000027941 */ /* 0x000fea0003800200 */
.L_x_295:
[----:B-1----:R-:W-:Y:S01]  /*0d00*/  DADD R8, R18, R8 ;  /* 0x0000000012087229 */ /* 0x002fe20000000008 */
[----:B------:R-:W-:Y:S10]  /*0d10*/  @!P0 BRA `(.L_x_297) ;  /* 0xfffffff800ec8947 */ /* 0x000ff4000383ffff */
[----:B------:R-:W-:Y:S05]  /*0d20*/  BSYNC.RECONVERGENT B1 ;  /* 0x0000000000017941 */ /* 0x000fea0003800200 */
.L_x_294:
[----:B------:R1:W-:Y:S02]  /*0d30*/  STS.64 [R6+0x2000], R8 ;  /* 0x0020000806007388 */ /* 0x0003e40000000a00 */
.L_x_293:
[----:B------:R-:W-:Y:S05]  /*0d40*/  BSYNC.RECONVERGENT B0 ;  /* 0x0000000000007941 */ /* 0x000fea0003800200 */
.L_x_292:
[----:B------:R-:W-:Y:S01]  /*0d50*/  BAR.SYNC.DEFER_BLOCKING 0x0 ;  /* 0x0000000000007b1d */ /* 0x000fe20000010000 */
[C---:B------:R-:W-:Y:S02]  /*0d60*/  ISETP.GT.U32.AND P0, PT, R2.reuse, 0x1ff, PT ;  /* 0x000001ff0200780c */ /* 0x040fe40003f04070 */
[C---:B------:R-:W-:Y:S02]  /*0d70*/  ISETP.GT.U32.AND P1, PT, R2.reuse, 0xff, PT ;  /* 0x000000ff0200780c */ /* 0x040fe40003f24070 */
[----:B------:R-:W-:-:S09]  /*0d80*/  ISETP.GT.U32.AND P2, PT, R2, 0x1f, PT ;  /* 0x0000001f0200780c */ /* 0x000fd20003f44070 */
[----:B-1----:R-:W-:Y:S04]  /*0d90*/  @!P0 LDS.64 R8, [R6+0x3000] ;  /* 0x0030000006088984 */ /* 0x002fe80000000a00 */
[----:B------:R-:W1:Y:S02]  /*0da0*/  @!P0 LDS.64 R10, [R6+0x2000] ;  /* 0x00200000060a8984 */ /* 0x000e640000000a00 */
[----:B-1----:R-:W-:-:S07]  /*0db0*/  @!P0 DADD R8, R8, R10 ;  /* 0x0000000008088229 */ /* 0x002fce000000000a */
[----:B------:R-:W-:Y:S01]  /*0dc0*/  @!P0 STS.64 [R6+0x2000], R8 ;  /* 0x0020000806008388 */ /* 0x000fe20000000a00 */
[----:B------:R-:W-:Y:S01]  /*0dd0*/  BAR.SYNC.DEFER_BLOCKING 0x0 ;  /* 0x0000000000007b1d */ /* 0x000fe20000010000 */
[----:B------:R-:W-:-:S05]  /*0de0*/  ISETP.GT.U32.AND P0, PT, R2, 0x7f, PT ;  /* 0x0000007f0200780c */ /* 0x000fca0003f04070 */
[----:B------:R-:W-:Y:S04]  /*0df0*/  @!P1 LDS.64 R10, [R6+0x2800] ;  /* 0x00280000060a9984 */ /* 0x000fe80000000a00 */
        /* <DEDUP_REMOVED lines=21> */
[----:B------:R-:W-:Y:S06]  /*0f50*/  BAR.SYNC.DEFER_BLOCKING 0x0 ;  /* 0x0000000000007b1d */ /* 0x000fec0000010000 */
        /* <DEDUP_REMOVED lines=15> */
[----:B------:R1:W-:Y:S01]  /*1050*/  @!P1 STS.64 [R6+0x2000], R10 ;  /* 0x0020000a06009388 */ /* 0x0003e20000000a00 */
[----:B------:R-:W-:Y:S01]  /*1060*/  BAR.SYNC.DEFER_BLOCKING 0x0 ;  /* 0x0000000000007b1d */ /* 0x000fe20000010000 */
[----:B------:R-:W-:-:S13]  /*1070*/  ISETP.NE.AND P1, PT, R2, RZ, PT ;  /* 0x000000ff0200720c */ /* 0x000fda0003f25270 */
[----:B-1----:R-:W1:Y:S01]  /*1080*/  @!P1 S2R R10, SR_CgaCtaId ;  /* 0x00000000000a9919 */ /* 0x002e620000008800 */
[----:B------:R-:W-:Y:S01]  /*1090*/  @!P1 MOV R7, 0x400 ;  /* 0x0000040000079802 */ /* 0x000fe20000000f00 */
[----:B------:R-:W-:Y:S04]  /*10a0*/  @!P0 LDS.64 R12, [R6+0x2020] ;  /* 0x00202000060c8984 */ /* 0x000fe80000000a00 */
[----:B------:R-:W3:Y:S01]  /*10b0*/  @!P0 LDS.64 R16, [R6+0x2000] ;  /* 0x0020000006108984 */ /* 0x000ee20000000a00 */
[----:B-1----:R-:W-:Y:S01]  /*10c0*/  @!P1 LEA R7, R10, R7, 0x18 ;  /* 0x000000070a079211 */ /* 0x002fe200078ec0ff */
[----:B---3--:R-:W-:-:S07]  /*10d0*/  @!P0 DADD R12, R12, R16 ;  /* 0x000000000c0c8229 */ /* 0x008fce0000000010 */
[----:B------:R-:W-:Y:S01]  /*10e0*/  @!P0 STS.64 [R6+0x2000], R12 ;  /* 0x0020000c06008388 */ /* 0x000fe20000000a00 */
[----:B------:R-:W-:Y:S01]  /*10f0*/  BAR.SYNC.DEFER_BLOCKING 0x0 ;  /* 0x0000000000007b1d */ /* 0x000fe20000010000 */
[----:B------:R-:W-:-:S04]  /*1100*/  ISETP.GE.U32.AND P0, PT, R14, UR4, PT ;  /* 0x000000040e007c0c */ /* 0x000fc8000bf06070 */
[----:B------:R-:W-:Y:S01]  /*1110*/  ISETP.GE.U32.AND.EX P0, PT, R0, UR13, PT, P0 ;  /* 0x0000000d00007c0c */ /* 0x000fe2000bf06100 */
[----:B------:R-:W-:Y:S04]  /*1120*/  @!P2 LDS.64 R2, [R6+0x2010] ;  /* 0x002010000602a984 */ /* 0x000fe80000000a00 */
[----:B------:R-:W1:Y:S02]  /*1130*/  @!P2 LDS.64 R8, [R6+0x2000] ;  /* 0x002000000608a984 */ /* 0x000e640000000a00 */
[----:B-1----:R-:W-:-:S07]  /*1140*/  @!P2 DADD R2, R2, R8 ;  /* 0x000000000202a229 */ /* 0x002fce0000000008 */
[----:B------:R-:W-:Y:S01]  /*1150*/  @!P2 STS.64 [R6+0x2000], R2 ;  /* 0x002000020600a388 */ /* 0x000fe20000000a00 */
[----:B------:R-:W-:Y:S06]  /*1160*/  BAR.SYNC.DEFER_BLOCKING 0x0 ;  /* 0x0000000000007b1d */ /* 0x000fec0000010000 */
[----:B------:R-:W1:Y:S02]  /*1170*/  @!P1 LDS.128 R8, [R7+0x2000] ;  /* 0x0020000007089984 */ /* 0x000e640000000c00 */
[----:B-1----:R-:W-:-:S07]  /*1180*/  @!P1 DADD R8, R8, R10 ;  /* 0x0000000008089229 */ /* 0x002fce000000000a */
[----:B------:R1:W-:Y:S01]  /*1190*/  @!P1 STS.64 [R7+0x2000], R8 ;  /* 0x0020000807009388 */ /* 0x0003e20000000a00 */
[----:B------:R-:W-:Y:S06]  /*11a0*/  BAR.SYNC.DEFER_BLOCKING 0x0 ;  /* 0x0000000000007b1d */ /* 0x000fec0000010000 */
[----:B------:R-:W-:Y:S05]  /*11b0*/  @P0 EXIT ;  /* 0x000000000000094d */ /* 0x000fea0003800000 */
[----:B------:R-:W3:Y:S01]  /*11c0*/  S2UR UR7, SR_CgaCtaId ;  /* 0x00000000000779c3 */ /* 0x000ee20000008800 */
[----:B------:R-:W-:Y:S01]  /*11d0*/  UMOV UR6, 0x400 ;  /* 0x0000040000067882 */ /* 0x000fe20000000000 */
[----:B------:R-:W4:Y:S01]  /*11e0*/  LDCU.64 UR14, c[0x0][0x380] ;  /* 0x00007000ff0e77ac */ /* 0x000f220008000a00 */
[----:B---3--:R-:W-:-:S09]  /*11f0*/  ULEA UR6, UR7, UR6, 0x18 ;  /* 0x0000000607067291 */ /* 0x008fd2000f8ec0ff */
[----:B------:R-:W3:Y:S02]  /*1200*/  LDS.64 R2, [UR6+0x2000] ;  /* 0x00200006ff027984 */ /* 0x000ee40008000a00 */
[----:B---3--:R-:W-:Y:S02]  /*1210*/  R2UR UR10, R2 ;  /* 0x00000000020a72ca */ /* 0x008fe400000e0000 */
[----:B----4-:R-:W-:-:S15]  /*1220*/  R2UR UR11, R3 ;  /* 0x00000000030b72ca */ /* 0x010fde00000e0000 */
.L_x_302:
[----:B0-----:R-:W-:-:S04]  /*1230*/  LEA R6, P0, R14, UR14, 0x3 ;  /* 0x0000000e0e067c11 */ /* 0x001fc8000f8018ff */
[----:B-1----:R-:W-:-:S05]  /*1240*/  LEA.HI.X R7, R14, UR15, R0, 0x3, P0 ;  /* 0x0000000f0e077c11 */ /* 0x002fca00080f1c00 */
[----:B------:R-:W2:Y:S01]  /*1250*/  LDG.E.64 R2, desc[UR8][R6.64] ;  /* 0x0000000806027981 */ /* 0x000ea2000c1e1b00 */
[----:B------:R-:W-:Y:S01]  /*1260*/  IMAD.MOV.U32 R8, RZ, RZ, 0x652b82fe ;  /* 0x652b82feff087424 */ /* 0x000fe200078e00ff */
[----:B------:R-:W-:Y:S01]  /*1270*/  UMOV UR6, 0xfefa39ef ;  /* 0xfefa39ef00067882 */ /* 0x000fe20000000000 */
[----:B------:R-:W-:Y:S01]  /*1280*/  IMAD.MOV.U32 R9, RZ, RZ, 0x3ff71547 ;  /* 0x3ff71547ff097424 */ /* 0x000fe200078e00ff */
[----:B------:R-:W-:Y:S01]  /*1290*/  UMOV UR7, 0x3fe62e42 ;  /* 0x3fe62e4200077882 */ /* 0x000fe20000000000 */
[----:B------:R-:W-:Y:S01]  /*12a0*/  IMAD.U32 R18, RZ, RZ, UR10 ;  /* 0x0000000aff127e24 */ /* 0x000fe2000f8e00ff */
[----:B------:R-:W-:Y:S01]  /*12b0*/  BSSY.RECONVERGENT B0, `(.L_x_298) ;  /* 0x0000041000007945 */ /* 0x000fe20003800200 */
[----:B------:R-:W-:Y:S01]  /*12c0*/  IMAD.U32 R19, RZ, RZ, UR11 ;  /* 0x0000000bff137e24 */ /* 0x000fe2000f8e00ff */
        /* <DEDUP_REMOVED lines=29> */
[----:B------:R-:W0:Y:S01]  /*14a0*/  MUFU.RCP64H R13, UR11 ;  /* 0x0000000b000d7d08 */ /* 0x000e220008001800 */
[----:B------:R-:W-:Y:S01]  /*14b0*/  UMOV UR7, 0x3fa55555 ;  /* 0x3fa5555500077882 */ /* 0x000fe20000000000 */
[----:B------:R-:W-:-:S04]  /*14c0*/  IMAD.MOV.U32 R12, RZ, RZ, 0x1 ;  /* 0x00000001ff0c7424 */ /* 0x000fc800078e00ff */
[----:B------:R-:W-:Y:S01]  /*14d0*/  DFMA R16, R10, R16, UR6 ;  /* 0x000000060a107e2b */ /* 0x000fe20008000010 */
[----:B------:R-:W-:Y:S01]  /*14e0*/  UMOV UR6, 0x55555511 ;  /* 0x5555551100067882 */ /* 0x000fe20000000000 */
[----:B------:R-:W-:-:S06]  /*14f0*/  UMOV UR7, 0x3fc55555 ;  /* 0x3fc5555500077882 */ /* 0x000fcc0000000000 */
[----:B------:R-:W-:Y:S01]  /*1500*/  DFMA R16, R10, R16, UR6 ;  /* 0x000000060a107e2b */ /* 0x000fe20008000010 */
[----:B------:R-:W-:Y:S01]  /*1510*/  UMOV UR6, 0xb ;  /* 0x0000000b00067882 */ /* 0x000fe20000000000 */
[----:B------:R-:W-:Y:S01]  /*1520*/  UMOV UR7, 0x3fe00000 ;  /* 0x3fe0000000077882 */ /* 0x000fe20000000000 */
[----:B0-----:R-:W-:-:S05]  /*1530*/  DFMA R18, R12, -R18, 1 ;  /* 0x3ff000000c12742b */ /* 0x001fca0000000812 */
[----:B------:R-:W-:-:S03]  /*1540*/  DFMA R16, R10, R16, UR6 ;  /* 0x000000060a107e2b */ /* 0x000fc60008000010 */
[----:B------:R-:W-:-:S05]  /*1550*/  DFMA R18, R18, R18, R18 ;  /* 0x000000121212722b */ /* 0x000fca0000000012 */
[----:B------:R-:W-:-:S03]  /*1560*/  DFMA R16, R10, R16, 1 ;  /* 0x3ff000000a10742b */ /* 0x000fc60000000010 */
[----:B------:R-:W-:Y:S01]  /*1570*/  DFMA R18, R12, R18, R12 ;  /* 0x000000120c12722b */ /* 0x000fe2000000000c */
[----:B------:R-:W-:Y:S02]  /*1580*/  IMAD.U32 R12, RZ, RZ, UR10 ;  /* 0x0000000aff0c7e24 */ /* 0x000fe4000f8e00ff */
[----:B------:R-:W-:Y:S02]  /*1590*/  IMAD.U32 R13, RZ, RZ, UR11 ;  /* 0x0000000bff0d7e24 */ /* 0x000fe4000f8e00ff */
[----:B------:R-:W-:-:S04]  /*15a0*/  DFMA R16, R10, R16, 1 ;  /* 0x3ff000000a10742b */ /* 0x000fc80000000010 */
[----:B------:R-:W-:-:S06]  /*15b0*/  DFMA R10, R18, -R12, 1 ;  /* 0x3ff00000120a742b */ /* 0x000fcc000000080c */
[----:B------:R-:W-:Y:S02]  /*15c0*/  IMAD R13, R8, 0x100000, R17 ;  /* 0x00100000080d7824 */ /* 0x000fe400078e0211 */
[----:B------:R-:W-:Y:S01]  /*15d0*/  IMAD.MOV.U32 R12, RZ, RZ, R16 ;  /* 0x000000ffff0c7224 */ /* 0x000fe200078e0010 */
[----:B------:R-:W-:Y:S01]  /*15e0*/  DFMA R10, R18, R10, R18 ;  /* 0x0000000a120a722b */ /* 0x000fe20000000012 */
[----:B------:R-:W-:Y:S10]  /*15f0*/  @!P0 BRA `(.L_x_299) ;  /* 0x0000000000308947 */ /* 0x000ff40003800000 */
        /* <DEDUP_REMOVED lines=12> */
.L_x_299:
[----:B------:R-:W-:Y:S05]  /*16c0*/  BSYNC.RECONVERGENT B0 ;  /* 0x0000000000007941 */ /* 0x000fea0003800200 */
.L_x_298:
[----:B------:R-:W-:Y:S01]  /*16d0*/  IMAD.MOV.U32 R8, RZ, RZ, R12 ;  /* 0x000000ffff087224 */ /* 0x000fe200078e000c */
[----:B------:R-:W-:Y:S01]  /*16e0*/  FSETP.GEU.AND P1, PT, |R13|, 6.5827683646048100446e-37, PT ;  /* 0x036000000d00780b */ /* 0x000fe20003f2e200 */
[----:B------:R-:W-:Y:S01]  /*16f0*/  IMAD.MOV.U32 R9, RZ, RZ, R13 ;  /* 0x000000ffff097224 */ /* 0x000fe200078e000d */
[----:B------:R-:W-:Y:S05]  /*1700*/  BSSY.RECONVERGENT B0, `(.L_x_300) ;  /* 0x0000009000007945 */ /* 0x000fea0003800200 */
[----:B------:R-:W-:-:S08]  /*1710*/  DMUL R2, R10, R8 ;  /* 0x000000080a027228 */ /* 0x000fd00000000000 */
[----:B------:R-:W-:-:S08]  /*1720*/  DFMA R8, R2, -UR10, R8 ;  /* 0x8000000a02087c2b */ /* 0x000fd00008000008 */
[----:B------:R-:W-:-:S10]  /*1730*/  DFMA R2, R10, R8, R2 ;  /* 0x000000080a02722b */ /* 0x000fd40000000002 */
[----:B------:R-:W-:-:S05]  /*1740*/  FFMA R8, RZ, UR11, R3 ;  /* 0x0000000bff087c23 */ /* 0x000fca0008000003 */
[----:B------:R-:W-:-:S13]  /*1750*/  FSETP.GT.AND P0, PT, |R8|, 1.469367938527859385e-39, PT ;  /* 0x001000000800780b */ /* 0x000fda0003f04200 */
[----:B------:R-:W-:Y:S05]  /*1760*/  @P0 BRA P1, `(.L_x_301) ;  /* 0x0000000000080947 */ /* 0x000fea0000800000 */
[----:B------:R-:W-:-:S07]  /*1770*/  MOV R16, 0x1790 ;  /* 0x0000179000107802 */ /* 0x000fce0000000f00 */
[----:B------:R-:W-:Y:S05]  /*1780*/  CALL.REL.NOINC `($__internal_29_$__cuda_sm20_div_rn_f64_full) ;  /* 0x0000000000207944 */ /* 0x000fea0003c00000 */
.L_x_301:
[----:B------:R-:W-:Y:S05]  /*1790*/  BSYNC.RECONVERGENT B0 ;  /* 0x0000000000007941 */ /* 0x000fea0003800200 */
.L_x_300:
[----:B------:R-:W-:Y:S01]  /*17a0*/  IADD3 R14, P0, PT, R14, UR12, RZ ;  /* 0x0000000c0e0e7c10 */ /* 0x000fe2000ff1e0ff */
[----:B------:R3:W-:Y:S04]  /*17b0*/  STG.E.64 desc[UR8][R6.64], R2 ;  /* 0x0000000206007986 */ /* 0x0007e8000c101b08 */
[----:B------:R-:W-:Y:S01]  /*17c0*/  IMAD.X R0, RZ, RZ, R0, P0 ;  /* 0x000000ffff007224 */ /* 0x000fe200000e0600 */
[----:B------:R-:W-:-:S04]  /*17d0*/  ISETP.GE.U32.AND P0, PT, R14, UR4, PT ;  /* 0x000000040e007c0c */ /* 0x000fc8000bf06070 */
[----:B------:R-:W-:-:S13]  /*17e0*/  ISETP.GE.U32.AND.EX P0, PT, R0, UR13, PT, P0 ;  /* 0x0000000d00007c0c */ /* 0x000fda000bf06100 */
[----:B---3--:R-:W-:Y:S05]  /*17f0*/  @!P0 BRA `(.L_x_302) ;  /* 0xfffffff8008c8947 */ /* 0x008fea000383ffff */
[----:B------:R-:W-:Y:S05]  /*1800*/  EXIT ;  /* 0x000000000000794d */ /* 0x000fea0003800000 */
        .weak           $__internal_29_$__cuda_sm20_div_rn_f64_full
        .type           $__internal_29_$__cuda_sm20_div_rn_f64_full,@function
        .size           $__internal_29_$__cuda_sm20_div_rn_f64_full,(.L_x_445 - $__internal_29_$__cuda_sm20_div_rn_f64_full)
$__internal_29_$__cuda_sm20_div_rn_f64_full:
[----:B------:R-:W-:Y:S01]  /*1810*/  IMAD.U32 R2, RZ, RZ, UR11 ;  /* 0x0000000bff027e24 */ /* 0x000fe2000f8e00ff */
[----:B------:R-:W-:Y:S02]  /*1820*/  ULOP3.LUT UR6, UR11, 0x800fffff, URZ, 0xc0, !UPT ;  /* 0x800fffff0b067892 */ /* 0x000fe4000f8ec0ff */
[----:B------:R-:W-:Y:S01]  /*1830*/  IMAD.U32 R11, RZ, RZ, UR11 ;  /* 0x0000000bff0b7e24 */ /* 0x000fe2000f8e00ff */
[----:B------:R-:W-:Y:S01]  /*1840*/  BSSY.RECONVERGENT B1, `(.L_x_303) ;  /* 0x000005f000017945 */ /* 0x000fe20003800200 */
[----:B------:R-:W-:Y:S01]  /*1850*/  IMAD.U32 R9, RZ, RZ, UR11 ;  /* 0x0000000bff097e24 */ /* 0x000fe2000f8e00ff */
[----:B------:R-:W-:Y:S01]  /*1860*/  FSETP.GEU.AND P0, PT, |R2|, 1.469367938527859385e-39, PT ;  /* 0x001000000200780b */ /* 0x000fe20003f0e200 */
[----:B------:R-:W-:Y:S01]  /*1870*/  ULOP3.LUT UR7, UR6, 0x3ff00000, URZ, 0xfc, !UPT ;  /* 0x3ff0000006077892 */ /* 0x000fe2000f8efcff */
[----:B------:R-:W-:Y:S02]  /*1880*/  IMAD.U32 R8, RZ, RZ, UR10 ;  /* 0x0000000aff087e24 */ /* 0x000fe4000f8e00ff */
[----:B------:R-:W-:Y:S01]  /*1890*/  IMAD.MOV.U32 R9, RZ, RZ, R11 ;  /* 0x000000ffff097224 */ /* 0x000fe200078e000b */
[----:B------:R-:W-:Y:S01]  /*18a0*/  UMOV UR6, UR10 ;  /* 0x0000000a00067c82 */ /* 0x000fe20008000000 */
[----:B------:R-:W-:-:S02]  /*18b0*/  IMAD.MOV.U32 R11, RZ, RZ, R13 ;  /* 0x000000ffff0b7224 */ /* 0x000fc400078e000d */
[----:B------:R-:W-:Y:S01]  /*18c0*/  IMAD.U32 R2, RZ, RZ, UR6 ;  /* 0x00000006ff027e24 */ /* 0x000fe2000f8e00ff */
[----:B------:R-:W-:Y:S01]  /*18d0*/  ULOP3.LUT UR6, UR11, 0x7ff00000, URZ, 0xc0, !UPT ;  /* 0x7ff000000b067892 */ /* 0x000fe2000f8ec0ff */
[----:B------:R-:W-:Y:S01]  /*18e0*/  IMAD.U32 R3, RZ, RZ, UR7 ;  /* 0x00000007ff037e24 */ /* 0x000fe2000f8e00ff */
[C---:B------:R-:W-:Y:S01]  /*18f0*/  FSETP.GEU.AND P2, PT, |R11|.reuse, 1.469367938527859385e-39, PT ;  /* 0x001000000b00780b */ /* 0x040fe20003f4e200 */
[----:B------:R-:W-:Y:S01]  /*1900*/  IMAD.MOV.U32 R18, RZ, RZ, 0x1 ;  /* 0x00000001ff127424 */ /* 0x000fe200078e00ff */
[----:B------:R-:W-:Y:S01]  /*1910*/  @!P0 DMUL R2, R8, 8.98846567431157953865e+307 ;  /* 0x7fe0000008028828 */ /* 0x000fe20000000000 */
[----:B------:R-:W-:Y:S01]  /*1920*/  IMAD.U32 R10, RZ, RZ, UR10 ;  /* 0x0000000aff0a7e24 */ /* 0x000fe2000f8e00ff */
[----:B------:R-:W-:Y:S01]  /*1930*/  LOP3.LUT R17, R11, 0x7ff00000, RZ, 0xc0, !PT ;  /* 0x7ff000000b117812 */ /* 0x000fe200078ec0ff */
[----:B------:R-:W-:Y:S02]  /*1940*/  IMAD.MOV.U32 R10, RZ, RZ, R12 ;  /* 0x000000ffff0a7224 */ /* 0x000fe400078e000c */
[----:B------:R-:W-:Y:S01]  /*1950*/  IMAD.MOV.U32 R15, RZ, RZ, 0x1ca00000 ;  /* 0x1ca00000ff0f7424 */ /* 0x000fe200078e00ff */
[----:B------:R-:W0:Y:S01]  /*1960*/  MUFU.RCP64H R19, R3 ;  /* 0x0000000300137308 */ /* 0x000e220000001800 */
[----:B------:R-:W-:Y:S01]  /*1970*/  ISETP.GE.U32.AND P1, PT, R17, UR6, PT ;  /* 0x0000000611007c0c */ /* 0x000fe2000bf26070 */
[----:B------:R-:W-:-:S02]  /*1980*/  IMAD.MOV.U32 R25, RZ, RZ, R17 ;  /* 0x000000ffff197224 */ /* 0x000fc400078e0011 */
[----:B------:R-:W-:Y:S01]  /*1990*/  IMAD.U32 R24, RZ, RZ, UR6 ;  /* 0x00000006ff187e24 */ /* 0x000fe2000f8e00ff */
[----:B------:R-:W-:Y:S02]  /*19a0*/  @!P2 LOP3.LUT R20, R9, 0x7ff00000, RZ, 0xc0, !PT ;  /* 0x7ff000000914a812 */ /* 0x000fe400078ec0ff */
[----:B------:R-:W-:Y:S02]  /*19b0*/  @!P0 LOP3.LUT R24, R3, 0x7ff00000, RZ, 0xc0, !PT ;  /* 0x7ff0000003188812 */ /* 0x000fe400078ec0ff */
[----:B------:R-:W-:-:S04]  /*19c0*/  @!P2 ISETP.GE.U32.AND P3, PT, R17, R20, PT ;  /* 0x000000141100a20c */ /* 0x000fc80003f66070 */
[----:B------:R-:W-:Y:S01]  /*19d0*/  @!P2 SEL R21, R15, 0x63400000, !P3 ;  /* 0x634000000f15a807 */ /* 0x000fe20005800000 */
[----:B0-----:R-:W-:-:S03]  /*19e0*/  DFMA R12, R18, -R2, 1 ;  /* 0x3ff00000120c742b */ /* 0x001fc60000000802 */
[----:B------:R-:W-:-:S04]  /*19f0*/  @!P2 LOP3.LUT R22, R21, 0x80000000, R11, 0xf8, !PT ;  /* 0x800000001516a812 */ /* 0x000fc800078ef80b */
[----:B------:R-:W-:Y:S01]  /*1a00*/  @!P2 LOP3.LUT R23, R22, 0x100000, RZ, 0xfc, !PT ;  /* 0x001000001617a812 */ /* 0x000fe200078efcff */
[----:B------:R-:W-:Y:S01]  /*1a10*/  @!P2 IMAD.MOV.U32 R22, RZ, RZ, RZ ;  /* 0x000000ffff16a224 */ /* 0x000fe200078e00ff */
        /* <DEDUP_REMOVED lines=44> */
.L_x_304:
        /* <DEDUP_REMOVED lines=16> */
.L_x_307:
[----:B------:R-:W-:Y:S01]  /*1de0*/  LOP3.LUT R21, R9, 0x80000, RZ, 0xfc, !PT ;  /* 0x0008000009157812 */ /* 0x000fe200078efcff */
[----:B------:R-:W-:Y:S01]  /*1df0*/  IMAD.MOV.U32 R20, RZ, RZ, R8 ;  /* 0x000000ffff147224 */ /* 0x000fe200078e0008 */
[----:B------:R-:W-:Y:S06]  /*1e00*/  BRA `(.L_x_305) ;  /* 0x0000000000087947 */ /* 0x000fec0003800000 */
.L_x_306:
[----:B------:R-:W-:Y:S01]  /*1e10*/  LOP3.LUT R21, R11, 0x80000, RZ, 0xfc, !PT ;  /* 0x000800000b157812 */ /* 0x000fe200078efcff */
[----:B------:R-:W-:-:S07]  /*1e20*/  IMAD.MOV.U32 R20, RZ, RZ, R10 ;  /* 0x000000ffff147224 */ /* 0x000fce00078e000a */
.L_x_305:
[----:B------:R-:W-:Y:S05]  /*1e30*/  BSYNC.RECONVERGENT B1 ;  /* 0x0000000000017941 */ /* 0x000fea0003800200 */
.L_x_303:
[----:B------:R-:W-:Y:S02]  /*1e40*/  IMAD.MOV.U32 R17, RZ, RZ, 0x0 ;  /* 0x00000000ff117424 */ /* 0x000fe400078e00ff */
[----:B------:R-:W-:Y:S02]  /*1e50*/  IMAD.MOV.U32 R2, RZ, RZ, R20 ;  /* 0x000000ffff027224 */ /* 0x000fe400078e0014 */
[----:B------:R-:W-:Y:S01]  /*1e60*/  IMAD.MOV.U32 R3, RZ, RZ, R21 ;  /* 0x000000ffff037224 */ /* 0x000fe200078e0015 */
[----:B------:R-:W-:Y:S06]  /*1e70*/  RET.REL.NODEC R16 `(softmax_forward_double) ;  /* 0xffffffe010607950 */ /* 0x000fec0003c3ffff */
.L_x_308:
        /* <DEDUP_REMOVED lines=16> */
.L_x_445:


//--------------------- .text.tanh_forward_double --------------------------
	.section	.text.tanh_forward_double,"ax",@progbits
	.align	128
        .global         tanh_forward_double
        .type           tanh_forward_double,@function
        .size           tanh_forward_double,(.L_x_446 - tanh_forward_double)
        .other          tanh_forward_double,@"STO_CUDA_ENTRY STV_DEFAULT"
tanh_forward_double:
.text.tanh_forward_double:
        /* <DEDUP_REMOVED lines=16> */
[----:B------:R-:W0:Y:S01]  /*0100*/  LDCU.64 UR6, c[0x0][0x380] ;  /* 0x00007000ff0677ac */ /* 0x000e220008000a00 */
[C---:B------:R-:W-:Y:S01]  /*0110*/  IMAD.WIDE.U32 R2, R5.reuse, UR8, RZ ;  /* 0x0000000805027c25 */ /* 0x040fe2000f8e00ff */
[C---:B------:R-:W-:Y:S01]  /*0120*/  ISETP.NE.AND P0, PT, R5.reuse, RZ, PT ;  /* 0x000000ff0500720c */ /* 0x040fe20003f05270 */
[----:B------:R-:W1:Y:S02]  /*0130*/  LDCU.64 UR4, c[0x0][0x358] ;  /* 0x00006b00ff0477ac */ /* 0x000e640008000a00 */
[----:B------:R-:W-:Y:S01]  /*0140*/  IMAD R5, R5, UR9, R3 ;  /* 0x0000000905057c24 */ /* 0x000fe2000f8e0203 */
[----:B------:R-:W-:-:S04]  /*0150*/  SEL R3, R2, RZ, P0 ;  /* 0x000000ff02037207 */ /* 0x000fc80000000000 */
[----:B------:R-:W-:Y:S02]  /*0160*/  IADD3 R0, P1, PT, R0, R3, RZ ;  /* 0x0000000300007210 */ /* 0x000fe40007f3e0ff */
[----:B------:R-:W-:-:S05]  /*0170*/  SEL R3, R5, RZ, P0 ;  /* 0x000000ff05037207 */ /* 0x000fca0000000000 */
[----:B------:R-:W-:Y:S01]  /*0180*/  IMAD.X R3, RZ, RZ, R3, P1 ;  /* 0x000000ffff037224 */ /* 0x000fe200008e0603 */
[----:B0-----:R-:W-:-:S04]  /*0190*/  LEA R4, P0, R0, UR6, 0x3 ;  /* 0x0000000600047c11 */ /* 0x001fc8000f8018ff */
[----:B------:R-:W-:-:S05]  /*01a0*/  LEA.HI.X R5, R0, UR7, R3, 0x3, P0 ;  /* 0x0000000700057c11 */ /* 0x000fca00080f1c03 */
[----:B-1----:R-:W2:Y:S01]  /*01b0*/  LDG.E.64 R2, desc[UR4][R4.64] ;  /* 0x0000000404027981 */ /* 0x002ea2000c1e1b00 */
[----:B------:R-:W-:Y:S01]  /*01c0*/  IMAD.MOV.U32 R6, RZ, RZ, 0x652b82fe ;  /* 0x652b82feff067424 */ /* 0x000fe200078e00ff */
[----:B------:R-:W-:Y:S01]  /*01d0*/  UMOV UR6, 0xfefa39ef ;  /* 0xfefa39ef00067882 */ /* 0x000fe20000000000 */
[----:B------:R-:W-:Y:S01]  /*01e0*/  IMAD.MOV.U32 R7, RZ, RZ, 0x3ff71547 ;  /* 0x3ff71547ff077424 */ /* 0x000fe200078e00ff */
[----:B------:R-:W-:Y:S01]  /*01f0*/  UMOV UR7, 0x3fe62e42 ;  /* 0x3fe62e4200077882 */ /* 0x000fe20000000000 */
[----:B------:R-:W-:Y:S01]  /*0200*/  IMAD.MOV.U32 R8, RZ, RZ, 0x652b82fe ;  /* 0x652b82feff087424 */ /* 0x000fe200078e00ff */
[----:B------:R-:W-:Y:S01]  /*0210*/  UMOV UR8, 0x3b39803f ;  /* 0x3b39803f00087882 */ /* 0x000fe20000000000 */
[----:B------:R-:W-:Y:S01]  /*0220*/  IMAD.MOV.U32 R9, RZ, RZ, 0x3ff71547 ;  /* 0x3ff71547ff097424 */ /* 0x000fe200078e00ff */
[----:B------:R-:W-:Y:S01]  /*0230*/  UMOV UR9, 0x3c7abc9e ;  /* 0x3c7abc9e00097882 */ /* 0x000fe20000000000 */
        /* <DEDUP_REMOVED lines=18> */
[----:B------:R-:W-:Y:S01]  /*0360*/  BSSY.RECONVERGENT B0, `(.L_x_309) ;  /* 0x0000035000007945 */ /* 0x000fe20003800200 */
[C---:B--2---:R-:W-:Y:S01]  /*0370*/  DFMA R6, R2.reuse, R6, 6.75539944105574400000e+15 ;  /* 0x433800000206742b */ /* 0x044fe20000000006 */
[----:B------:R-:W-:Y:S01]  /*0380*/  FSETP.GEU.AND P0, PT, |R3|, 4.1917929649353027344, PT ;  /* 0x4086232b0300780b */ /* 0x000fe20003f0e200 */
[----:B------:R-:W-:-:S02]  /*0390*/  DFMA R8, R2, -R8, 6.75539944105574400000e+15 ;  /* 0x433800000208742b */ /* 0x000fc40000000808 */
[----:B------:R-:W-:-:S04]  /*03a0*/  DADD R20, -RZ, -R2 ;  /* 0x00000000ff147229 */ /* 0x000fc80000000902 */
[----:B------:R-:W-:Y:S02]  /*03b0*/  DADD R12, R6, -6.75539944105574400000e+15 ;  /* 0xc3380000060c7429 */ /* 0x000fe40000000000 */
[----:B------:R-:W-:-:S04]  /*03c0*/  DADD R14, R8, -6.75539944105574400000e+15 ;  /* 0xc3380000080e7429 */ /* 0x000fc80000000000 */
[----:B------:R-:W-:Y:S02]  /*03d0*/  FSETP.GEU.AND P2, PT, |R21|, 4.1917929649353027344, PT ;  /* 0x4086232b1500780b */ /* 0x000fe40003f4e200 */
[--C-:B------:R-:W-:Y:S02]  /*03e0*/  DFMA R10, R12, -UR6, R2.reuse ;  /* 0x800000060c0a7c2b */ /* 0x100fe40008000002 */
[----:B------:R-:W-:-:S06]  /*03f0*/  DFMA R16, R14, -UR6, -R2 ;  /* 0x800000060e107c2b */ /* 0x000fcc0008000802 */
[----:B------:R-:W-:Y:S02]  /*0400*/  DFMA R12, R12, -UR8, R10 ;  /* 0x800000080c0c7c2b */ /* 0x000fe4000800000a */
[----:B------:R-:W-:Y:S01]  /*0410*/  DFMA R10, R14, -UR8, R16 ;  /* 0x800000080e0a7c2b */ /* 0x000fe20008000010 */
[----:B------:R-:W-:Y:S02]  /*0420*/  IMAD.MOV.U32 R16, RZ, RZ, -0x35dec16 ;  /* 0xfca213eaff107424 */ /* 0x000fe400078e00ff */
[----:B------:R-:W-:-:S06]  /*0430*/  IMAD.MOV.U32 R17, RZ, RZ, 0x3e928af3 ;  /* 0x3e928af3ff117424 */ /* 0x000fcc00078e00ff */
[--C-:B------:R-:W-:Y:S02]  /*0440*/  DFMA R14, R12, UR10, R16.reuse ;  /* 0x0000000a0c0e7c2b */ /* 0x100fe40008000010 */
[----:B------:R-:W-:-:S06]  /*0450*/  DFMA R16, R10, UR10, R16 ;  /* 0x0000000a0a107c2b */ /* 0x000fcc0008000010 */
[----:B------:R-:W-:Y:S02]  /*0460*/  DFMA R14, R12, R14, UR12 ;  /* 0x0000000c0c0e7e2b */ /* 0x000fe4000800000e */
[----:B------:R-:W-:-:S06]  /*0470*/  DFMA R16, R10, R16, UR12 ;  /* 0x0000000c0a107e2b */ /* 0x000fcc0008000010 */
        /* <DEDUP_REMOVED lines=14> */
[----:B------:R-:W-:Y:S02]  /*0560*/  DFMA R14, R12, R14, 1 ;  /* 0x3ff000000c0e742b */ /* 0x000fe4000000000e */
[----:B------:R-:W-:-:S06]  /*0570*/  DFMA R18, R10, R16, 1 ;  /* 0x3ff000000a12742b */ /* 0x000fcc0000000010 */
[----:B------:R-:W-:Y:S02]  /*0580*/  DFMA R16, R12, R14, 1 ;  /* 0x3ff000000c10742b */ /* 0x000fe4000000000e */
[----:B------:R-:W-:-:S08]  /*0590*/  DFMA R14, R10, R18, 1 ;  /* 0x3ff000000a0e742b */ /* 0x000fd00000000012 */
[----:B------:R-:W-:Y:S02]  /*05a0*/  IMAD R11, R6, 0x100000, R17 ;  /* 0x00100000060b7824 */ /* 0x000fe400078e0211 */
[----:B------:R-:W-:Y:S02]  /*05b0*/  IMAD R13, R8, 0x100000, R15 ;  /* 0x00100000080d7824 */ /* 0x000fe400078e020f */
[----:B------:R-:W-:Y:S02]  /*05c0*/  IMAD.MOV.U32 R10, RZ, RZ, R16 ;  /* 0x000000ffff0a7224 */ /* 0x000fe400078e0010 */
        /* <DEDUP_REMOVED lines=14> */
.L_x_310:
[----:B------:R-:W-:Y:S05]  /*06b0*/  BSYNC.RECONVERGENT B0 ;  /* 0x0000000000007941 */ /* 0x000fea0003800200 */
.L_x_309:
[----:B------:R-:W-:Y:S04]  /*06c0*/  BSSY.RECONVERGENT B0, `(.L_x_311) ;  /* 0x000000e000007945 */ /* 0x000fe80003800200 */
[----:B------:R-:W-:Y:S05]  /*06d0*/  @!P2 BRA `(.L_x_312) ;  /* 0x000000000030a947 */ /* 0x000fea0003800000 */
        /* <DEDUP_REMOVED lines=12> */
.L_x_312:
[----:B------:R-:W-:Y:S05]  /*07a0*/  BSYNC.RECONVERGENT B0 ;  /* 0x0000000000007941 */ /* 0x000fea0003800200 */
.L_x_311:
[----:B------:R-:W-:Y:S01]  /*07b0*/  DADD R6, R12, R10 ;  /* 0x000000000c067229 */ /* 0x000fe2000000000a */
[----:B------:R-:W-:Y:S01]  /*07c0*/  IMAD.MOV.U32 R2, RZ, RZ, 0x1 ;  /* 0x00000001ff027424 */ /* 0x000fe200078e00ff */
[----:B------:R-:W-:Y:S04]  /*07d0*/  BSSY.RECONVERGENT B0, `(.L_x_313) ;  /* 0x0000013000007945 */ /* 0x000fe80003800200 */
[----:B------:R-:W0:Y:S02]  /*07e0*/  MUFU.RCP64H R3, R7 ;  /* 0x0000000700037308 */ /* 0x000e240000001800 */
[----:B0-----:R-:W-:-:S08]  /*07f0*/  DFMA R8, -R6, R2, 1 ;  /* 0x3ff000000608742b */ /* 0x001fd00000000102 */
[----:B------:R-:W-:-:S08]  /*0800*/  DFMA R8, R8, R8, R8 ;  /* 0x000000080808722b */ /* 0x000fd00000000008 */
[----:B------:R-:W-:Y:S02]  /*0810*/  DFMA R2, R2, R8, R2 ;  /* 0x000000080202722b */ /* 0x000fe40000000002 */
[----:B------:R-:W-:-:S06]  /*0820*/  DADD R8, -R12, R10 ;  /* 0x000000000c087229 */ /* 0x000fcc000000010a */
        /* <DEDUP_REMOVED lines=10> */
[----:B------:R-:W-:Y:S05]  /*08d0*/  CALL.REL.NOINC `($__internal_30_$__cuda_sm20_div_rn_f64_full) ;  /* 0x0000000000147944 */ /* 0x000fea0003c00000 */
[----:B------:R-:W-:Y:S02]  /*08e0*/  IMAD.MOV.U32 R2, RZ, RZ, R12 ;  /* 0x000000ffff027224 */ /* 0x000fe400078e000c */
[----:B------:R-:W-:-:S07]  /*08f0*/  IMAD.MOV.U32 R3, RZ, RZ, R13 ;  /* 0x000000ffff037224 */ /* 0x000fce00078e000d */
.L_x_314:
[----:B------:R-:W-:Y:S05]  /*0900*/  BSYNC.RECONVERGENT B0 ;  /* 0x0000000000007941 */ /* 0x000fea0003800200 */
.L_x_313:
[----:B------:R-:W-:Y:S01]  /*0910*/  STG.E.64 desc[UR4][R4.64], R2 ;  /* 0x0000000204007986 */ /* 0x000fe2000c101b04 */
[----:B------:R-:W-:Y:S05]  /*0920*/  EXIT ;  /* 0x000000000000794d */ /* 0x000fea0003800000 */
        .weak           $__internal_30_$__cuda_sm20_div_rn_f64_full
        .type           $__internal_30_$__cuda_sm20_div_rn_f64_full,@function
        .size           $__internal_30_$__cuda_sm20_div_rn_f64_full,(.L_x_446 - $__internal_30_$__cuda_sm20_div_rn_f64_full)
$__internal_30_$__cuda_sm20_div_rn_f64_full:
        /* <DEDUP_REMOVED lines=67> */
.L_x_316:
        /* <DEDUP_REMOVED lines=16> */
.L_x_319:
[----:B------:R-:W-:Y:S01]  /*0e60*/  LOP3.LUT R13, R7, 0x80000, RZ, 0xfc, !PT ;  /* 0x00080000070d7812 */ /* 0x000fe200078efcff */
[----:B------:R-:W-:Y:S01]  /*0e70*/  IMAD.MOV.U32 R12, RZ, RZ, R6 ;  /* 0x000000ffff0c7224 */ /* 0x000fe200078e0006 */
[----:B------:R-:W-:Y:S06]  /*0e80*/  BRA `(.L_x_317) ;  /* 0x0000000000087947 */ /* 0x000fec0003800000 */
.L_x_318:
[----:B------:R-:W-:Y:S01]  /*0e90*/  LOP3.LUT R13, R9, 0x80000, RZ, 0xfc, !PT ;  /* 0x00080000090d7812 */ /* 0x000fe200078efcff */
[----:B------:R-:W-:-:S07]  /*0ea0*/  IMAD.MOV.U32 R12, RZ, RZ, R8 ;  /* 0x000000ffff0c7224 */ /* 0x000fce00078e0008 */
.L_x_317:
[----:B------:R-:W-:Y:S05]  /*0eb0*/  BSYNC.RECONVERGENT B1 ;  /* 0x0000000000017941 */ /* 0x000fea0003800200 */
.L_x_315:
[----:B------:R-:W-:Y:S02]  /*0ec0*/  IMAD.MOV.U32 R2, RZ, RZ, R0 ;  /* 0x000000ffff027224 */ /* 0x000fe400078e0000 */
[----:B------:R-:W-:-:S04]  /*0ed0*/  IMAD.MOV.U32 R3, RZ, RZ, 0x0 ;  /* 0x00000000ff037424 */ /* 0x000fc800078e00ff */
[----:B------:R-:W-:Y:S05]  /*0ee0*/  RET.REL.NODEC R2 `(tanh_forward_double) ;  /* 0xfffffff002447950 */ /* 0x000fea0003c3ffff */
.L_x_320:
        /* <DEDUP_REMOVED lines=9> */
.L_x_446:


//--------------------- .text.swish_forward_double --------------------------
	.section	.text.swish_forward_double,"ax",@progbits
	.align	128
        .global         swish_forward_double
        .type           swish_forward_double,@function
        .size           swish_forward_double,(.L_x_447 - swish_forward_double)
        .other          swish_forward_double,@"STO_CUDA_ENTRY STV_DEFAULT"
swish_forward_double:
.text.swish_forward_double:
        /* <DEDUP_REMOVED lines=87> */
.L_x_322:
[----:B------:R-:W-:Y:S05]  /*0570*/  BSYNC.RECONVERGENT B0 ;  /* 0x0000000000007941 */ /* 0x000fea0003800200 */
.L_x_321:
        /* <DEDUP_REMOVED lines=11> */
[----:B------:R-:W-:-:S04]  /*0630*/  LOP3.LUT R0, R13, 0x7fffffff, RZ, 0xc0, !PT ;  /* 0x7fffffff0d007812 */ /* 0x000fc800078ec0ff */
[----:B------:R-:W-:Y:S02]  /*0640*/  IADD3 R10, PT, PT, R0, -0x100000, RZ ;  /* 0xfff00000000a7810 */ /* 0x000fe40007ffe0ff */
[----:B------:R-:W-:-:S07]  /*0650*/  MOV R0, 0x670 ;  /* 0x0000067000007802 */ /* 0x000fce0000000f00 */
[----:B------:R-:W-:Y:S05]  /*0660*/  CALL.REL.NOINC `($__internal_31_$__cuda_sm20_dblrcp_rn_slowpath_v3) ;  /* 0x0000000000107944 */ /* 0x000fea0003c00000 */
.L_x_324:
[----:B------:R-:W-:Y:S05]  /*0670*/  BSYNC.RECONVERGENT B0 ;  /* 0x0000000000007941 */ /* 0x000fea0003800200 */
.L_x_323:
[----:B------:R-:W-:-:S07]  /*0680*/  DMUL R8, R4, R8 ;  /* 0x0000000804087228 */ /* 0x000fce0000000000 */
[----:B------:R-:W-:Y:S01]  /*0690*/  STG.E.64 desc[UR4][R2.64], R8 ;  /* 0x0000000802007986 */ /* 0x000fe2000c101b04 */
[----:B------:R-:W-:Y:S05]  /*06a0*/  EXIT ;  /* 0x000000000000794d */ /* 0x000fea0003800000 */
        .weak           $__internal_31_$__cuda_sm20_dblrcp_rn_slowpath_v3
        .type           $__internal_31_$__cuda_sm20_dblrcp_rn_slowpath_v3,@function
        .size           $__internal_31_$__cuda_sm20_dblrcp_rn_slowpath_v3,(.L_x_447 - $__internal_31_$__cuda_sm20_dblrcp_rn_slowpath_v3)
$__internal_31_$__cuda_sm20_dblrcp_rn_slowpath_v3:
        /* <DEDUP_REMOVED lines=13> */
[----:B------:R-:W-:Y:S01]  /*0780*/  VIADD R9, R7, 0xc0200000 ;  /* 0xc020000007097836 */ /* 0x000fe20000000000 */
[----:B------:R-:W-:-:S03]  /*0790*/  MOV R8, R6 ;  /* 0x0000000600087202 */ /* 0x000fc60000000f00 */
[----:B------:R-:W0:Y:S03]  /*07a0*/  MUFU.RCP64H R11, R9 ;  /* 0x00000009000b7308 */ /* 0x000e260000001800 */
        /* <DEDUP_REMOVED lines=10> */
.L_x_328:
        /* <DEDUP_REMOVED lines=10> */
.L_x_326:
[----:B------:R-:W-:Y:S01]  /*08f0*/  LOP3.LUT R9, R7, 0x80000, RZ, 0xfc, !PT ;  /* 0x0008000007097812 */ /* 0x000fe200078efcff */
[----:B------:R-:W-:-:S07]  /*0900*/  IMAD.MOV.U32 R8, RZ, RZ, R6 ;  /* 0x000000ffff087224 */ /* 0x000fce00078e0006 */
.L_x_327:
[----:B------:R-:W-:Y:S05]  /*0910*/  BSYNC.RECONVERGENT B1 ;  /* 0x0000000000017941 */ /* 0x000fea0003800200 */
.L_x_325:
[----:B------:R-:W-:Y:S02]  /*0920*/  IMAD.MOV.U32 R6, RZ, RZ, R0 ;  /* 0x000000ffff067224 */ /* 0x000fe400078e0000 */
[----:B------:R-:W-:-:S04]  /*0930*/  IMAD.MOV.U32 R7, RZ, RZ, 0x0 ;  /* 0x00000000ff077424 */ /* 0x000fc800078e00ff */
[----:B------:R-:W-:Y:S05]  /*0940*/  RET.REL.NODEC R6 `(swish_forward_double) ;  /* 0xfffffff406ac7950 */ /* 0x000fea0003c3ffff */
.L_x_329:
        /* <DEDUP_REMOVED lines=11> */
.L_x_447:


//--------------------- .text.relu_forward_double --------------------------
	.section	.text.relu_forward_double,"ax",@progbits
	.align	128
        .global         relu_forward_double
        .type           relu_forward_double,@function
        .size           relu_forward_double,(.L_x_491 - relu_forward_double)
        .other          relu_forward_double,@"STO_CUDA_ENTRY STV_DEFAULT"
relu_forward_double:
.text.relu_forward_double:
        /* <DEDUP_REMOVED lines=27> */
[----:B-1----:R-:W2:Y:S02]  /*01b0*/  LDG.E.64 R4, desc[UR4][R2.64] ;  /* 0x0000000402047981 */ /* 0x002ea4000c1e1b00 */
[----:B--2---:R-:W-:-:S14]  /*01c0*/  DSETP.GT.AND P0, PT, R4, RZ, PT ;  /* 0x000000ff0400722a */ /* 0x004fdc0003f04000 */
[----:B------:R-:W-:Y:S05]  /*01d0*/  @P0 EXIT ;  /* 0x000000000000094d */ /* 0x000fea0003800000 */
[----:B------:R-:W-:Y:S01]  /*01e0*/  STG.E.64 desc[UR4][R2.64], RZ ;  /* 0x000000ff02007986 */ /* 0x000fe2000c101b04 */
[----:B------:R-:W-:Y:S05]  /*01f0*/  EXIT ;  /* 0x000000000000794d */ /* 0x000fea0003800000 */
.L_x_330:
        /* <DEDUP_REMOVED lines=16> */
.L_x_491:


//--------------------- .text.sigmoid_forward_double --------------------------
	.section	.text.sigmoid_forward_double,"ax",@progbits
	.align	128
        .global         sigmoid_forward_double
        .type           sigmoid_forward_double,@function
        .size           sigmoid_forward_double,(.L_x_448 - sigmoid_forward_double)
        .other          sigmoid_forward_double,@"STO_CUDA_ENTRY STV_DEFAULT"
sigmoid_forward_double:
.text.sigmoid_forward_double:
        /* <DEDUP_REMOVED lines=87> */
.L_x_332:
[----:B------:R-:W-:Y:S05]  /*0570*/  BSYNC.RECONVERGENT B0 ;  /* 0x0000000000007941 */ /* 0x000fea0003800200 */
.L_x_331:
        /* <DEDUP_REMOVED lines=14> */
[----:B------:R-:W-:Y:S05]  /*0660*/  CALL.REL.NOINC `($__internal_32_$__cuda_sm20_dblrcp_rn_slowpath_v3) ;  /* 0x00000000000c7944 */ /* 0x000fea0003c00000 */
.L_x_334:
[----:B------:R-:W-:Y:S05]  /*0670*/  BSYNC.RECONVERGENT B0 ;  /* 0x0000000000007941 */ /* 0x000fea0003800200 */
.L_x_333:
[----:B------:R-:W-:Y:S01]  /*0680*/  STG.E.64 desc[UR4][R2.64], R6 ;  /* 0x0000000602007986 */ /* 0x000fe2000c101b04 */
[----:B------:R-:W-:Y:S05]  /*0690*/  EXIT ;  /* 0x000000000000794d */ /* 0x000fea0003800000 */
        .weak           $__internal_32_$__cuda_sm20_dblrcp_rn_slowpath_v3
        .type           $__internal_32_$__cuda_sm20_dblrcp_rn_slowpath_v3,@function
        .size           $__internal_32_$__cuda_sm20_dblrcp_rn_slowpath_v3,(.L_x_448 - $__internal_32_$__cuda_sm20_dblrcp_rn_slowpath_v3)
$__internal_32_$__cuda_sm20_dblrcp_rn_slowpath_v3:
        /* <DEDUP_REMOVED lines=26> */
.L_x_338:
        /* <DEDUP_REMOVED lines=10> */
.L_x_336:
[----:B------:R-:W-:Y:S01]  /*08e0*/  LOP3.LUT R7, R5, 0x80000, RZ, 0xfc, !PT ;  /* 0x0008000005077812 */ /* 0x000fe200078efcff */
[----:B------:R-:W-:-:S07]  /*08f0*/  IMAD.MOV.U32 R6, RZ, RZ, R4 ;  /* 0x000000ffff067224 */ /* 0x000fce00078e0004 */
.L_x_337:
[----:B------:R-:W-:Y:S05]  /*0900*/  BSYNC.RECONVERGENT B1 ;  /* 0x0000000000017941 */ /* 0x000fea0003800200 */
.L_x_335:
[----:B------:R-:W-:Y:S02]  /*0910*/  IMAD.MOV.U32 R4, RZ, RZ, R0 ;  /* 0x000000ffff047224 */ /* 0x000fe400078e0000 */
[----:B------:R-:W-:-:S04]  /*0920*/  IMAD.MOV.U32 R5, RZ, RZ, 0x0 ;  /* 0x00000000ff057424 */ /* 0x000fc800078e00ff */
[----:B------:R-:W-:Y:S05]  /*0930*/  RET.REL.NODEC R4 `(sigmoid_forward_double) ;  /* 0xfffffff404b07950 */ /* 0x000fea0003c3ffff */
.L_x_339:
        /* <DEDUP_REMOVED lines=12> */
.L_x_448:


//--------------------- .text.softmax_backward_float --------------------------
	.section	.text.softmax_backward_float,"ax",@progbits
	.align	128
        .global         softmax_backward_float
        .type           softmax_backward_float,@function
        .size           softmax_backward_float,(.L_x_449 - softmax_backward_float)
        .other          softmax_backward_float,@"STO_CUDA_ENTRY STV_DEFAULT"
softmax_backward_float:
.text.softmax_backward_float:
        /* <DEDUP_REMOVED lines=19> */
[----:B------:R-:W-:Y:S01]  /*0130*/  IMAD.IADD R5, R11, 0x1, R7 ;  /* 0x000000010b057824 */ /* 0x000fe200078e0207 */
[----:B0-----:R-:W-:Y:S01]  /*0140*/  ULEA UR4, UR5, UR4, 0x18 ;  /* 0x0000000405047291 */ /* 0x001fe2000f8ec0ff */
[----:B------:R-:W0:Y:S05]  /*0150*/  LDCU UR5, c[0x0][0x360] ;  /* 0x00006c00ff0577ac */ /* 0x000e2a0008000800 */
[----:B------:R-:W-:Y:S01]  /*0160*/  LEA R0, R8, UR4, 0x2 ;  /* 0x0000000408007c11 */ /* 0x000fe2000f8e10ff */
[----:B---3--:R-:W-:Y:S01]  /*0170*/  IMAD.WIDE.U32 R2, R10, UR6, R2 ;  /* 0x000000060a027c25 */ /* 0x008fe2000f8e0002 */
[----:B------:R-:W3:Y:S03]  /*0180*/  LDCU.64 UR6, c[0x0][0x380] ;  /* 0x00007000ff0677ac */ /* 0x000ee60008000a00 */
[----:B------:R4:W-:Y:S01]  /*0190*/  STS [R0], RZ ;  /* 0x000000ff00007388 */ /* 0x0009e20000000800 */
[----:B------:R-:W-:Y:S01]  /*01a0*/  IMAD.IADD R4, R3, 0x1, R11 ;  /* 0x0000000103047824 */ /* 0x000fe200078e020b */
[----:B------:R-:W-:-:S04]  /*01b0*/  ISETP.GE.U32.AND P0, PT, R6, R2, PT ;  /* 0x000000020600720c */ /* 0x000fc80003f06070 */
[----:B------:R-:W-:-:S13]  /*01c0*/  ISETP.GE.U32.AND.EX P0, PT, R5, R4, PT, P0 ;  /* 0x000000040500720c */ /* 0x000fda0003f06100 */
[----:B01234-:R-:W-:Y:S05]  /*01d0*/  @P0 BRA `(.L_x_341) ;  /* 0x0000000000540947 */ /* 0x01ffea0003800000 */
[----:B------:R-:W-:Y:S01]  /*01e0*/  BSSY.RECONVERGENT B1, `(.L_x_342) ;  /* 0x0000013000017945 */ /* 0x000fe20003800200 */
[----:B------:R-:W-:Y:S02]  /*01f0*/  IMAD.MOV.U32 R7, RZ, RZ, RZ ;  /* 0x000000ffff077224 */ /* 0x000fe400078e00ff */
[----:B------:R-:W-:Y:S02]  /*0200*/  IMAD.MOV.U32 R15, RZ, RZ, R6 ;  /* 0x000000ffff0f7224 */ /* 0x000fe400078e0006 */
[----:B------:R-:W-:-:S07]  /*0210*/  IMAD.MOV.U32 R16, RZ, RZ, R5 ;  /* 0x000000ffff107224 */ /* 0x000fce00078e0005 */
.L_x_343:
[C---:B------:R-:W-:Y:S01]  /*0220*/  IMAD.SHL.U32 R12, R15.reuse, 0x4, RZ ;  /* 0x000000040f0c7824 */ /* 0x040fe200078e00ff */
[----:B------:R-:W-:-:S04]  /*0230*/  SHF.L.U64.HI R13, R15, 0x2, R16 ;  /* 0x000000020f0d7819 */ /* 0x000fc80000010210 */
[C---:B------:R-:W-:Y:S02]  /*0240*/  IADD3 R10, P0, PT, R12.reuse, UR10, RZ ;  /* 0x0000000a0c0a7c10 */ /* 0x040fe4000ff1e0ff */
[----:B------:R-:W-:Y:S02]  /*0250*/  IADD3 R12, P1, PT, R12, UR6, RZ ;  /* 0x000000060c0c7c10 */ /* 0x000fe4000ff3e0ff */
[C---:B------:R-:W-:Y:S02]  /*0260*/  IADD3.X R11, PT, PT, R13.reuse, UR11, RZ, P0, !PT ;  /* 0x0000000b0d0b7c10 */ /* 0x040fe400087fe4ff */
[----:B------:R-:W-:-:S03]  /*0270*/  IADD3.X R13, PT, PT, R13, UR7, RZ, P1, !PT ;  /* 0x000000070d0d7c10 */ /* 0x000fc60008ffe4ff */
[----:B------:R-:W2:Y:S04]  /*0280*/  LDG.E R10, desc[UR8][R10.64] ;  /* 0x000000080a0a7981 */ /* 0x000ea8000c1e1900 */
[----:B------:R-:W2:Y:S01]  /*0290*/  LDG.E R13, desc[UR8][R12.64] ;  /* 0x000000080c0d7981 */ /* 0x000ea2000c1e1900 */
[----:B------:R-:W-:-:S05]  /*02a0*/  IADD3 R15, P0, PT, R15, UR5, RZ ;  /* 0x000000050f0f7c10 */ /* 0x000fca000ff1e0ff */
[----:B------:R-:W-:Y:S01]  /*02b0*/  IMAD.X R16, RZ, RZ, R16, P0 ;  /* 0x000000ffff107224 */ /* 0x000fe200000e0610 */
[----:B------:R-:W-:-:S04]  /*02c0*/  ISETP.GE.U32.AND P0, PT, R15, R2, PT ;  /* 0x000000020f00720c */ /* 0x000fc80003f06070 */
[----:B------:R-:W-:Y:S01]  /*02d0*/  ISETP.GE.U32.AND.EX P0, PT, R16, R4, PT, P0 ;  /* 0x000000041000720c */ /* 0x000fe20003f06100 */
[----:B--2---:R-:W-:-:S04]  /*02e0*/  FMUL R14, R10, R13 ;  /* 0x0000000d0a0e7220 */ /* 0x004fc80000400000 */
[----:B------:R-:W-:-:S08]  /*02f0*/  FFMA R7, R14, -10000000, R7 ;  /* 0xcb1896800e077823 */ /* 0x000fd00000000007 */
[----:B------:R-:W-:Y:S05]  /*0300*/  @!P0 BRA `(.L_x_343) ;  /* 0xfffffffc00c48947 */ /* 0x000fea000383ffff */
[----:B------:R-:W-:Y:S05]  /*0310*/  BSYNC.RECONVERGENT B1 ;  /* 0x0000000000017941 */ /* 0x000fea0003800200 */
.L_x_342:
[----:B------:R0:W-:Y:S02]  /*0320*/  STS [R0], R7 ;  /* 0x0000000700007388 */ /* 0x0001e40000000800 */
.L_x_341:
[----:B------:R-:W-:Y:S05]  /*0330*/  BSYNC.RECONVERGENT B0 ;  /* 0x0000000000007941 */ /* 0x000fea0003800200 */
.L_x_340:
[----:B------:R-:W-:Y:S01]  /*0340*/  BAR.SYNC.DEFER_BLOCKING 0x0 ;  /* 0x0000000000007b1d */ /* 0x000fe20000010000 */
[C---:B------:R-:W-:Y:S02]  /*0350*/  ISETP.GT.U32.AND P0, PT, R8.reuse, 0x1ff, PT ;  /* 0x000001ff0800780c */ /* 0x040fe40003f04070 */
        /* <DEDUP_REMOVED lines=29> */
[----:B------:R-:W-:Y:S06]  /*0530*/  BAR.SYNC.DEFER_BLOCKING 0x0 ;  /* 0x0000000000007b1d */ /* 0x000fec0000010000 */
        /* <DEDUP_REMOVED lines=24> */
[----:B------:R-:W-:Y:S04]  /*06c0*/  @!P0 LDS R7, [R0+0x8] ;  /* 0x0000080000078984 */ /* 0x000fe80000000800 */
[----:B------:R-:W0:Y:S02]  /*06d0*/  @!P0 LDS R10, [R0] ;  /* 0x00000000000a8984 */ /* 0x000e240000000800 */
[----:B0-----:R-:W-:-:S05]  /*06e0*/  @!P0 FADD R7, R7, R10 ;  /* 0x0000000a07078221 */ /* 0x001fca0000000000 */
[----:B------:R-:W-:Y:S01]  /*06f0*/  @!P0 STS [R0], R7 ;  /* 0x0000000700008388 */ /* 0x000fe20000000800 */
[----:B------:R-:W-:Y:S01]  /*0700*/  BAR.SYNC.DEFER_BLOCKING 0x0 ;  /* 0x0000000000007b1d */ /* 0x000fe20000010000 */
[----:B------:R-:W-:-:S04]  /*0710*/  ISETP.GE.U32.AND P0, PT, R6, R2, PT ;  /* 0x000000020600720c */ /* 0x000fc80003f06070 */
[----:B------:R-:W-:Y:S01]  /*0720*/  ISETP.GE.U32.AND.EX P0, PT, R5, R4, PT, P0 ;  /* 0x000000040500720c */ /* 0x000fe20003f06100 */
[----:B------:R-:W0:Y:S02]  /*0730*/  @!P1 LDS.64 R8, [UR4] ;  /* 0x00000004ff089984 */ /* 0x000e240008000a00 */
[----:B0-----:R-:W-:-:S05]  /*0740*/  @!P1 FADD R8, R8, R9 ;  /* 0x0000000908089221 */ /* 0x001fca0000000000 */
[----:B------:R0:W-:Y:S01]  /*0750*/  @!P1 STS [UR4], R8 ;  /* 0x00000008ff009988 */ /* 0x0001e20008000804 */
[----:B------:R-:W-:Y:S06]  /*0760*/  BAR.SYNC.DEFER_BLOCKING 0x0 ;  /* 0x0000000000007b1d */ /* 0x000fec0000010000 */
[----:B------:R-:W-:Y:S05]  /*0770*/  @P0 EXIT ;  /* 0x000000000000094d */ /* 0x000fea0003800000 */
[----:B------:R-:W1:Y:S01]  /*0780*/  LDS R0, [UR4] ;  /* 0x00000004ff007984 */ /* 0x000e620008000800 */
[----:B0-----:R-:W-:Y:S01]  /*0790*/  IMAD.MOV.U32 R8, RZ, RZ, 0x33d6bf95 ;  /* 0x33d6bf95ff087424 */ /* 0x001fe200078e00ff */
[----:B------:R-:W0:Y:S01]  /*07a0*/  LDCU.64 UR10, c[0x0][0x390] ;  /* 0x00007200ff0a77ac */ /* 0x000e220008000a00 */
[----:B------:R-:W-:Y:S01]  /*07b0*/  IMAD.MOV.U32 R7, RZ, RZ, 0x4b189680 ;  /* 0x4b189680ff077424 */ /* 0x000fe200078e00ff */
[----:B------:R-:W2:Y:S03]  /*07c0*/  LDCU.64 UR6, c[0x0][0x380] ;  /* 0x00007000ff0677ac */ /* 0x000ea60008000a00 */
[----:B------:R-:W-:-:S04]  /*07d0*/  FFMA R7, R8, -R7, 1 ;  /* 0x3f80000008077423 */ /* 0x000fc80000000807 */
[----:B------:R-:W-:Y:S01]  /*07e0*/  FFMA R7, R7, R8, 1.0000000116860974231e-07 ;  /* 0x33d6bf9507077423 */ /* 0x000fe20000000008 */
[----:B-1----:R-:W1:Y:S03]  /*07f0*/  FCHK P0, R0, 10000000 ;  /* 0x4b18968000007902 */ /* 0x002e660000000000 */
[----:B------:R-:W-:-:S04]  /*0800*/  FFMA R8, R0, R7, RZ ;  /* 0x0000000700087223 */ /* 0x000fc800000000ff */
[----:B------:R-:W-:-:S04]  /*0810*/  FFMA R9, R8, -10000000, R0 ;  /* 0xcb18968008097823 */ /* 0x000fc80000000000 */
[----:B------:R-:W-:Y:S01]  /*0820*/  FFMA R7, R7, R9, R8 ;  /* 0x0000000907077223 */ /* 0x000fe20000000008 */
[----:B012---:R-:W-:Y:S06]  /*0830*/  @!P0 BRA `(.L_x_344) ;  /* 0x00000000000c8947 */ /* 0x007fec0003800000 */
[----:B------:R-:W-:-:S07]  /*0840*/  MOV R8, 0x860 ;  /* 0x0000086000087802 */ /* 0x000fce0000000f00 */
[----:B------:R-:W-:Y:S05]  /*0850*/  CALL.REL.NOINC `($__internal_33_$__cuda_sm3x_div_rn_noftz_f32_slowpath) ;  /* 0x0000000000687944 */ /* 0x000fea0003c00000 */
[----:B------:R-:W-:-:S07]  /*0860*/  IMAD.MOV.U32 R7, RZ, RZ, R0 ;  /* 0x000000ffff077224 */ /* 0x000fce00078e0000 */
.L_x_344:
[C---:B0-----:R-:W-:Y:S01]  /*0870*/  IMAD.SHL.U32 R8, R6.reuse, 0x4, RZ ;  /* 0x0000000406087824 */ /* 0x041fe200078e00ff */
[----:B------:R-:W-:-:S04]  /*0880*/  SHF.L.U64.HI R0, R6, 0x2, R5 ;  /* 0x0000000206007819 */ /* 0x000fc80000010205 */
[C---:B------:R-:W-:Y:S02]  /*0890*/  IADD3 R20, P0, PT, R8.reuse, UR6, RZ ;  /* 0x0000000608147c10 */ /* 0x040fe4000ff1e0ff */
[----:B------:R-:W-:Y:S02]  /*08a0*/  IADD3 R8, P1, PT, R8, UR10, RZ ;  /* 0x0000000a08087c10 */ /* 0x000fe4000ff3e0ff */
[C---:B------:R-:W-:Y:S02]  /*08b0*/  IADD3.X R21, PT, PT, R0.reuse, UR7, RZ, P0, !PT ;  /* 0x0000000700157c10 */ /* 0x040fe400087fe4ff */
[----:B------:R-:W-:-:S03]  /*08c0*/  IADD3.X R9, PT, PT, R0, UR11, RZ, P1, !PT ;  /* 0x0000000b00097c10 */ /* 0x000fc60008ffe4ff */
[----:B------:R-:W2:Y:S04]  /*08d0*/  LDG.E R20, desc[UR8][R20.64] ;  /* 0x0000000814147981 */ /* 0x000ea8000c1e1900 */
[----:B------:R-:W3:Y:S01]  /*08e0*/  LDG.E R0, desc[UR8][R8.64] ;  /* 0x0000000808007981 */ /* 0x000ee2000c1e1900 */
[----:B------:R-:W-:-:S05]  /*08f0*/  IADD3 R6, P0, PT, R6, UR5, RZ ;  /* 0x0000000506067c10 */ /* 0x000fca000ff1e0ff */
[----:B------:R-:W-:Y:S01]  /*0900*/  IMAD.X R5, RZ, RZ, R5, P0 ;  /* 0x000000ffff057224 */ /* 0x000fe200000e0605 */
[----:B------:R-:W-:-:S04]  /*0910*/  ISETP.GE.U32.AND P0, PT, R6, R2, PT ;  /* 0x000000020600720c */ /* 0x000fc80003f06070 */
[----:B------:R-:W-:Y:S01]  /*0920*/  ISETP.GE.U32.AND.EX P0, PT, R5, R4, PT, P0 ;  /* 0x000000040500720c */ /* 0x000fe20003f06100 */
[----:B--2---:R-:W0:Y:S01]  /*0930*/  F2F.F64.F32 R12, R20 ;  /* 0x00000014000c7310 */ /* 0x004e220000201800 */
[-C--:B------:R-:W-:Y:S01]  /*0940*/  FMUL R22, R20, R20.reuse ;  /* 0x0000001414167220 */ /* 0x080fe20000400000 */
[----:B------:R-:W-:-:S06]  /*0950*/  FMUL R14, R7, R20 ;  /* 0x00000014070e7220 */ /* 0x000fcc0000400000 */
[----:B------:R-:W1:Y:S01]  /*0960*/  F2F.F64.F32 R16, R22 ;  /* 0x0000001600107310 */ /* 0x000e620000201800 */
[----:B0-----:R-:W-:-:S07]  /*0970*/  DADD R18, -R12, 1 ;  /* 0x3ff000000c127429 */ /* 0x001fce0000000100 */
[----:B---3--:R-:W-:Y:S01]  /*0980*/  F2F.F64.F32 R10, R0 ;  /* 0x00000000000a7310 */ /* 0x008fe20000201800 */
[----:B-1----:R-:W-:-:S07]  /*0990*/  DFMA R16, R12, R18, R16 ;  /* 0x000000120c10722b */ /* 0x002fce0000000010 */
[----:B------:R-:W0:Y:S02]  /*09a0*/  F2F.F64.F32 R14, R14 ;  /* 0x0000000e000e7310 */ /* 0x000e240000201800 */
[----:B0-----:R-:W-:-:S10]  /*09b0*/  DFMA R10, R10, R16, R14 ;  /* 0x000000100a0a722b */ /* 0x001fd4000000000e */
[----:B------:R-:W0:Y:S02]  /*09c0*/  F2F.F32.F64 R11, R10 ;  /* 0x0000000a000b7310 */ /* 0x000e240000301000 */
[----:B0-----:R0:W-:Y:S01]  /*09d0*/  STG.E desc[UR8][R8.64], R11 ;  /* 0x0000000b08007986 */ /* 0x0011e2000c101908 */
[----:B------:R-:W-:Y:S05]  /*09e0*/  @!P0 BRA `(.L_x_344) ;  /* 0xfffffffc00a08947 */ /* 0x000fea000383ffff */
[----:B------:R-:W-:Y:S05]  /*09f0*/  EXIT ;  /* 0x000000000000794d */ /* 0x000fea0003800000 */
        .weak           $__internal_33_$__cuda_sm3x_div_rn_noftz_f32_slowpath
        .type           $__internal_33_$__cuda_sm3x_div_rn_noftz_f32_slowpath,@function
        .size           $__internal_33_$__cuda_sm3x_div_rn_noftz_f32_slowpath,(.L_x_449 - $__internal_33_$__cuda_sm3x_div_rn_noftz_f32_slowpath)
$__internal_33_$__cuda_sm3x_div_rn_noftz_f32_slowpath:
[--C-:B------:R-:W-:Y:S01]  /*0a00*/  SHF.R.U32.HI R7, RZ, 0x17, R0.reuse ;  /* 0x00000017ff077819 */ /* 0x100fe20000011600 */
[----:B------:R-:W-:-:S03]  /*0a10*/  IMAD.MOV.U32 R9, RZ, RZ, R0 ;  /* 0x000000ffff097224 */ /* 0x000fc600078e0000 */
[----:B------:R-:W-:-:S05]  /*0a20*/  LOP3.LUT R7, R7, 0xff, RZ, 0xc0, !PT ;  /* 0x000000ff07077812 */ /* 0x000fca00078ec0ff */
[----:B------:R-:W-:-:S05]  /*0a30*/  VIADD R11, R7, 0xffffffff ;  /* 0xffffffff070b7836 */ /* 0x000fca0000000000 */
[----:B------:R-:W-:-:S13]  /*0a40*/  ISETP.GT.U32.OR P0, PT, R11, 0xfd, !PT ;  /* 0x000000fd0b00780c */ /* 0x000fda0007f04470 */
[----:B------:R-:W-:Y:S01]  /*0a50*/  @!P0 IMAD.MOV.U32 R10, RZ, RZ, RZ ;  /* 0x000000ffff0a8224 */ /* 0x000fe200078e00ff */
[----:B------:R-:W-:Y:S06]  /*0a60*/  @!P0 BRA `(.L_x_345) ;  /* 0x00000000003c8947 */ /* 0x000fec0003800000 */
[----:B------:R-:W-:-:S13]  /*0a70*/  FSETP.GTU.FTZ.AND P0, PT, |R0|, +INF , PT ;  /* 0x7f8000000000780b */ /* 0x000fda0003f1c200 */
[----:B------:R-:W-:Y:S05]  /*0a80*/  @P0 BRA `(.L_x_346) ;  /* 0x0000000400280947 */ /* 0x000fea0003800000 */
[----:B------:R-:W-:-:S05]  /*0a90*/  IMAD.MOV.U32 R10, RZ, RZ, 0x4b189680 ;  /* 0x4b189680ff0a7424 */ /* 0x000fca00078e00ff */
[----:B------:R-:W-:-:S13]  /*0aa0*/  LOP3.LUT P0, RZ, R10, 0x7fffffff, R9, 0xc8, !PT ;  /* 0x7fffffff0aff7812 */ /* 0x000fda000780c809 */
[----:B------:R-:W-:Y:S05]  /*0ab0*/  @!P0 BRA `(.L_x_347) ;  /* 0x0000000400148947 */ /* 0x000fea0003800000 */
[----:B------:R-:W-:-:S13]  /*0ac0*/  LOP3.LUT P0, RZ, R9, 0x7fffffff, RZ, 0xc0, !PT ;  /* 0x7fffffff09ff7812 */ /* 0x000fda000780c0ff */
[----:B------:R-:W-:Y:S05]  /*0ad0*/  @!P0 BRA `(.L_x_348) ;  /* 0x0000000400048947 */ /* 0x000fea0003800000 */
[----:B------:R-:W-:Y:S02]  /*0ae0*/  FSETP.NEU.FTZ.AND P0, PT, |R0|, +INF , PT ;  /* 0x7f8000000000780b */ /* 0x000fe40003f1d200 */
[----:B------:R-:W-:-:S04]  /*0af0*/  LOP3.LUT P1, RZ, R10, 0x7fffffff, RZ, 0xc0, !PT ;  /* 0x7fffffff0aff7812 */ /* 0x000fc8000782c0ff */
[----:B------:R-:W-:-:S13]  /*0b00*/  PLOP3.LUT P0, PT, P0, P1, PT, 0x2f, 0xf2 ;  /* 0x0000000000f2781c */ /* 0x000fda0000702577 */
[----:B------:R-:W-:Y:S05]  /*0b10*/  @P0 BRA `(.L_x_349) ;  /* 0x0000000000e80947 */ /* 0x000fea0003800000 */
[----:B------:R-:W-:-:S13]  /*0b20*/  ISETP.GE.AND P0, PT, R11, RZ, PT ;  /* 0x000000ff0b00720c */ /* 0x000fda0003f06270 */
[----:B------:R-:W-:Y:S02]  /*0b30*/  @P0 IMAD.MOV.U32 R10, RZ, RZ, RZ ;  /* 0x000000ffff0a0224 */ /* 0x000fe400078e00ff */
[----:B------:R-:W-:Y:S01]  /*0b40*/  @!P0 FFMA R9, R0, 1.84467440737095516160e+19, RZ ;  /* 0x5f80000000098823 */ /* 0x000fe200000000ff */
[----:B------:R-:W-:-:S07]  /*0b50*/  @!P0 IMAD.MOV.U32 R10, RZ, RZ, -0x40 ;  /* 0xffffffc0ff0a8424 */ /* 0x000fce00078e00ff */
.L_x_345:
[----:B------:R-:W-:Y:S01]  /*0b60*/  UMOV UR4, 0x4b189680 ;  /* 0x4b18968000047882 */ /* 0x000fe20000000000 */
[----:B------:R-:W-:Y:S01]  /*0b70*/  VIADD R7, R7, 0xffffff81 ;  /* 0xffffff8107077836 */ /* 0x000fe20000000000 */
[----:B------:R-:W-:-:S03]  /*0b80*/  UIADD3 UR4, UPT, UPT, UR4, -0xb800000, URZ ;  /* 0xf480000004047890 */ /* 0x000fc6000fffe0ff */
[----:B------:R-:W-:Y:S01]  /*0b90*/  IMAD R0, R7, -0x800000, R9 ;  /* 0xff80000007007824 */ /* 0x000fe200078e0209 */
[----:B------:R-:W-:Y:S02]  /*0ba0*/  IADD3 R10, PT, PT, R10, -0x17, R7 ;  /* 0xffffffe90a0a7810 */ /* 0x000fe40007ffe007 */
[----:B------:R-:W-:-:S03]  /*0bb0*/  FADD.FTZ R13, -RZ, -UR4 ;  /* 0x80000004ff0d7e21 */ /* 0x000fc60008010100 */
[----:B------:R-:W0:Y:S02]  /*0bc0*/  MUFU.RCP R11, UR4 ;  /* 0x00000004000b7d08 */ /* 0x000e240008001000 */
        /* <DEDUP_REMOVED lines=21> */
[-CC-:B------:R-:W-:Y:S01]  /*0d20*/  FFMA.RM R10, R11, R13.reuse, R12.reuse ;  /* 0x0000000d0b0a7223 */ /* 0x180fe2000000400c */
[C---:B------:R-:W-:Y:S02]  /*0d30*/  ISETP.NE.AND P2, PT, R14.reuse, RZ, PT ;  /* 0x000000ff0e00720c */ /* 0x040fe40003f45270 */
[C---:B------:R-:W-:Y:S02]  /*0d40*/  ISETP.NE.AND P1, PT, R14.reuse, RZ, PT ;  /* 0x000000ff0e00720c */ /* 0x040fe40003f25270 */
        /* <DEDUP_REMOVED lines=18> */
.L_x_351:
[----:B------:R-:W-:-:S04]  /*0e70*/  LOP3.LUT R0, R0, 0x80000000, RZ, 0xc0, !PT ;  /* 0x8000000000007812 */ /* 0x000fc800078ec0ff */
[----:B------:R-:W-:Y:S01]  /*0e80*/  LOP3.LUT R0, R0, 0x7f800000, RZ, 0xfc, !PT ;  /* 0x7f80000000007812 */ /* 0x000fe200078efcff */
[----:B------:R-:W-:Y:S06]  /*0e90*/  BRA `(.L_x_352) ;  /* 0x0000000000287947 */ /* 0x000fec0003800000 */
.L_x_350:
[----:B------:R-:W-:Y:S01]  /*0ea0*/  IMAD R0, R10, 0x800000, R0 ;  /* 0x008000000a007824 */ /* 0x000fe200078e0200 */
[----:B------:R-:W-:Y:S06]  /*0eb0*/  BRA `(.L_x_352) ;  /* 0x0000000000207947 */ /* 0x000fec0003800000 */
.L_x_349:
[----:B------:R-:W-:-:S04]  /*0ec0*/  LOP3.LUT R0, R10, 0x80000000, R9, 0x48, !PT ;  /* 0x800000000a007812 */ /* 0x000fc800078e4809 */
[----:B------:R-:W-:Y:S01]  /*0ed0*/  LOP3.LUT R0, R0, 0x7f800000, RZ, 0xfc, !PT ;  /* 0x7f80000000007812 */ /* 0x000fe200078efcff */
[----:B------:R-:W-:Y:S06]  /*0ee0*/  BRA `(.L_x_352) ;  /* 0x0000000000147947 */ /* 0x000fec0003800000 */
.L_x_348:
[----:B------:R-:W-:Y:S01]  /*0ef0*/  LOP3.LUT R0, R10, 0x80000000, R9, 0x48, !PT ;  /* 0x800000000a007812 */ /* 0x000fe200078e4809 */
[----:B------:R-:W-:Y:S06]  /*0f00*/  BRA `(.L_x_352) ;  /* 0x00000000000c7947 */ /* 0x000fec0003800000 */
.L_x_347:
[----:B------:R-:W0:Y:S01]  /*0f10*/  MUFU.RSQ R0, -QNAN ;  /* 0xffc0000000007908 */ /* 0x000e220000001400 */
[----:B------:R-:W-:Y:S05]  /*0f20*/  BRA `(.L_x_352) ;  /* 0x0000000000047947 */ /* 0x000fea0003800000 */
.L_x_346:
[----:B------:R-:W-:-:S07]  /*0f30*/  FADD.FTZ R0, R0, 10000000 ;  /* 0x4b18968000007421 */ /* 0x000fce0000010000 */
.L_x_352:
[----:B------:R-:W-:-:S04]  /*0f40*/  IMAD.MOV.U32 R9, RZ, RZ, 0x0 ;  /* 0x00000000ff097424 */ /* 0x000fc800078e00ff */
[----:B0-----:R-:W-:Y:S05]  /*0f50*/  RET.REL.NODEC R8 `(softmax_backward_float) ;  /* 0xfffffff008287950 */ /* 0x001fea0003c3ffff */
.L_x_353:
        /* <DEDUP_REMOVED lines=10> */
.L_x_449:


//--------------------- .text.tanh_backward_float --------------------------
	.section	.text.tanh_backward_float,"ax",@progbits
	.align	128
        .global         tanh_backward_float
        .type           tanh_backward_float,@function
        .size           tanh_backward_float,(.L_x_494 - tanh_backward_float)
        .other          tanh_backward_float,@"STO_CUDA_ENTRY STV_DEFAULT"
tanh_backward_float:
.text.tanh_backward_float:
        /* <DEDUP_REMOVED lines=28> */
[----:B------:R-:W-:Y:S02]  /*01c0*/  SHF.L.U64.HI R0, R0, 0x2, R3 ;  /* 0x0000000200007819 */ /* 0x000fe40000010203 */
[----:B-1----:R-:W-:Y:S02]  /*01d0*/  IADD3 R2, P1, PT, R2, UR10, RZ ;  /* 0x0000000a02027c10 */ /* 0x002fe4000ff3e0ff */
[C---:B------:R-:W-:Y:S02]  /*01e0*/  IADD3.X R5, PT, PT, R0.reuse, UR7, RZ, P0, !PT ;  /* 0x0000000700057c10 */ /* 0x040fe400087fe4ff */
[----:B------:R-:W-:-:S03]  /*01f0*/  IADD3.X R3, PT, PT, R0, UR11, RZ, P1, !PT ;  /* 0x0000000b00037c10 */ /* 0x000fc60008ffe4ff */
[----:B--2---:R-:W2:Y:S04]  /*0200*/  LDG.E R4, desc[UR4][R4.64] ;  /* 0x0000000404047981 */ /* 0x004ea8000c1e1900 */
[----:B------:R-:W3:Y:S01]  /*0210*/  LDG.E R7, desc[UR4][R2.64] ;  /* 0x0000000402077981 */ /* 0x000ee2000c1e1900 */
[----:B--2---:R-:W-:-:S04]  /*0220*/  FFMA R0, -R4, R4, 1 ;  /* 0x3f80000004007423 */ /* 0x004fc80000000104 */
[----:B---3--:R-:W-:-:S05]  /*0230*/  FMUL R7, R0, R7 ;  /* 0x0000000700077220 */ /* 0x008fca0000400000 */
[----:B------:R-:W-:Y:S01]  /*0240*/  STG.E desc[UR4][R2.64], R7 ;  /* 0x0000000702007986 */ /* 0x000fe2000c101904 */
[----:B------:R-:W-:Y:S05]  /*0250*/  EXIT ;  /* 0x000000000000794d */ /* 0x000fea0003800000 */
.L_x_354:
        /* <DEDUP_REMOVED lines=10> */
.L_x_494:


//--------------------- .text.swish_backward_float --------------------------
	.section	.text.swish_backward_float,"ax",@progbits
	.align	128
        .global         swish_backward_float
        .type           swish_backward_float,@function
        .size           swish_backward_float,(.L_x_450 - swish_backward_float)
        .other          swish_backward_float,@"STO_CUDA_ENTRY STV_DEFAULT"
swish_backward_float:
.text.swish_backward_float:
        /* <DEDUP_REMOVED lines=28> */
[----:B------:R-:W-:-:S05]  /*01c0*/  IADD3.X R7, PT, PT, R0, UR15, RZ, P0, !PT ;  /* 0x0000000f00077c10 */ /* 0x000fca00087fe4ff */
[----:B-1----:R-:W2:Y:S01]  /*01d0*/  LDG.E R6, desc[UR4][R6.64] ;  /* 0x0000000406067981 */ /* 0x002ea2000c1e1900 */
[----:B------:R-:W-:-:S04]  /*01e0*/  IADD3 R10, P0, PT, R4, UR12, RZ ;  /* 0x0000000c040a7c10 */ /* 0x000fc8000ff1e0ff */
[----:B------:R-:W-:-:S05]  /*01f0*/  IADD3.X R11, PT, PT, R0, UR13, RZ, P0, !PT ;  /* 0x0000000d000b7c10 */ /* 0x000fca00087fe4ff */
[----:B------:R0:W3:Y:S01]  /*0200*/  LDG.E R5, desc[UR4][R10.64] ;  /* 0x000000040a057981 */ /* 0x0000e2000c1e1900 */
[----:B------:R-:W-:Y:S01]  /*0210*/  BSSY.RECONVERGENT B0, `(.L_x_355) ;  /* 0x0000016000007945 */ /* 0x000fe20003800200 */
[----:B--2---:R-:W-:-:S05]  /*0220*/  FMUL R14, R6, -1.4426950216293334961 ;  /* 0xbfb8aa3b060e7820 */ /* 0x004fca0000400000 */
[----:B------:R-:W-:-:S13]  /*0230*/  FSETP.GEU.AND P0, PT, R14, -126, PT ;  /* 0xc2fc00000e00780b */ /* 0x000fda0003f0e000 */
[----:B------:R-:W-:-:S04]  /*0240*/  @!P0 FMUL R14, R14, 0.5 ;  /* 0x3f0000000e0e8820 */ /* 0x000fc80000400000 */
[----:B------:R-:W1:Y:S02]  /*0250*/  MUFU.EX2 R15, R14 ;  /* 0x0000000e000f7308 */ /* 0x000e640000000800 */
[----:B-1----:R-:W-:-:S06]  /*0260*/  @!P0 FMUL R15, R15, R15 ;  /* 0x0000000f0f0f8220 */ /* 0x002fcc0000400000 */
[----:B------:R-:W1:Y:S02]  /*0270*/  F2F.F64.F32 R2, R15 ;  /* 0x0000000f00027310 */ /* 0x000e640000201800 */
[----:B-1----:R-:W-:-:S06]  /*0280*/  DADD R8, R2, 1 ;  /* 0x3ff0000002087429 */ /* 0x002fcc0000000000 */
[----:B------:R-:W1:Y:S04]  /*0290*/  MUFU.RCP64H R7, R9 ;  /* 0x0000000900077308 */ /* 0x000e680000001800 */
[----:B------:R-:W-:-:S05]  /*02a0*/  VIADD R6, R9, 0x300402 ;  /* 0x0030040209067836 */ /* 0x000fca0000000000 */
[----:B------:R-:W-:Y:S01]  /*02b0*/  FSETP.GEU.AND P0, PT, |R6|, 5.8789094863358348022e-39, PT ;  /* 0x004004020600780b */ /* 0x000fe20003f0e200 */
[----:B-1----:R-:W-:-:S08]  /*02c0*/  DFMA R2, -R8, R6, 1 ;  /* 0x3ff000000802742b */ /* 0x002fd00000000106 */
[----:B------:R-:W-:-:S08]  /*02d0*/  DFMA R2, R2, R2, R2 ;  /* 0x000000020202722b */ /* 0x000fd00000000002 */
[----:B0-----:R-:W-:Y:S02]  /*02e0*/  DFMA R10, R6, R2, R6 ;  /* 0x00000002060a722b */ /* 0x001fe40000000006 */
[----:B---3--:R0:W1:Y:S06]  /*02f0*/  F2F.F64.F32 R2, R5 ;  /* 0x0000000500027310 */ /* 0x00806c0000201800 */
[----:B------:R-:W-:-:S08]  /*0300*/  DFMA R12, -R8, R10, 1 ;  /* 0x3ff00000080c742b */ /* 0x000fd0000000010a */
[----:B------:R-:W-:Y:S01]  /*0310*/  DFMA R10, R10, R12, R10 ;  /* 0x0000000c0a0a722b */ /* 0x000fe2000000000a */
[----:B01----:R-:W-:Y:S10]  /*0320*/  @P0 BRA `(.L_x_356) ;  /* 0x0000000000100947 */ /* 0x003ff40003800000 */
[----:B------:R-:W-:Y:S02]  /*0330*/  LOP3.LUT R5, R9, 0x7fffffff, RZ, 0xc0, !PT ;  /* 0x7fffffff09057812 */ /* 0x000fe400078ec0ff */
[----:B------:R-:W-:-:S03]  /*0340*/  MOV R6, 0x370 ;  /* 0x0000037000067802 */ /* 0x000fc60000000f00 */
[----:B------:R-:W-:-:S07]  /*0350*/  VIADD R12, R5, 0xfff00000 ;  /* 0xfff00000050c7836 */ /* 0x000fce0000000000 */
[----:B------:R-:W-:Y:S05]  /*0360*/  CALL.REL.NOINC `($__internal_34_$__cuda_sm20_dblrcp_rn_slowpath_v3) ;  /* 0x00000000002c7944 */ /* 0x000fea0003c00000 */
.L_x_356:
[----:B------:R-:W-:Y:S05]  /*0370*/  BSYNC.RECONVERGENT B0 ;  /* 0x0000000000007941 */ /* 0x000fea0003800200 */
.L_x_355:
[----:B------:R-:W0:Y:S02]  /*0380*/  LDCU.64 UR6, c[0x0][0x390] ;  /* 0x00007200ff0677ac */ /* 0x000e240008000a00 */
[----:B0-----:R-:W-:-:S04]  /*0390*/  IADD3 R6, P0, PT, R4, UR6, RZ ;  /* 0x0000000604067c10 */ /* 0x001fc8000ff1e0ff */
[----:B------:R-:W-:-:S05]  /*03a0*/  IADD3.X R7, PT, PT, R0, UR7, RZ, P0, !PT ;  /* 0x0000000700077c10 */ /* 0x000fca00087fe4ff */
[----:B------:R-:W2:Y:S01]  /*03b0*/  LDG.E R9, desc[UR4][R6.64] ;  /* 0x0000000406097981 */ /* 0x000ea2000c1e1900 */
[----:B------:R-:W-:-:S08]  /*03c0*/  DADD R4, -R2, 1 ;  /* 0x3ff0000002047429 */ /* 0x000fd00000000100 */
[----:B------:R-:W-:-:S10]  /*03d0*/  DFMA R4, R4, R10, R2 ;  /* 0x0000000a0404722b */ /* 0x000fd40000000002 */
[----:B------:R-:W2:Y:S02]  /*03e0*/  F2F.F32.F64 R4, R4 ;  /* 0x0000000400047310 */ /* 0x000ea40000301000 */
[----:B--2---:R-:W-:-:S05]  /*03f0*/  FMUL R9, R4, R9 ;  /* 0x0000000904097220 */ /* 0x004fca0000400000 */
[----:B------:R-:W-:Y:S01]  /*0400*/  STG.E desc[UR4][R6.64], R9 ;  /* 0x0000000906007986 */ /* 0x000fe2000c101904 */
[----:B------:R-:W-:Y:S05]  /*0410*/  EXIT ;  /* 0x000000000000794d */ /* 0x000fea0003800000 */
        .weak           $__internal_34_$__cuda_sm20_dblrcp_rn_slowpath_v3
        .type           $__internal_34_$__cuda_sm20_dblrcp_rn_slowpath_v3,@function
        .size           $__internal_34_$__cuda_sm20_dblrcp_rn_slowpath_v3,(.L_x_450 - $__internal_34_$__cuda_sm20_dblrcp_rn_slowpath_v3)
$__internal_34_$__cuda_sm20_dblrcp_rn_slowpath_v3:
[----:B------:R-:W-:Y:S01]  /*0420*/  DSETP.GTU.AND P0, PT, |R8|, +INF , PT ;  /* 0x7ff000000800742a */ /* 0x000fe20003f0c200 */
[----:B------:R-:W-:-:S13]  /*0430*/  BSSY.RECONVERGENT B1, `(.L_x_357) ;  /* 0x0000023000017945 */ /* 0x000fda0003800200 */
        /* <DEDUP_REMOVED lines=11> */
[----:B------:R-:W0:Y:S04]  /*04f0*/  MUFU.RCP64H R13, R11 ;  /* 0x0000000b000d7308 */ /* 0x000e280000001800 */
        /* <DEDUP_REMOVED lines=10> */
.L_x_360:
        /* <DEDUP_REMOVED lines=10> */
.L_x_358:
[----:B------:R-:W-:Y:S01]  /*0640*/  LOP3.LUT R11, R9, 0x80000, RZ, 0xfc, !PT ;  /* 0x00080000090b7812 */ /* 0x000fe200078efcff */
[----:B------:R-:W-:-:S07]  /*0650*/  IMAD.MOV.U32 R10, RZ, RZ, R8 ;  /* 0x000000ffff0a7224 */ /* 0x000fce00078e0008 */
.L_x_359:
[----:B------:R-:W-:Y:S05]  /*0660*/  BSYNC.RECONVERGENT B1 ;  /* 0x0000000000017941 */ /* 0x000fea0003800200 */
.L_x_357:
[----:B------:R-:W-:-:S04]  /*0670*/  IMAD.MOV.U32 R7, RZ, RZ, 0x0 ;  /* 0x00000000ff077424 */ /* 0x000fc800078e00ff */
[----:B------:R-:W-:Y:S05]  /*0680*/  RET.REL.NODEC R6 `(swish_backward_float) ;  /* 0xfffffff8065c7950 */ /* 0x000fea0003c3ffff */
.L_x_361:
        /* <DEDUP_REMOVED lines=15> */
.L_x_450:


//--------------------- .text.relu_backward_float --------------------------
	.section	.text.relu_backward_float,"ax",@progbits
	.align	128
        .global         relu_backward_float
        .type           relu_backward_float,@function
        .size           relu_backward_float,(.L_x_496 - relu_backward_float)
        .other          relu_backward_float,@"STO_CUDA_ENTRY STV_DEFAULT"
relu_backward_float:
.text.relu_backward_float:
        /* <DEDUP_REMOVED lines=29> */
[----:B-1----:R-:W2:Y:S02]  /*01d0*/  LDG.E R2, desc[UR4][R2.64] ;  /* 0x0000000402027981 */ /* 0x002ea4000c1e1900 */
[----:B--2---:R-:W-:-:S13]  /*01e0*/  FSETP.GT.AND P0, PT, R2, RZ, PT ;  /* 0x000000ff0200720b */ /* 0x004fda0003f04000 */
[----:B------:R-:W-:Y:S05]  /*01f0*/  @P0 EXIT ;  /* 0x000000000000094d */ /* 0x000fea0003800000 */
[----:B------:R-:W0:Y:S02]  /*0200*/  LDCU.64 UR6, c[0x0][0x390] ;  /* 0x00007200ff0677ac */ /* 0x000e240008000a00 */
[----:B0-----:R-:W-:-:S04]  /*0210*/  IADD3 R2, P0, PT, R0, UR6, RZ ;  /* 0x0000000600027c10 */ /* 0x001fc8000ff1e0ff */
[----:B------:R-:W-:-:S05]  /*0220*/  IADD3.X R3, PT, PT, R4, UR7, RZ, P0, !PT ;  /* 0x0000000704037c10 */ /* 0x000fca00087fe4ff */
[----:B------:R-:W-:Y:S01]  /*0230*/  STG.E desc[UR4][R2.64], RZ ;  /* 0x000000ff02007986 */ /* 0x000fe2000c101904 */
[----:B------:R-:W-:Y:S05]  /*0240*/  EXIT ;  /* 0x000000000000794d */ /* 0x000fea0003800000 */
.L_x_362:
        /* <DEDUP_REMOVED lines=11> */
.L_x_496:


//--------------------- .text.sigmoid_backward_float --------------------------
	.section	.text.sigmoid_backward_float,"ax",@progbits
	.align	128
        .global         sigmoid_backward_float
        .type           sigmoid_backward_float,@function
        .size           sigmoid_backward_float,(.L_x_497 - sigmoid_backward_float)
        .other          sigmoid_backward_float,@"STO_CUDA_ENTRY STV_DEFAULT"
sigmoid_backward_float:
.text.sigmoid_backward_float:
        /* <DEDUP_REMOVED lines=28> */
[----:B------:R-:W-:Y:S01]  /*01c0*/  IADD3.X R9, PT, PT, R0, UR7, RZ, P0, !PT ;  /* 0x0000000700097c10 */ /* 0x000fe200087fe4ff */
[----:B------:R-:W0:Y:S04]  /*01d0*/  LDCU.64 UR6, c[0x0][0x390] ;  /* 0x00007200ff0677ac */ /* 0x000e280008000a00 */
[----:B-1----:R-:W2:Y:S01]  /*01e0*/  LDG.E R2, desc[UR4][R8.64] ;  /* 0x0000000408027981 */ /* 0x002ea2000c1e1900 */
[----:B0-----:R-:W-:-:S04]  /*01f0*/  IADD3 R6, P0, PT, R6, UR6, RZ ;  /* 0x0000000606067c10 */ /* 0x001fc8000ff1e0ff */
[----:B------:R-:W-:-:S05]  /*0200*/  IADD3.X R7, PT, PT, R0, UR7, RZ, P0, !PT ;  /* 0x0000000700077c10 */ /* 0x000fca00087fe4ff */
[----:B------:R-:W3:Y:S01]  /*0210*/  LDG.E R11, desc[UR4][R6.64] ;  /* 0x00000004060b7981 */ /* 0x000ee2000c1e1900 */
[----:B--2---:R-:W0:Y:S02]  /*0220*/  F2F.F64.F32 R2, R2 ;  /* 0x0000000200027310 */ /* 0x004e240000201800 */
[----:B0-----:R-:W-:-:S08]  /*0230*/  DADD R4, -R2, 1 ;  /* 0x3ff0000002047429 */ /* 0x001fd00000000100 */
[----:B------:R-:W-:-:S10]  /*0240*/  DMUL R4, R2, R4 ;  /* 0x0000000402047228 */ /* 0x000fd40000000000 */
[----:B------:R-:W3:Y:S02]  /*0250*/  F2F.F32.F64 R4, R4 ;  /* 0x0000000400047310 */ /* 0x000ee40000301000 */
[----:B---3--:R-:W-:-:S05]  /*0260*/  FMUL R11, R4, R11 ;  /* 0x0000000b040b7220 */ /* 0x008fca0000400000 */
[----:B------:R-:W-:Y:S01]  /*0270*/  STG.E desc[UR4][R6.64], R11 ;  /* 0x0000000b06007986 */ /* 0x000fe2000c101904 */
[----:B------:R-:W-:Y:S05]  /*0280*/  EXIT ;  /* 0x000000000000794d */ /* 0x000fea0003800000 */
.L_x_363:
        /* <DEDUP_REMOVED lines=15> */
.L_x_497:


//--------------------- .text.softmax_forward_float --------------------------
	.section	.text.softmax_forward_float,"ax",@progbits
	.align	128
        .global         softmax_forward_float
        .type           softmax_forward_float,@function
        .size           softmax_forward_float,(.L_x_451 - softmax_forward_float)
        .other          softmax_forward_float,@"STO_CUDA_ENTRY STV_DEFAULT"
softmax_forward_float:
.text.softmax_forward_float:
        /* <DEDUP_REMOVED lines=12> */
[----:B------:R-:W-:Y:S01]  /*00c0*/  IMAD.MOV.U32 R7, RZ, RZ, 0x7fc00000 ;  /* 0x7fc00000ff077424 */ /* 0x000fe200078e00ff */
[----:B------:R-:W1:Y:S01]  /*00d0*/  LDCU.64 UR8, c[0x0][0x358] ;  /* 0x00006b00ff0877ac */ /* 0x000e620008000a00 */
[----:B------:R-:W-:Y:S01]  /*00e0*/  IMAD R3, R3, UR6, RZ ;  /* 0x0000000603037c24 */ /* 0x000fe2000f8e02ff */
[----:B------:R-:W-:Y:S03]  /*00f0*/  BSSY.RECONVERGENT B0, `(.L_x_364) ;  /* 0x0000020000007945 */ /* 0x000fe60003800200 */
[----:B------:R-:W2:Y:S01]  /*0100*/  LDC.64 R4, c[0x0][0x388] ;  /* 0x0000e200ff047b82 */ /* 0x000ea20000000a00 */
[----:B0-----:R-:W-:Y:S01]  /*0110*/  ULEA UR4, UR5, UR4, 0x18 ;  /* 0x0000000405047291 */ /* 0x001fe2000f8ec0ff */
[----:B------:R-:W0:Y:S05]  /*0120*/  LDCU UR5, c[0x0][0x360] ;  /* 0x00006c00ff0577ac */ /* 0x000e2a0008000800 */
[----:B------:R-:W-:Y:S01]  /*0130*/  LEA R0, R6, UR4, 0x2 ;  /* 0x0000000406007c11 */ /* 0x000fe2000f8e10ff */
[----:B--2---:R-:W-:-:S04]  /*0140*/  IMAD.WIDE.U32 R4, R2, UR6, R4 ;  /* 0x0000000602047c25 */ /* 0x004fc8000f8e0004 */
[----:B------:R2:W-:Y:S04]  /*0150*/  STS [R0], R7 ;  /* 0x0000000700007388 */ /* 0x0005e80000000800 */
[----:B------:R3:W-:Y:S01]  /*0160*/  STS [R0+0x1000], RZ ;  /* 0x001000ff00007388 */ /* 0x0007e20000000800 */
[----:B--2---:R-:W-:Y:S02]  /*0170*/  IMAD.MOV.U32 R7, RZ, RZ, RZ ;  /* 0x000000ffff077224 */ /* 0x004fe400078e00ff */
[----:B------:R-:W-:Y:S01]  /*0180*/  IMAD.WIDE.U32 R8, R2, UR6, R6 ;  /* 0x0000000602087c25 */ /* 0x000fe2000f8e0006 */
[----:B------:R-:W2:Y:S03]  /*0190*/  LDCU.64 UR6, c[0x0][0x380] ;  /* 0x00007000ff0677ac */ /* 0x000ea60008000a00 */
[----:B------:R-:W-:Y:S01]  /*01a0*/  IMAD.IADD R9, R3, 0x1, R9 ;  /* 0x0000000103097824 */ /* 0x000fe200078e0209 */
[----:B------:R-:W-:Y:S01]  /*01b0*/  ISETP.GE.U32.AND P0, PT, R8, R4, PT ;  /* 0x000000040800720c */ /* 0x000fe20003f06070 */
[----:B------:R-:W-:-:S02]  /*01c0*/  IMAD.IADD R2, R5, 0x1, R3 ;  /* 0x0000000105027824 */ /* 0x000fc400078e0203 */
[----:B------:R-:W-:-:S03]  /*01d0*/  IMAD.MOV.U32 R11, RZ, RZ, R8 ;  /* 0x000000ffff0b7224 */ /* 0x000fc600078e0008 */
[----:B------:R-:W-:-:S13]  /*01e0*/  ISETP.GE.U32.AND.EX P0, PT, R9, R2, PT, P0 ;  /* 0x000000020900720c */ /* 0x000fda0003f06100 */
[----:B0123--:R-:W-:Y:S05]  /*01f0*/  @P0 BRA `(.L_x_365) ;  /* 0x00000000003c0947 */ /* 0x00ffea0003800000 */
[----:B------:R-:W-:Y:S01]  /*0200*/  BSSY.RECONVERGENT B1, `(.L_x_366) ;  /* 0x000000d000017945 */ /* 0x000fe20003800200 */
[----:B------:R-:W-:Y:S02]  /*0210*/  IMAD.MOV.U32 R3, RZ, RZ, 0x7fc00000 ;  /* 0x7fc00000ff037424 */ /* 0x000fe400078e00ff */
[----:B------:R-:W-:Y:S02]  /*0220*/  IMAD.MOV.U32 R15, RZ, RZ, R11 ;  /* 0x000000ffff0f7224 */ /* 0x000fe400078e000b */
[----:B------:R-:W-:-:S07]  /*0230*/  IMAD.MOV.U32 R8, RZ, RZ, R9 ;  /* 0x000000ffff087224 */ /* 0x000fce00078e0009 */
.L_x_367:
[----:B------:R-:W-:-:S04]  /*0240*/  LEA R12, P0, R15, UR6, 0x2 ;  /* 0x000000060f0c7c11 */ /* 0x000fc8000f8010ff */
[----:B------:R-:W-:-:S05]  /*0250*/  LEA.HI.X R13, R15, UR7, R8, 0x2, P0 ;  /* 0x000000070f0d7c11 */ /* 0x000fca00080f1408 */
[----:B------:R-:W2:Y:S01]  /*0260*/  LDG.E R12, desc[UR8][R12.64] ;  /* 0x000000080c0c7981 */ /* 0x000ea2000c1e1900 */
[----:B------:R-:W-:-:S05]  /*0270*/  IADD3 R15, P0, PT, R15, UR5, RZ ;  /* 0x000000050f0f7c10 */ /* 0x000fca000ff1e0ff */
[----:B------:R-:W-:Y:S01]  /*0280*/  IMAD.X R8, RZ, RZ, R8, P0 ;  /* 0x000000ffff087224 */ /* 0x000fe200000e0608 */
[----:B------:R-:W-:-:S04]  /*0290*/  ISETP.GE.U32.AND P0, PT, R15, R4, PT ;  /* 0x000000040f00720c */ /* 0x000fc80003f06070 */
[----:B------:R-:W-:Y:S02]  /*02a0*/  ISETP.GE.U32.AND.EX P0, PT, R8, R2, PT, P0 ;  /* 0x000000020800720c */ /* 0x000fe40003f06100 */
[----:B--2---:R-:W-:-:S11]  /*02b0*/  FMNMX R3, R12, R3, !PT ;  /* 0x000000030c037209 */ /* 0x004fd60007800000 */
[----:B------:R-:W-:Y:S05]  /*02c0*/  @!P0 BRA `(.L_x_367) ;  /* 0xfffffffc00dc8947 */ /* 0x000fea000383ffff */
[----:B------:R-:W-:Y:S05]  /*02d0*/  BSYNC.RECONVERGENT B1 ;  /* 0x0000000000017941 */ /* 0x000fea0003800200 */
.L_x_366:
[----:B------:R0:W-:Y:S02]  /*02e0*/  STS [R0], R3 ;  /* 0x0000000300007388 */ /* 0x0001e40000000800 */
.L_x_365:
[----:B------:R-:W-:Y:S05]  /*02f0*/  BSYNC.RECONVERGENT B0 ;  /* 0x0000000000007941 */ /* 0x000fea0003800200 */
.L_x_364:
[----:B------:R-:W-:Y:S01]  /*0300*/  BAR.SYNC.DEFER_BLOCKING 0x0 ;  /* 0x0000000000007b1d */ /* 0x000fe20000010000 */
[C---:B------:R-:W-:Y:S01]  /*0310*/  ISETP.GT.U32.AND P1, PT, R6.reuse, 0x1ff, PT ;  /* 0x000001ff0600780c */ /* 0x040fe20003f24070 */
[C---:B------:R-:W-:Y:S01]  /*0320*/  VIADD R10, R6.reuse, 0xffffffff ;  /* 0xffffffff060a7836 */ /* 0x040fe20000000000 */
[C---:B------:R-:W-:Y:S02]  /*0330*/  ISETP.GT.U32.AND P2, PT, R6.reuse, 0xff, PT ;  /* 0x000000ff0600780c */ /* 0x040fe40003f44070 */
[C---:B------:R-:W-:Y:S01]  /*0340*/  ISETP.GT.U32.AND P3, PT, R6.reuse, 0x7f, PT ;  /* 0x0000007f0600780c */ /* 0x040fe20003f64070 */
[----:B------:R-:W1:Y:S01]  /*0350*/  LDCU.64 UR6, c[0x0][0x380] ;  /* 0x00007000ff0677ac */ /* 0x000e620008000a00 */
[C---:B------:R-:W-:Y:S01]  /*0360*/  ISETP.GT.U32.AND P4, PT, R6.reuse, 0x3f, PT ;  /* 0x0000003f0600780c */ /* 0x040fe20003f84070 */
[----:B------:R-:W-:Y:S01]  /*0370*/  BSSY.RECONVERGENT B0, `(.L_x_368) ;  /* 0x000003a000007945 */ /* 0x000fe20003800200 */
[----:B------:R-:W-:Y:S02]  /*0380*/  ISETP.GT.U32.AND P5, PT, R6, 0x1f, PT ;  /* 0x0000001f0600780c */ /* 0x000fe40003fa4070 */
[----:B------:R-:W-:-:S03]  /*0390*/  ISETP.GT.U32.AND P0, PT, R10, 0x1e, PT ;  /* 0x0000001e0a00780c */ /* 0x000fc60003f04070 */
[----:B0-----:R-:W-:Y:S04]  /*03a0*/  @!P1 LDS R3, [R0] ;  /* 0x0000000000039984 */ /* 0x001fe80000000800 */
[----:B------:R-:W0:Y:S02]  /*03b0*/  @!P1 LDS R8, [R0+0x800] ;  /* 0x0008000000089984 */ /* 0x000e240000000800 */
[----:B0-----:R-:W-:-:S05]  /*03c0*/  @!P1 FMNMX R3, R3, R8, !PT ;  /* 0x0000000803039209 */ /* 0x001fca0007800000 */
[----:B------:R-:W-:Y:S01]  /*03d0*/  @!P1 STS [R0], R3 ;  /* 0x0000000300009388 */ /* 0x000fe20000000800 */
[----:B------:R-:W-:Y:S06]  /*03e0*/  BAR.SYNC.DEFER_BLOCKING 0x0 ;  /* 0x0000000000007b1d */ /* 0x000fec0000010000 */
[----:B------:R-:W-:Y:S04]  /*03f0*/  @!P2 LDS R8, [R0] ;  /* 0x000000000008a984 */ /* 0x000fe80000000800 */
        /* <DEDUP_REMOVED lines=20> */
[----:B------:R-:W0:Y:S02]  /*0540*/  @!P0 LDS R15, [UR4] ;  /* 0x00000004ff0f8984 */ /* 0x000e240008000800 */
[----:B0-----:R-:W-:-:S05]  /*0550*/  @!P0 FMNMX R15, R8, R15, !PT ;  /* 0x0000000f080f8209 */ /* 0x001fca0007800000 */
[----:B------:R0:W-:Y:S01]  /*0560*/  @!P0 STS [UR4], R15 ;  /* 0x0000000fff008988 */ /* 0x0001e20008000804 */
[----:B------:R-:W-:Y:S01]  /*0570*/  BAR.SYNC.DEFER_BLOCKING 0x0 ;  /* 0x0000000000007b1d */ /* 0x000fe20000010000 */
[----:B------:R-:W-:-:S04]  /*0580*/  ISETP.GE.U32.AND P0, PT, R11, R4, PT ;  /* 0x000000040b00720c */ /* 0x000fc80003f06070 */
[----:B------:R-:W-:Y:S01]  /*0590*/  ISETP.GE.U32.AND.EX P0, PT, R9, R2, PT, P0 ;  /* 0x000000020900720c */ /* 0x000fe20003f06100 */
[----:B------:R-:W2:-:S12]  /*05a0*/  LDS R8, [UR4] ;  /* 0x00000004ff087984 */ /* 0x000e980008000800 */
[----:B01----:R-:W-:Y:S05]  /*05b0*/  @P0 BRA `(.L_x_369) ;  /* 0x0000000000540947 */ /* 0x003fea0003800000 */
[----:B------:R0:W1:Y:S01]  /*05c0*/  LDS R3, [R0+0x1000] ;  /* 0x0010000000037984 */ /* 0x0000620000000800 */
[----:B------:R-:W-:Y:S01]  /*05d0*/  BSSY.RECONVERGENT B1, `(.L_x_370) ;  /* 0x0000012000017945 */ /* 0x000fe20003800200 */
[----:B------:R-:W-:Y:S02]  /*05e0*/  IMAD.MOV.U32 R15, RZ, RZ, R11 ;  /* 0x000000ffff0f7224 */ /* 0x000fe400078e000b */
[----:B------:R-:W-:-:S07]  /*05f0*/  IMAD.MOV.U32 R16, RZ, RZ, R9 ;  /* 0x000000ffff107224 */ /* 0x000fce00078e0009 */
.L_x_371:
[----:B------:R-:W-:-:S04]  /*0600*/  LEA R12, P0, R15, UR6, 0x2 ;  /* 0x000000060f0c7c11 */ /* 0x000fc8000f8010ff */
[----:B------:R-:W-:-:S06]  /*0610*/  LEA.HI.X R13, R15, UR7, R16, 0x2, P0 ;  /* 0x000000070f0d7c11 */ /* 0x000fcc00080f1410 */
[----:B------:R-:W2:Y:S01]  /*0620*/  LDG.E R13, desc[UR8][R12.64] ;  /* 0x000000080c0d7981 */ /* 0x000ea2000c1e1900 */
[----:B------:R-:W-:-:S05]  /*0630*/  IADD3 R15, P0, PT, R15, UR5, RZ ;  /* 0x000000050f0f7c10 */ /* 0x000fca000ff1e0ff */
[----:B------:R-:W-:Y:S01]  /*0640*/  IMAD.X R16, RZ, RZ, R16, P0 ;  /* 0x000000ffff107224 */ /* 0x000fe200000e0610 */
[----:B------:R-:W-:-:S04]  /*0650*/  ISETP.GE.U32.AND P0, PT, R15, R4, PT ;  /* 0x000000040f00720c */ /* 0x000fc80003f06070 */
[----:B------:R-:W-:Y:S01]  /*0660*/  ISETP.GE.U32.AND.EX P0, PT, R16, R2, PT, P0 ;  /* 0x000000021000720c */ /* 0x000fe20003f06100 */
[----:B--2---:R-:W-:-:S04]  /*0670*/  FADD R10, -R8, R13 ;  /* 0x0000000d080a7221 */ /* 0x004fc80000000100 */
[----:B------:R-:W-:-:S05]  /*0680*/  FMUL R10, R10, 1.4426950216293334961 ;  /* 0x3fb8aa3b0a0a7820 */ /* 0x000fca0000400000 */
[----:B------:R-:W-:-:S13]  /*0690*/  FSETP.GEU.AND P6, PT, R10, -126, PT ;  /* 0xc2fc00000a00780b */ /* 0x000fda0003fce000 */
[----:B------:R-:W-:-:S04]  /*06a0*/  @!P6 FMUL R10, R10, 0.5 ;  /* 0x3f0000000a0ae820 */ /* 0x000fc80000400000 */
[----:B------:R-:W2:Y:S02]  /*06b0*/  MUFU.EX2 R14, R10 ;  /* 0x0000000a000e7308 */ /* 0x000ea40000000800 */
[----:B--2---:R-:W-:-:S04]  /*06c0*/  @!P6 FMUL R14, R14, R14 ;  /* 0x0000000e0e0ee220 */ /* 0x004fc80000400000 */
[----:B-1----:R-:W-:Y:S01]  /*06d0*/  FADD R3, R14, R3 ;  /* 0x000000030e037221 */ /* 0x002fe20000000000 */
[----:B------:R-:W-:Y:S06]  /*06e0*/  @!P0 BRA `(.L_x_371) ;  /* 0xfffffffc00c48947 */ /* 0x000fec000383ffff */
[----:B------:R-:W-:Y:S05]  /*06f0*/  BSYNC.RECONVERGENT B1 ;  /* 0x0000000000017941 */ /* 0x000fea0003800200 */
.L_x_370:
[----:B------:R1:W-:Y:S02]  /*0700*/  STS [R0+0x1000], R3 ;  /* 0x0010000300007388 */ /* 0x0003e40000000800 */
.L_x_369:
[----:B------:R-:W-:Y:S05]  /*0710*/  BSYNC.RECONVERGENT B0 ;  /* 0x0000000000007941 */ /* 0x000fea0003800200 */
.L_x_368:
[----:B------:R-:W-:Y:S01]  /*0720*/  BAR.SYNC.DEFER_BLOCKING 0x0 ;  /* 0x0000000000007b1d */ /* 0x000fe20000010000 */
[----:B------:R-:W-:-:S05]  /*0730*/  ISETP.GT.U32.AND P0, PT, R6, 0xf, PT ;  /* 0x0000000f0600780c */ /* 0x000fca0003f04070 */
[----:B-1----:R-:W-:Y:S04]  /*0740*/  @!P1 LDS R3, [R0+0x1800] ;  /* 0x0018000000039984 */ /* 0x002fe80000000800 */
[----:B------:R-:W1:Y:S02]  /*0750*/  @!P1 LDS R10, [R0+0x1000] ;  /* 0x00100000000a9984 */ /* 0x000e640000000800 */
[----:B-1----:R-:W-:-:S05]  /*0760*/  @!P1 FADD R3, R3, R10 ;  /* 0x0000000a03039221 */ /* 0x002fca0000000000 */
[----:B------:R-:W-:Y:S01]  /*0770*/  @!P1 STS [R0+0x1000], R3 ;  /* 0x0010000300009388 */ /* 0x000fe20000000800 */
[----:B------:R-:W-:Y:S01]  /*0780*/  BAR.SYNC.DEFER_BLOCKING 0x0 ;  /* 0x0000000000007b1d */ /* 0x000fe20000010000 */
[----:B------:R-:W-:-:S05]  /*0790*/  ISETP.GT.U32.AND P1, PT, R6, 0x7, PT ;  /* 0x000000070600780c */ /* 0x000fca0003f24070 */
[----:B------:R-:W-:Y:S04]  /*07a0*/  @!P2 LDS R7, [R0+0x1400] ;  /* 0x001400000007a984 */ /* 0x000fe80000000800 */
[----:B------:R-:W1:Y:S02]  /*07b0*/  @!P2 LDS R10, [R0+0x1000] ;  /* 0x00100000000aa984 */ /* 0x000e640000000800 */
[----:B-1----:R-:W-:-:S05]  /*07c0*/  @!P2 FADD R7, R7, R10 ;  /* 0x0000000a0707a221 */ /* 0x002fca0000000000 */
[----:B------:R-:W-:Y:S01]  /*07d0*/  @!P2 STS [R0+0x1000], R7 ;  /* 0x001000070000a388 */ /* 0x000fe20000000800 */
[----:B------:R-:W-:Y:S01]  /*07e0*/  BAR.SYNC.DEFER_BLOCKING 0x0 ;  /* 0x0000000000007b1d */ /* 0x000fe20000010000 */
[----:B------:R-:W-:-:S05]  /*07f0*/  ISETP.NE.AND P2, PT, R6, RZ, PT ;  /* 0x000000ff0600720c */ /* 0x000fca0003f45270 */
[----:B------:R-:W-:Y:S04]  /*0800*/  @!P3 LDS R10, [R0+0x1200] ;  /* 0x00120000000ab984 */ /* 0x000fe80000000800 */
[----:B------:R-:W1:Y:S02]  /*0810*/  @!P3 LDS R13, [R0+0x1000] ;  /* 0x00100000000db984 */ /* 0x000e640000000800 */
[----:B-1----:R-:W-:-:S05]  /*0820*/  @!P3 FADD R13, R10, R13 ;  /* 0x0000000d0a0db221 */ /* 0x002fca0000000000 */
[----:B------:R-:W-:Y:S01]  /*0830*/  @!P3 STS [R0+0x1000], R13 ;  /* 0x0010000d0000b388 */ /* 0x000fe20000000800 */
[----:B------:R-:W-:Y:S06]  /*0840*/  BAR.SYNC.DEFER_BLOCKING 0x0 ;  /* 0x0000000000007b1d */ /* 0x000fec0000010000 */
        /* <DEDUP_REMOVED lines=32> */
[----:B------:R-:W-:-:S04]  /*0a50*/  ISETP.GE.U32.AND P0, PT, R11, R4, PT ;  /* 0x000000040b00720c */ /* 0x000fc80003f06070 */
[----:B------:R-:W-:Y:S01]  /*0a60*/  ISETP.GE.U32.AND.EX P0, PT, R9, R2, PT, P0 ;  /* 0x000000020900720c */ /* 0x000fe20003f06100 */
[----:B------:R-:W-:Y:S04]  /*0a70*/  @!P1 LDS R3, [R0+0x1008] ;  /* 0x0010080000039984 */ /* 0x000fe80000000800 */
[----:B------:R-:W1:Y:S02]  /*0a80*/  @!P1 LDS R10, [R0+0x1000] ;  /* 0x00100000000a9984 */ /* 0x000e640000000800 */
[----:B-1----:R-:W-:-:S05]  /*0a90*/  @!P1 FADD R3, R3, R10 ;  /* 0x0000000a03039221 */ /* 0x002fca0000000000 */
[----:B------:R-:W-:Y:S01]  /*0aa0*/  @!P1 STS [R0+0x1000], R3 ;  /* 0x0010000300009388 */ /* 0x000fe20000000800 */
[----:B------:R-:W-:Y:S06]  /*0ab0*/  BAR.SYNC.DEFER_BLOCKING 0x0 ;  /* 0x0000000000007b1d */ /* 0x000fec0000010000 */
[----:B------:R-:W1:Y:S02]  /*0ac0*/  @!P2 LDS.64 R6, [UR4+0x1000] ;  /* 0x00100004ff06a984 */ /* 0x000e640008000a00 */
[----:B-1----:R-:W-:-:S05]  /*0ad0*/  @!P2 FADD R6, R6, R7 ;  /* 0x000000070606a221 */ /* 0x002fca0000000000 */
[----:B------:R1:W-:Y:S01]  /*0ae0*/  @!P2 STS [UR4+0x1000], R6 ;  /* 0x00100006ff00a988 */ /* 0x0003e20008000804 */
[----:B------:R-:W-:Y:S06]  /*0af0*/  BAR.SYNC.DEFER_BLOCKING 0x0 ;  /* 0x0000000000007b1d */ /* 0x000fec0000010000 */
[----:B------:R-:W-:Y:S05]  /*0b00*/  @P0 EXIT ;  /* 0x000000000000094d */ /* 0x000fea0003800000 */
[----:B------:R-:W3:Y:S01]  /*0b10*/  LDS R13, [UR4+0x1000] ;  /* 0x00100004ff0d7984 */ /* 0x000ee20008000800 */
[----:B------:R-:W4:Y:S02]  /*0b20*/  LDCU.64 UR6, c[0x0][0x380] ;  /* 0x00007000ff0677ac */ /* 0x000f240008000a00 */
.L_x_374:
[----:B-1--4-:R-:W-:-:S04]  /*0b30*/  LEA R6, P0, R11, UR6, 0x2 ;  /* 0x000000060b067c11 */ /* 0x012fc8000f8010ff */
[----:B------:R-:W-:-:S05]  /*0b40*/  LEA.HI.X R7, R11, UR7, R9, 0x2, P0 ;  /* 0x000000070b077c11 */ /* 0x000fca00080f1409 */
[----:B------:R-:W2:Y:S01]  /*0b50*/  LDG.E R3, desc[UR8][R6.64] ;  /* 0x0000000806037981 */ /* 0x000ea2000c1e1900 */
[----:B---3--:R-:W1:Y:S01]  /*0b60*/  MUFU.RCP R10, R13 ;  /* 0x0000000d000a7308 */ /* 0x008e620000001000 */
[----:B------:R-:W-:Y:S01]  /*0b70*/  BSSY.RECONVERGENT B0, `(.L_x_372) ;  /* 0x0000012000007945 */ /* 0x000fe20003800200 */
[----:B-1----:R-:W-:-:S04]  /*0b80*/  FFMA R15, -R13, R10, 1 ;  /* 0x3f8000000d0f7423 */ /* 0x002fc8000000010a */
[----:B------:R-:W-:Y:S01]  /*0b90*/  FFMA R15, R10, R15, R10 ;  /* 0x0000000f0a0f7223 */ /* 0x000fe2000000000a */
[----:B--2---:R-:W-:-:S04]  /*0ba0*/  FADD R3, -R8, R3 ;  /* 0x0000000308037221 */ /* 0x004fc80000000100 */
[----:B------:R-:W-:-:S05]  /*0bb0*/  FMUL R3, R3, 1.4426950216293334961 ;  /* 0x3fb8aa3b03037820 */ /* 0x000fca0000400000 */
[----:B------:R-:W-:-:S13]  /*0bc0*/  FSETP.GEU.AND P0, PT, R3, -126, PT ;  /* 0xc2fc00000300780b */ /* 0x000fda0003f0e000 */
[----:B------:R-:W-:-:S04]  /*0bd0*/  @!P0 FMUL R3, R3, 0.5 ;  /* 0x3f00000003038820 */ /* 0x000fc80000400000 */
[----:B0-----:R-:W0:Y:S02]  /*0be0*/  MUFU.EX2 R0, R3 ;  /* 0x0000000300007308 */ /* 0x001e240000000800 */
[----:B0-----:R-:W-:-:S06]  /*0bf0*/  @!P0 FMUL R0, R0, R0 ;  /* 0x0000000000008220 */ /* 0x001fcc0000400000 */
[----:B------:R-:W0:Y:S01]  /*0c00*/  FCHK P0, R0, R13 ;  /* 0x0000000d00007302 */ /* 0x000e220000000000 */
[----:B------:R-:W-:-:S04]  /*0c10*/  FFMA R10, R0, R15, RZ ;  /* 0x0000000f000a7223 */ /* 0x000fc800000000ff */
[----:B------:R-:W-:-:S04]  /*0c20*/  FFMA R12, -R13, R10, R0 ;  /* 0x0000000a0d0c7223 */ /* 0x000fc80000000100 */
[----:B------:R-:W-:Y:S01]  /*0c30*/  FFMA R15, R15, R12, R10 ;  /* 0x0000000c0f0f7223 */ /* 0x000fe2000000000a */
[----:B0-----:R-:W-:Y:S06]  /*0c40*/  @!P0 BRA `(.L_x_373) ;  /* 0x0000000000108947 */ /* 0x001fec0003800000 */
[----:B------:R-:W-:Y:S01]  /*0c50*/  IMAD.MOV.U32 R3, RZ, RZ, R0 ;  /* 0x000000ffff037224 */ /* 0x000fe200078e0000 */
[----:B------:R-:W-:-:S07]  /*0c60*/  MOV R10, 0xc80 ;  /* 0x00000c80000a7802 */ /* 0x000fce0000000f00 */
[----:B------:R-:W-:Y:S05]  /*0c70*/  CALL.REL.NOINC `($__internal_35_$__cuda_sm3x_div_rn_noftz_f32_slowpath) ;  /* 0x0000000000247944 */ /* 0x000fea0003c00000 */
[----:B------:R-:W-:-:S07]  /*0c80*/  IMAD.MOV.U32 R15, RZ, RZ, R0 ;  /* 0x000000ffff0f7224 */ /* 0x000fce00078e0000 */
.L_x_373:
[----:B------:R-:W-:Y:S05]  /*0c90*/  BSYNC.RECONVERGENT B0 ;  /* 0x0000000000007941 */ /* 0x000fea0003800200 */
.L_x_372:
[----:B------:R-:W-:Y:S01]  /*0ca0*/  IADD3 R11, P0, PT, R11, UR5, RZ ;  /* 0x000000050b0b7c10 */ /* 0x000fe2000ff1e0ff */
[----:B------:R0:W-:Y:S04]  /*0cb0*/  STG.E desc[UR8][R6.64], R15 ;  /* 0x0000000f06007986 */ /* 0x0001e8000c101908 */
[----:B------:R-:W-:Y:S01]  /*0cc0*/  IMAD.X R9, RZ, RZ, R9, P0 ;  /* 0x000000ffff097224 */ /* 0x000fe200000e0609 */
[----:B------:R-:W-:-:S04]  /*0cd0*/  ISETP.GE.U32.AND P0, PT, R11, R4, PT ;  /* 0x000000040b00720c */ /* 0x000fc80003f06070 */
[----:B------:R-:W-:-:S13]  /*0ce0*/  ISETP.GE.U32.AND.EX P0, PT, R9, R2, PT, P0 ;  /* 0x000000020900720c */ /* 0x000fda0003f06100 */
[----:B0-----:R-:W-:Y:S05]  /*0cf0*/  @!P0 BRA `(.L_x_374) ;  /* 0xfffffffc008c8947 */ /* 0x001fea000383ffff */
[----:B------:R-:W-:Y:S05]  /*0d00*/  EXIT ;  /* 0x000000000000794d */ /* 0x000fea0003800000 */
        .weak           $__internal_35_$__cuda_sm3x_div_rn_noftz_f32_slowpath
        .type           $__internal_35_$__cuda_sm3x_div_rn_noftz_f32_slowpath,@function
        .size           $__internal_35_$__cuda_sm3x_div_rn_noftz_f32_slowpath,(.L_x_451 - $__internal_35_$__cuda_sm3x_div_rn_noftz_f32_slowpath)
$__internal_35_$__cuda_sm3x_div_rn_noftz_f32_slowpath:
[----:B------:R-:W-:Y:S01]  /*0d10*/  SHF.R.U32.HI R14, RZ, 0x17, R13 ;  /* 0x00000017ff0e7819 */ /* 0x000fe2000001160d */
[----:B------:R-:W-:Y:S01]  /*0d20*/  BSSY.RECONVERGENT B1, `(.L_x_375) ;  /* 0x0000064000017945 */ /* 0x000fe20003800200 */
[----:B------:R-:W-:Y:S01]  /*0d30*/  SHF.R.U32.HI R0, RZ, 0x17, R3 ;  /* 0x00000017ff007819 */ /* 0x000fe20000011603 */
        /* <DEDUP_REMOVED lines=33> */
.L_x_376:
        /* <DEDUP_REMOVED lines=29> */
[CC--:B------:R-:W-:Y:S01]  /*1120*/  FFMA.RZ R12, R3.reuse, R19.reuse, R18 ;  /* 0x00000013030c7223 */ /* 0x0c0fe2000000c012 */
[C---:B------:R-:W-:Y:S01]  /*1130*/  VIADD R15, R16.reuse, 0x20 ;  /* 0x00000020100f7836 */ /* 0x040fe20000000000 */
[C---:B------:R-:W-:Y:S02]  /*1140*/  ISETP.NE.AND P2, PT, R16.reuse, RZ, PT ;  /* 0x000000ff1000720c */ /* 0x040fe40003f45270 */
[----:B------:R-:W-:Y:S01]  /*1150*/  ISETP.NE.AND P1, PT, R16, RZ, PT ;  /* 0x000000ff1000720c */ /* 0x000fe20003f25270 */
[----:B------:R-:W-:Y:S01]  /*1160*/  IMAD.MOV R16, RZ, RZ, -R16 ;  /* 0x000000ffff107224 */ /* 0x000fe200078e0a10 */
[----:B------:R-:W-:Y:S01]  /*1170*/  LOP3.LUT R14, R12, 0x7fffff, RZ, 0xc0, !PT ;  /* 0x007fffff0c0e7812 */ /* 0x000fe200078ec0ff */
[CCC-:B------:R-:W-:Y:S01]  /*1180*/  FFMA.RP R12, R3.reuse, R19.reuse, R18.reuse ;  /* 0x00000013030c7223 */ /* 0x1c0fe20000008012 */
[----:B------:R-:W-:Y:S02]  /*1190*/  FFMA.RM R3, R3, R19, R18 ;  /* 0x0000001303037223 */ /* 0x000fe40000004012 */
[----:B------:R-:W-:-:S03]  /*11a0*/  LOP3.LUT R14, R14, 0x800000, RZ, 0xfc, !PT ;  /* 0x008000000e0e7812 */ /* 0x000fc600078efcff */
        /* <DEDUP_REMOVED lines=13> */
.L_x_383:
[----:B------:R-:W-:-:S04]  /*1280*/  LOP3.LUT R0, R0, 0x80000000, RZ, 0xc0, !PT ;  /* 0x8000000000007812 */ /* 0x000fc800078ec0ff */
[----:B------:R-:W-:Y:S01]  /*1290*/  LOP3.LUT R0, R0, 0x7f800000, RZ, 0xfc, !PT ;  /* 0x7f80000000007812 */ /* 0x000fe200078efcff */
[----:B------:R-:W-:Y:S06]  /*12a0*/  BRA `(.L_x_384) ;  /* 0x0000000000047947 */ /* 0x000fec0003800000 */
.L_x_382:
[----:B------:R-:W-:-:S07]  /*12b0*/  IMAD R0, R15, 0x800000, R0 ;  /* 0x008000000f007824 */ /* 0x000fce00078e0200 */
.L_x_384:
[----:B------:R-:W-:Y:S05]  /*12c0*/  BSYNC.RECONVERGENT B2 ;  /* 0x0000000000027941 */ /* 0x000fea0003800200 */
.L_x_381:
[----:B------:R-:W-:Y:S05]  /*12d0*/  BRA `(.L_x_385) ;  /* 0x0000000000207947 */ /* 0x000fea0003800000 */
.L_x_380:
[----:B------:R-:W-:-:S04]  /*12e0*/  LOP3.LUT R0, R16, 0x80000000, R3, 0x48, !PT ;  /* 0x8000000010007812 */ /* 0x000fc800078e4803 */
[----:B------:R-:W-:Y:S01]  /*12f0*/  LOP3.LUT R0, R0, 0x7f800000, RZ, 0xfc, !PT ;  /* 0x7f80000000007812 */ /* 0x000fe200078efcff */
[----:B------:R-:W-:Y:S06]  /*1300*/  BRA `(.L_x_385) ;  /* 0x0000000000147947 */ /* 0x000fec0003800000 */
.L_x_379:
[----:B------:R-:W-:Y:S01]  /*1310*/  LOP3.LUT R0, R16, 0x80000000, R3, 0x48, !PT ;  /* 0x8000000010007812 */ /* 0x000fe200078e4803 */
[----:B------:R-:W-:Y:S06]  /*1320*/  BRA `(.L_x_385) ;  /* 0x00000000000c7947 */ /* 0x000fec0003800000 */
.L_x_378:
[----:B------:R-:W0:Y:S01]  /*1330*/  MUFU.RSQ R0, -QNAN ;  /* 0xffc0000000007908 */ /* 0x000e220000001400 */
[----:B------:R-:W-:Y:S05]  /*1340*/  BRA `(.L_x_385) ;  /* 0x0000000000047947 */ /* 0x000fea0003800000 */
.L_x_377:
[----:B------:R-:W-:-:S07]  /*1350*/  FADD.FTZ R0, R3, R0 ;  /* 0x0000000003007221 */ /* 0x000fce0000010000 */
.L_x_385:
[----:B------:R-:W-:Y:S05]  /*1360*/  BSYNC.RECONVERGENT B1 ;  /* 0x0000000000017941 */ /* 0x000fea0003800200 */
.L_x_375:
[----:B------:R-:W-:Y:S02]  /*1370*/  IMAD.MOV.U32 R14, RZ, RZ, R10 ;  /* 0x000000ffff0e7224 */ /* 0x000fe400078e000a */
[----:B------:R-:W-:-:S04]  /*1380*/  IMAD.MOV.U32 R15, RZ, RZ, 0x0 ;  /* 0x00000000ff0f7424 */ /* 0x000fc800078e00ff */
[----:B0-----:R-:W-:Y:S05]  /*1390*/  RET.REL.NODEC R14 `(softmax_forward_float) ;  /* 0xffffffec0e187950 */ /* 0x001fea0003c3ffff */
.L_x_386:
        /* <DEDUP_REMOVED lines=14> */
.L_x_451:


//--------------------- .text.tanh_forward_float  --------------------------
	.section	.text.tanh_forward_float,"ax",@progbits
	.align	128
        .global         tanh_forward_float
        .type           tanh_forward_float,@function
        .size           tanh_forward_float,(.L_x_452 - tanh_forward_float)
        .other          tanh_forward_float,@"STO_CUDA_ENTRY STV_DEFAULT"
tanh_forward_float:
.text.tanh_forward_float:
        /* <DEDUP_REMOVED lines=27> */
[----:B-1----:R-:W2:Y:S01]  /*01b0*/  LDG.E R0, desc[UR4][R4.64] ;  /* 0x0000000404007981 */ /* 0x002ea2000c1e1900 */
[----:B------:R-:W-:Y:S01]  /*01c0*/  BSSY.RECONVERGENT B0, `(.L_x_387) ;  /* 0x0000018000007945 */ /* 0x000fe20003800200 */
[C---:B--2---:R-:W-:Y:S01]  /*01d0*/  FMUL R2, R0.reuse, 1.4426950216293334961 ;  /* 0x3fb8aa3b00027820 */ /* 0x044fe20000400000 */
[----:B------:R-:W-:-:S04]  /*01e0*/  FMUL R3, R0, -1.4426950216293334961 ;  /* 0xbfb8aa3b00037820 */ /* 0x000fc80000400000 */
[----:B------:R-:W-:Y:S02]  /*01f0*/  FSETP.GEU.AND P0, PT, R2, -126, PT ;  /* 0xc2fc00000200780b */ /* 0x000fe40003f0e000 */
[----:B------:R-:W-:-:S11]  /*0200*/  FSETP.GEU.AND P1, PT, R3, -126, PT ;  /* 0xc2fc00000300780b */ /* 0x000fd60003f2e000 */
[----:B------:R-:W-:Y:S02]  /*0210*/  @!P0 FMUL R2, R2, 0.5 ;  /* 0x3f00000002028820 */ /* 0x000fe40000400000 */
[----:B------:R-:W-:Y:S02]  /*0220*/  @!P1 FMUL R3, R3, 0.5 ;  /* 0x3f00000003039820 */ /* 0x000fe40000400000 */
[----:B------:R-:W0:Y:S08]  /*0230*/  MUFU.EX2 R0, R2 ;  /* 0x0000000200007308 */ /* 0x000e300000000800 */
[----:B------:R-:W1:Y:S01]  /*0240*/  MUFU.EX2 R7, R3 ;  /* 0x0000000300077308 */ /* 0x000e620000000800 */
[----:B0-----:R-:W-:Y:S01]  /*0250*/  @!P0 FMUL R0, R0, R0 ;  /* 0x0000000000008220 */ /* 0x001fe20000400000 */
[----:B-1----:R-:W-:-:S04]  /*0260*/  @!P1 FMUL R7, R7, R7 ;  /* 0x0000000707079220 */ /* 0x002fc80000400000 */
[C-C-:B------:R-:W-:Y:S01]  /*0270*/  FADD R3, R0.reuse, R7.reuse ;  /* 0x0000000700037221 */ /* 0x140fe20000000000 */
[----:B------:R-:W-:-:S03]  /*0280*/  FADD R0, R0, -R7 ;  /* 0x8000000700007221 */ /* 0x000fc60000000000 */
        /* <DEDUP_REMOVED lines=9> */
[----:B------:R-:W-:Y:S05]  /*0320*/  CALL.REL.NOINC `($__internal_36_$__cuda_sm3x_div_rn_noftz_f32_slowpath) ;  /* 0x0000000000107944 */ /* 0x000fea0003c00000 */
[----:B------:R-:W-:-:S07]  /*0330*/  IMAD.MOV.U32 R9, RZ, RZ, R0 ;  /* 0x000000ffff097224 */ /* 0x000fce00078e0000 */
.L_x_388:
[----:B------:R-:W-:Y:S05]  /*0340*/  BSYNC.RECONVERGENT B0 ;  /* 0x0000000000007941 */ /* 0x000fea0003800200 */
.L_x_387:
[----:B------:R-:W-:Y:S01]  /*0350*/  STG.E desc[UR4][R4.64], R9 ;  /* 0x0000000904007986 */ /* 0x000fe2000c101904 */
[----:B------:R-:W-:Y:S05]  /*0360*/  EXIT ;  /* 0x000000000000794d */ /* 0x000fea0003800000 */
        .weak           $__internal_36_$__cuda_sm3x_div_rn_noftz_f32_slowpath
        .type           $__internal_36_$__cuda_sm3x_div_rn_noftz_f32_slowpath,@function
        .size           $__internal_36_$__cuda_sm3x_div_rn_noftz_f32_slowpath,(.L_x_452 - $__internal_36_$__cuda_sm3x_div_rn_noftz_f32_slowpath)
$__internal_36_$__cuda_sm3x_div_rn_noftz_f32_slowpath:
        /* <DEDUP_REMOVED lines=36> */
.L_x_390:
[----:B------:R-:W-:Y:S01]  /*05b0*/  LEA R0, R7, 0xc0800000, 0x17 ;  /* 0xc080000007007811 */ /* 0x000fe200078eb8ff */
[----:B------:R-:W-:Y:S01]  /*05c0*/  VIADD R6, R6, 0xffffff81 ;  /* 0xffffff8106067836 */ /* 0x000fe20000000000 */
[----:B------:R-:W-:Y:S03]  /*05d0*/  BSSY.RECONVERGENT B2, `(.L_x_395) ;  /* 0x0000035000027945 */ /* 0x000fe60003800200 */
[----:B------:R-:W-:Y:S01]  /*05e0*/  IMAD.IADD R9, R9, 0x1, -R0 ;  /* 0x0000000109097824 */ /* 0x000fe200078e0a00 */
[C---:B------:R-:W-:Y:S01]  /*05f0*/  IADD3 R7, PT, PT, R6.reuse, 0x7f, -R7 ;  /* 0x0000007f06077810 */ /* 0x040fe20007ffe807 */
[----:B------:R-:W-:Y:S02]  /*0600*/  IMAD R0, R6, -0x800000, R8 ;  /* 0xff80000006007824 */ /* 0x000fe400078e0208 */
[----:B------:R-:W0:Y:S01]  /*0610*/  MUFU.RCP R3, R9 ;  /* 0x0000000900037308 */ /* 0x000e220000001000 */
[----:B------:R-:W-:Y:S01]  /*0620*/  FADD.FTZ R11, -R9, -RZ ;  /* 0x800000ff090b7221 */ /* 0x000fe20000010100 */
[----:B------:R-:W-:-:S03]  /*0630*/  IMAD.IADD R7, R7, 0x1, R10 ;  /* 0x0000000107077824 */ /* 0x000fc600078e020a */
        /* <DEDUP_REMOVED lines=42> */
.L_x_397:
[----:B------:R-:W-:-:S04]  /*08e0*/  LOP3.LUT R0, R0, 0x80000000, RZ, 0xc0, !PT ;  /* 0x8000000000007812 */ /* 0x000fc800078ec0ff */
[----:B------:R-:W-:Y:S01]  /*08f0*/  LOP3.LUT R0, R0, 0x7f800000, RZ, 0xfc, !PT ;  /* 0x7f80000000007812 */ /* 0x000fe200078efcff */
[----:B------:R-:W-:Y:S06]  /*0900*/  BRA `(.L_x_398) ;  /* 0x0000000000047947 */ /* 0x000fec0003800000 */
.L_x_396:
[----:B------:R-:W-:-:S07]  /*0910*/  IMAD R0, R7, 0x800000, R0 ;  /* 0x0080000007007824 */ /* 0x000fce00078e0200 */
.L_x_398:
[----:B------:R-:W-:Y:S05]  /*0920*/  BSYNC.RECONVERGENT B2 ;  /* 0x0000000000027941 */ /* 0x000fea0003800200 */
.L_x_395:
[----:B------:R-:W-:Y:S05]  /*0930*/  BRA `(.L_x_399) ;  /* 0x0000000000207947 */ /* 0x000fea0003800000 */
.L_x_394:
[----:B------:R-:W-:-:S04]  /*0940*/  LOP3.LUT R0, R9, 0x80000000, R8, 0x48, !PT ;  /* 0x8000000009007812 */ /* 0x000fc800078e4808 */
[----:B------:R-:W-:Y:S01]  /*0950*/  LOP3.LUT R0, R0, 0x7f800000, RZ, 0xfc, !PT ;  /* 0x7f80000000007812 */ /* 0x000fe200078efcff */
[----:B------:R-:W-:Y:S06]  /*0960*/  BRA `(.L_x_399) ;  /* 0x0000000000147947 */ /* 0x000fec0003800000 */
.L_x_393:
[----:B------:R-:W-:Y:S01]  /*0970*/  LOP3.LUT R0, R9, 0x80000000, R8, 0x48, !PT ;  /* 0x8000000009007812 */ /* 0x000fe200078e4808 */
[----:B------:R-:W-:Y:S06]  /*0980*/  BRA `(.L_x_399) ;  /* 0x00000000000c7947 */ /* 0x000fec0003800000 */
.L_x_392:
[----:B------:R-:W0:Y:S01]  /*0990*/  MUFU.RSQ R0, -QNAN ;  /* 0xffc0000000007908 */ /* 0x000e220000001400 */
[----:B------:R-:W-:Y:S05]  /*09a0*/  BRA `(.L_x_399) ;  /* 0x0000000000047947 */ /* 0x000fea0003800000 */
.L_x_391:
[----:B------:R-:W-:-:S07]  /*09b0*/  FADD.FTZ R0, R0, R3 ;  /* 0x0000000300007221 */ /* 0x000fce0000010000 */
.L_x_399:
[----:B------:R-:W-:Y:S05]  /*09c0*/  BSYNC.RECONVERGENT B1 ;  /* 0x0000000000017941 */ /* 0x000fea0003800200 */
.L_x_389:
[----:B------:R-:W-:-:S04]  /*09d0*/  IMAD.MOV.U32 R3, RZ, RZ, 0x0 ;  /* 0x00000000ff037424 */ /* 0x000fc800078e00ff */
[----:B0-----:R-:W-:Y:S05]  /*09e0*/  RET.REL.NODEC R2 `(tanh_forward_float) ;  /* 0xfffffff402847950 */ /* 0x001fea0003c3ffff */
.L_x_400:
        /* <DEDUP_REMOVED lines=9> */
.L_x_452:


//--------------------- .text.swish_forward_float --------------------------
	.section	.text.swish_forward_float,"ax",@progbits
	.align	128
        .global         swish_forward_float
        .type           swish_forward_float,@function
        .size           swish_forward_float,(.L_x_453 - swish_forward_float)
        .other          swish_forward_float,@"STO_CUDA_ENTRY STV_DEFAULT"
swish_forward_float:
.text.swish_forward_float:
        /* <DEDUP_REMOVED lines=29> */
[----:B--2---:R-:W-:-:S05]  /*01d0*/  FMUL R14, R0, -1.4426950216293334961 ;  /* 0xbfb8aa3b000e7820 */ /* 0x004fca0000400000 */
[----:B------:R-:W-:-:S13]  /*01e0*/  FSETP.GEU.AND P0, PT, R14, -126, PT ;  /* 0xc2fc00000e00780b */ /* 0x000fda0003f0e000 */
[----:B------:R-:W-:-:S04]  /*01f0*/  @!P0 FMUL R14, R14, 0.5 ;  /* 0x3f0000000e0e8820 */ /* 0x000fc80000400000 */
[----:B------:R-:W0:Y:S02]  /*0200*/  MUFU.EX2 R15, R14 ;  /* 0x0000000e000f7308 */ /* 0x000e240000000800 */
[----:B0-----:R-:W-:-:S06]  /*0210*/  @!P0 FMUL R15, R15, R15 ;  /* 0x0000000f0f0f8220 */ /* 0x001fcc0000400000 */
[----:B------:R-:W0:Y:S02]  /*0220*/  F2F.F64.F32 R4, R15 ;  /* 0x0000000f00047310 */ /* 0x000e240000201800 */
[----:B0-----:R-:W-:-:S06]  /*0230*/  DADD R6, R4, 1 ;  /* 0x3ff0000004067429 */ /* 0x001fcc0000000000 */
[----:B------:R-:W0:Y:S04]  /*0240*/  MUFU.RCP64H R9, R7 ;  /* 0x0000000700097308 */ /* 0x000e280000001800 */
[----:B------:R-:W-:-:S05]  /*0250*/  VIADD R8, R7, 0x300402 ;  /* 0x0030040207087836 */ /* 0x000fca0000000000 */
[----:B------:R-:W-:Y:S01]  /*0260*/  FSETP.GEU.AND P0, PT, |R8|, 5.8789094863358348022e-39, PT ;  /* 0x004004020800780b */ /* 0x000fe20003f0e200 */
[----:B0-----:R-:W-:-:S08]  /*0270*/  DFMA R4, -R6, R8, 1 ;  /* 0x3ff000000604742b */ /* 0x001fd00000000108 */
[----:B------:R-:W-:-:S08]  /*0280*/  DFMA R4, R4, R4, R4 ;  /* 0x000000040404722b */ /* 0x000fd00000000004 */
[----:B------:R-:W-:Y:S02]  /*0290*/  DFMA R10, R8, R4, R8 ;  /* 0x00000004080a722b */ /* 0x000fe40000000008 */
[----:B------:R0:W1:Y:S06]  /*02a0*/  F2F.F64.F32 R4, R0 ;  /* 0x0000000000047310 */ /* 0x00006c0000201800 */
[----:B------:R-:W-:-:S08]  /*02b0*/  DFMA R12, -R6, R10, 1 ;  /* 0x3ff00000060c742b */ /* 0x000fd0000000010a */
[----:B------:R-:W-:Y:S01]  /*02c0*/  DFMA R10, R10, R12, R10 ;  /* 0x0000000c0a0a722b */ /* 0x000fe2000000000a */
[----:B01----:R-:W-:Y:S10]  /*02d0*/  @P0 BRA `(.L_x_402) ;  /* 0x0000000000100947 */ /* 0x003ff40003800000 */
[----:B------:R-:W-:-:S05]  /*02e0*/  LOP3.LUT R0, R7, 0x7fffffff, RZ, 0xc0, !PT ;  /* 0x7fffffff07007812 */ /* 0x000fca00078ec0ff */
[----:B------:R-:W-:Y:S01]  /*02f0*/  VIADD R10, R0, 0xfff00000 ;  /* 0xfff00000000a7836 */ /* 0x000fe20000000000 */
[----:B------:R-:W-:-:S07]  /*0300*/  MOV R0, 0x320 ;  /* 0x0000032000007802 */ /* 0x000fce0000000f00 */
[----:B------:R-:W-:Y:S05]  /*0310*/  CALL.REL.NOINC `($__internal_37_$__cuda_sm20_dblrcp_rn_slowpath_v3) ;  /* 0x0000000000147944 */ /* 0x000fea0003c00000 */
.L_x_402:
[----:B------:R-:W-:Y:S05]  /*0320*/  BSYNC.RECONVERGENT B0 ;  /* 0x0000000000007941 */ /* 0x000fea0003800200 */
.L_x_401:
[----:B------:R-:W-:-:S10]  /*0330*/  DMUL R4, R4, R10 ;  /* 0x0000000a04047228 */ /* 0x000fd40000000000 */
[----:B------:R-:W0:Y:S02]  /*0340*/  F2F.F32.F64 R5, R4 ;  /* 0x0000000400057310 */ /* 0x000e240000301000 */
[----:B0-----:R-:W-:Y:S01]  /*0350*/  STG.E desc[UR4][R2.64], R5 ;  /* 0x0000000502007986 */ /* 0x001fe2000c101904 */
[----:B------:R-:W-:Y:S05]  /*0360*/  EXIT ;  /* 0x000000000000794d */ /* 0x000fea0003800000 */
        .weak           $__internal_37_$__cuda_sm20_dblrcp_rn_slowpath_v3
        .type           $__internal_37_$__cuda_sm20_dblrcp_rn_slowpath_v3,@function
        .size           $__internal_37_$__cuda_sm20_dblrcp_rn_slowpath_v3,(.L_x_453 - $__internal_37_$__cuda_sm20_dblrcp_rn_slowpath_v3)
$__internal_37_$__cuda_sm20_dblrcp_rn_slowpath_v3:
        /* <DEDUP_REMOVED lines=24> */
.L_x_406:
        /* <DEDUP_REMOVED lines=10> */
.L_x_404:
[----:B------:R-:W-:Y:S01]  /*0590*/  LOP3.LUT R9, R7, 0x80000, RZ, 0xfc, !PT ;  /* 0x0008000007097812 */ /* 0x000fe200078efcff */
[----:B------:R-:W-:-:S07]  /*05a0*/  IMAD.MOV.U32 R8, RZ, RZ, R6 ;  /* 0x000000ffff087224 */ /* 0x000fce00078e0006 */
.L_x_405:
[----:B------:R-:W-:Y:S05]  /*05b0*/  BSYNC.RECONVERGENT B1 ;  /* 0x0000000000017941 */ /* 0x000fea0003800200 */
.L_x_403:
[----:B------:R-:W-:Y:S01]  /*05c0*/  IMAD.MOV.U32 R6, RZ, RZ, R0 ;  /* 0x000000ffff067224 */ /* 0x000fe200078e0000 */
[----:B------:R-:W-:Y:S01]  /*05d0*/  MOV R11, R9 ;  /* 0x00000009000b7202 */ /* 0x000fe20000000f00 */
[----:B------:R-:W-:Y:S02]  /*05e0*/  IMAD.MOV.U32 R7, RZ, RZ, 0x0 ;  /* 0x00000000ff077424 */ /* 0x000fe400078e00ff */
[----:B------:R-:W-:Y:S02]  /*05f0*/  IMAD.MOV.U32 R10, RZ, RZ, R8 ;  /* 0x000000ffff0a7224 */ /* 0x000fe400078e0008 */
[----:B------:R-:W-:Y:S05]  /*0600*/  RET.REL.NODEC R6 `(swish_forward_float) ;  /* 0xfffffff8067c7950 */ /* 0x000fea0003c3ffff */
.L_x_407:
        /* <DEDUP_REMOVED lines=15> */
.L_x_453:


//--------------------- .text.relu_forward_float  --------------------------
	.section	.text.relu_forward_float,"ax",@progbits
	.align	128
        .global         relu_forward_float
        .type           relu_forward_float,@function
        .size           relu_forward_float,(.L_x_501 - relu_forward_float)
        .other          relu_forward_float,@"STO_CUDA_ENTRY STV_DEFAULT"
relu_forward_float:
.text.relu_forward_float:
        /* <DEDUP_REMOVED lines=27> */
[----:B-1----:R-:W2:Y:S02]  /*01b0*/  LDG.E R0, desc[UR4][R2.64] ;  /* 0x0000000402007981 */ /* 0x002ea4000c1e1900 */
[----:B--2---:R-:W-:-:S13]  /*01c0*/  FSETP.GT.AND P0, PT, R0, RZ, PT ;  /* 0x000000ff0000720b */ /* 0x004fda0003f04000 */
[----:B------:R-:W-:Y:S05]  /*01d0*/  @P0 EXIT ;  /* 0x000000000000094d */ /* 0x000fea0003800000 */
[----:B------:R-:W-:Y:S01]  /*01e0*/  STG.E desc[UR4][R2.64], RZ ;  /* 0x000000ff02007986 */ /* 0x000fe2000c101904 */
[----:B------:R-:W-:Y:S05]  /*01f0*/  EXIT ;  /* 0x000000000000794d */ /* 0x000fea0003800000 */
.L_x_408:
        /* <DEDUP_REMOVED lines=16> */
.L_x_501:


//--------------------- .text.sigmoid_forward_float --------------------------
	.section	.text.sigmoid_forward_float,"ax",@progbits
	.align	128
        .global         sigmoid_forward_float
        .type           sigmoid_forward_float,@function
        .size           sigmoid_forward_float,(.L_x_454 - sigmoid_forward_float)
        .other          sigmoid_forward_float,@"STO_CUDA_ENTRY STV_DEFAULT"
sigmoid_forward_float:
.text.sigmoid_forward_float:
        /* <DEDUP_REMOVED lines=45> */
[----:B------:R-:W-:-:S05]  /*02d0*/  LOP3.LUT R0, R5, 0x7fffffff, RZ, 0xc0, !PT ;  /* 0x7fffffff05007812 */ /* 0x000fca00078ec0ff */
[----:B------:R-:W-:Y:S01]  /*02e0*/  VIADD R8, R0, 0xfff00000 ;  /* 0xfff0000000087836 */ /* 0x000fe20000000000 */
[----:B------:R-:W-:-:S07]  /*02f0*/  MOV R0, 0x310 ;  /* 0x0000031000007802 */ /* 0x000fce0000000f00 */
[----:B------:R-:W-:Y:S05]  /*0300*/  CALL.REL.NOINC `($__internal_38_$__cuda_sm20_dblrcp_rn_slowpath_v3) ;  /* 0x0000000000107944 */ /* 0x000fea0003c00000 */
.L_x_410:
[----:B------:R-:W-:Y:S05]  /*0310*/  BSYNC.RECONVERGENT B0 ;  /* 0x0000000000007941 */ /* 0x000fea0003800200 */
.L_x_409:
[----:B------:R-:W0:Y:S02]  /*0320*/  F2F.F32.F64 R9, R8 ;  /* 0x0000000800097310 */ /* 0x000e240000301000 */
[----:B0-----:R-:W-:Y:S01]  /*0330*/  STG.E desc[UR4][R2.64], R9 ;  /* 0x0000000902007986 */ /* 0x001fe2000c101904 */
[----:B------:R-:W-:Y:S05]  /*0340*/  EXIT ;  /* 0x000000000000794d */ /* 0x000fea0003800000 */
        .weak           $__internal_38_$__cuda_sm20_dblrcp_rn_slowpath_v3
        .type           $__internal_38_$__cuda_sm20_dblrcp_rn_slowpath_v3,@function
        .size           $__internal_38_$__cuda_sm20_dblrcp_rn_slowpath_v3,(.L_x_454 - $__internal_38_$__cuda_sm20_dblrcp_rn_slowpath_v3)
$__internal_38_$__cuda_sm20_dblrcp_rn_slowpath_v3:
        /* <DEDUP_REMOVED lines=24> */
.L_x_414:
        /* <DEDUP_REMOVED lines=10> */
.L_x_412:
[----:B------:R-:W-:Y:S01]  /*0570*/  LOP3.LUT R7, R5, 0x80000, RZ, 0xfc, !PT ;  /* 0x0008000005077812 */ /* 0x000fe200078efcff */
[----:B------:R-:W-:-:S07]  /*0580*/  IMAD.MOV.U32 R6, RZ, RZ, R4 ;  /* 0x000000ffff067224 */ /* 0x000fce00078e0004 */
.L_x_413:
[----:B------:R-:W-:Y:S05]  /*0590*/  BSYNC.RECONVERGENT B1 ;  /* 0x0000000000017941 */ /* 0x000fea0003800200 */
.L_x_411:
[----:B------:R-:W-:Y:S01]  /*05a0*/  IMAD.MOV.U32 R4, RZ, RZ, R0 ;  /* 0x000000ffff047224 */ /* 0x000fe200078e0000 */
[----:B------:R-:W-:Y:S01]  /*05b0*/  MOV R9, R7 ;  /* 0x0000000700097202 */ /* 0x000fe20000000f00 */
[----:B------:R-:W-:Y:S02]  /*05c0*/  IMAD.MOV.U32 R5, RZ, RZ, 0x0 ;  /* 0x00000000ff057424 */ /* 0x000fe400078e00ff */
[----:B------:R-:W-:Y:S02]  /*05d0*/  IMAD.MOV.U32 R8, RZ, RZ, R6 ;  /* 0x000000ffff087224 */ /* 0x000fe400078e0006 */
[----:B------:R-:W-:Y:S05]  /*05e0*/  RET.REL.NODEC R4 `(sigmoid_forward_float) ;  /* 0xfffffff804847950 */ /* 0x000fea0003c3ffff */
.L_x_415:
        /* <DEDUP_REMOVED lines=9> */
.L_x_454:


//--------------------- .nv.shared.forward_diff_linear_double --------------------------
	.section	.nv.shared.forward_diff_linear_double,"aw",@nobits
	.sectionflags	@""
	.align	16
	.zero		1024


//--------------------- .nv.shared.reserved.0     --------------------------
	.section	.nv.shared.reserved.0,"aw",@nobits
	.weak		__nv_reservedSMEM_offset_0_alias
	.size		__nv_reservedSMEM_offset_0_alias, 0, 64
	.other		__nv_reservedSMEM_offset_0_alias,@"STO_CUDA_RESERVED_SHARED STV_DEFAULT"
__nv_reservedSMEM_offset_0_alias:
	.zero		0
	.zero		64


//--------------------- .nv.shared.forward_diff_linear_float --------------------------
	.section	.nv.shared.forward_diff_linear_float,"aw",@nobits
	.sectionflags	@""
	.align	16
	.zero		1024


//--------------------- .nv.shared.update_with_adam_double --------------------------
	.section	.nv.shared.update_with_adam_double,"aw",@nobits
	.sectionflags	@""
	.align	16
	.zero		1024


//--------------------- .nv.shared.update_with_adam_float --------------------------
	.section	.nv.shared.update_with_adam_float,"aw",@nobits
	.sectionflags	@""
	.align	16
	.zero		1024


//--------------------- .nv.shared.update_with_rmsprop_double --------------------------
	.section	.nv.shared.update_with_rmsprop_double,"aw",@nobits
	.sectionflags	@""
	.align	16
	.zero		1024


//--------------------- .nv.shared.update_with_rmsprop_float --------------------------
	.section	.nv.shared.update_with_rmsprop_float,"aw",@nobits
	.sectionflags	@""
	.align	16
	.zero		1024


//--------------------- .nv.shared.update_with_adagrad_double --------------------------
	.section	.nv.shared.update_with_adagrad_double,"aw",@nobits
	.sectionflags	@""
	.align	16
	.zero		1024


//--------------------- .nv.shared.update_with_adagrad_float --------------------------
	.section	.nv.shared.update_with_adagrad_float,"aw",@nobits
	.sectionflags	@""
	.align	16
	.zero		1024


//--------------------- .nv.shared.update_with_momentum_sgd_double --------------------------
	.section	.nv.shared.update_with_momentum_sgd_double,"aw",@nobits
	.sectionflags	@""
	.align	16
	.zero		1024


//--------------------- .nv.shared.update_with_momentum_sgd_float --------------------------
	.section	.nv.shared.update_with_momentum_sgd_float,"aw",@nobits
	.sectionflags	@""
	.align	16
	.zero		1024


//--------------------- .nv.shared.update_with_sgd_double --------------------------
	.section	.nv.shared.update_with_sgd_double,"aw",@nobits
	.sectionflags	@""
	.align	16
	.zero		1024


//--------------------- .nv.shared.update_with_sgd_float --------------------------
	.section	.nv.shared.update_with_sgd_float,"aw",@nobits
	.sectionflags	@""
	.align	16
	.zero		1024


//--------------------- .nv.shared.loss_linear_batch_cross_entropy_multiclass_derive_double --------------------------
	.section	.nv.shared.loss_linear_batch_cross_entropy_multiclass_derive_double,"aw",@nobits
	.sectionflags	@""
	.align	16
	.zero		1024


//--------------------- .nv.shared.loss_linear_batch_cross_entropy_multiclass_derive_float --------------------------
	.section	.nv.shared.loss_linear_batch_cross_entropy_multiclass_derive_float,"aw",@nobits
	.sectionflags	@""
	.align	16
	.zero		1024


//--------------------- .nv.shared.loss_linear_batch_cross_entropy_derive_double --------------------------
	.section	.nv.shared.loss_linear_batch_cross_entropy_derive_double,"aw",@nobits
	.sectionflags	@""
	.align	16
	.zero		1024


//--------------------- .nv.shared.loss_linear_batch_cross_entropy_derive_float --------------------------
	.section	.nv.shared.loss_linear_batch_cross_entropy_derive_float,"aw",@nobits
	.sectionflags	@""
	.align	16
	.zero		1024


//--------------------- .nv.shared.loss_linear_batch_mse_derive_double --------------------------
	.section	.nv.shared.loss_linear_batch_mse_derive_double,"aw",@nobits
	.sectionflags	@""
	.align	16
	.zero		1024


//--------------------- .nv.shared.loss_linear_batch_mse_derive_float --------------------------
	.section	.nv.shared.loss_linear_batch_mse_derive_float,"aw",@nobits
	.sectionflags	@""
	.align	16
	.zero		1024


//--------------------- .nv.shared.loss_linear_batch_by_canonical_link_double --------------------------
	.section	.nv.shared.loss_linear_batch_by_canonical_link_double,"aw",@nobits
	.sectionflags	@""
	.align	16
	.zero		1024


//--------------------- .nv.shared.loss_linear_batch_by_canonical_link_float --------------------------
	.section	.nv.shared.loss_linear_batch_by_canonical_link_float,"aw",@nobits
	.sectionflags	@""
	.align	16
	.zero		1024


//--------------------- .nv.shared.linear_gradient_batch_double --------------------------
	.section	.nv.shared.linear_gradient_batch_double,"aw",@nobits
	.sectionflags	@""
	.align	16
	.zero		1024


//--------------------- .nv.shared.linear_gradient_batch_float --------------------------
	.section	.nv.shared.linear_gradient_batch_float,"aw",@nobits
	.sectionflags	@""
	.align	16
	.zero		1024


//--------------------- .nv.shared.backward_linear_batch_double --------------------------
	.section	.nv.shared.backward_linear_batch_double,"aw",@nobits
	.sectionflags	@""
	.align	16
	.zero		1024


//--------------------- .nv.shared.backward_linear_batch_float --------------------------
	.section	.nv.shared.backward_linear_batch_float,"aw",@nobits
	.sectionflags	@""
	.align	16
	.zero		1024


//--------------------- .nv.shared.forward_linear_batch_double --------------------------
	.section	.nv.shared.forward_linear_batch_double,"aw",@nobits
	.sectionflags	@""
	.align	16
	.zero		1024


//--------------------- .nv.shared.forward_linear_batch_float --------------------------
	.section	.nv.shared.forward_linear_batch_float,"aw",@nobits
	.sectionflags	@""
	.align	16
	.zero		1024


//--------------------- .nv.shared.reduce_linear_batch_double --------------------------
	.section	.nv.shared.reduce_linear_batch_double,"aw",@nobits
	.sectionflags	@""
	.align	16
	.zero		1024


//--------------------- .nv.shared.reduce_linear_batch_float --------------------------
	.section	.nv.shared.reduce_linear_batch_float,"aw",@nobits
	.sectionflags	@""
	.align	16
	.zero		1024


//--------------------- .nv.shared.softmax_backward_double --------------------------
	.section	.nv.shared.softmax_backward_double,"aw",@nobits
	.sectionflags	@""
	.align	16
	.zero		1024


//--------------------- .nv.shared.tanh_backward_double --------------------------
	.section	.nv.shared.tanh_backward_double,"aw",@nobits
	.sectionflags	@""
	.align	16
	.zero		1024


//--------------------- .nv.shared.swish_backward_double --------------------------
	.section	.nv.shared.swish_backward_double,"aw",@nobits
	.sectionflags	@""
	.align	16
	.zero		1024


//--------------------- .nv.shared.relu_backward_double --------------------------
	.section	.nv.shared.relu_backward_double,"aw",@nobits
	.sectionflags	@""
	.align	16
	.zero		1024


//--------------------- .nv.shared.sigmoid_backward_double --------------------------
	.section	.nv.shared.sigmoid_backward_double,"aw",@nobits
	.sectionflags	@""
	.align	16
	.zero		1024


//--------------------- .nv.shared.softmax_forward_double --------------------------
	.section	.nv.shared.softmax_forward_double,"aw",@nobits
	.sectionflags	@""
	.align	16
	.zero		1024


//--------------------- .nv.shared.tanh_forward_double --------------------------
	.section	.nv.shared.tanh_forward_double,"aw",@nobits
	.sectionflags	@""
	.align	16
	.zero		1024


//--------------------- .nv.shared.swish_forward_double --------------------------
	.section	.nv.shared.swish_forward_double,"aw",@nobits
	.sectionflags	@""
	.align	16
	.zero		1024


//--------------------- .nv.shared.relu_forward_double --------------------------
	.section	.nv.shared.relu_forward_double,"aw",@nobits
	.sectionflags	@""
	.align	16
	.zero		1024


//--------------------- .nv.shared.sigmoid_forward_double --------------------------
	.section	.nv.shared.sigmoid_forward_double,"aw",@nobits
	.sectionflags	@""
	.align	16
	.zero		1024


//--------------------- .nv.shared.softmax_backward_float --------------------------
	.section	.nv.shared.softmax_backward_float,"aw",@nobits
	.sectionflags	@""
	.align	16
	.zero		1024


//--------------------- .nv.shared.tanh_backward_float --------------------------
	.section	.nv.shared.tanh_backward_float,"aw",@nobits
	.sectionflags	@""
	.align	16
	.zero		1024


//--------------------- .nv.shared.swish_backward_float --------------------------
	.section	.nv.shared.swish_backward_float,"aw",@nobits
	.sectionflags	@""
	.align	16
	.zero		1024


//--------------------- .nv.shared.relu_backward_float --------------------------
	.section	.nv.shared.relu_backward_float,"aw",@nobits
	.sectionflags	@""
	.align	16
	.zero		1024


//--------------------- .nv.shared.sigmoid_backward_float --------------------------
	.section	.nv.shared.sigmoid_backward_float,"aw",@nobits
	.sectionflags	@""
	.align	16
	.zero		1024


//--------------------- .nv.shared.softmax_forward_float --------------------------
	.section	.nv.shared.softmax_forward_float,"aw",@nobits
	.sectionflags	@""
	.align	16
	.zero		1024


//--------------------- .nv.shared.tanh_forward_float --------------------------
	.section	.nv.shared.tanh_forward_float,"aw",@nobits
	.sectionflags	@""
	.align	16
	.zero		1024


//--------------------- .nv.shared.swish_forward_float --------------------------
	.section	.nv.shared.swish_forward_float,"aw",@nobits
	.sectionflags	@""
	.align	16
	.zero		1024


//--------------------- .nv.shared.relu_forward_float --------------------------
	.section	.nv.shared.relu_forward_float,"aw",@nobits
	.sectionflags	@""
	.align	16
	.zero		1024


//--------------------- .nv.shared.sigmoid_forward_float --------------------------
	.section	.nv.shared.sigmoid_forward_float,"aw",@nobits
	.sectionflags	@""
	.align	16
	.zero		1024


//--------------------- .nv.constant0.forward_diff_linear_double --------------------------
	.section	.nv.constant0.forward_diff_linear_double,"a",@progbits
	.sectionflags	@""
	.align	4
.nv.constant0.forward_diff_linear_double:
	.zero		944


//--------------------- .nv.constant0.forward_diff_linear_float --------------------------
	.section	.nv.constant0.forward_diff_linear_float,"a",@progbits
	.sectionflags	@""
	.align	4
.nv.constant0.forward_diff_linear_float:
	.zero		944


//--------------------- .nv.constant0.update_with_adam_double --------------------------
	.section	.nv.constant0.update_with_adam_double,"a",@progbits
	.sectionflags	@""
	.align	4
.nv.constant0.update_with_adam_double:
	.zero		984


//--------------------- .nv.constant0.update_with_adam_float --------------------------
	.section	.nv.constant0.update_with_adam_float,"a",@progbits
	.sectionflags	@""
	.align	4
.nv.constant0.update_with_adam_float:
	.zero		960


//--------------------- .nv.constant0.update_with_rmsprop_double --------------------------
	.section	.nv.constant0.update_with_rmsprop_double,"a",@progbits
	.sectionflags	@""
	.align	4
.nv.constant0.update_with_rmsprop_double:
	.zero		952


//--------------------- .nv.constant0.update_with_rmsprop_float --------------------------
	.section	.nv.constant0.update_with_rmsprop_float,"a",@progbits
	.sectionflags	@""
	.align	4
.nv.constant0.update_with_rmsprop_float:
	.zero		944


//--------------------- .nv.constant0.update_with_adagrad_double --------------------------
	.section	.nv.constant0.update_with_adagrad_double,"a",@progbits
	.sectionflags	@""
	.align	4
.nv.constant0.update_with_adagrad_double:
	.zero		944


//--------------------- .nv.constant0.update_with_adagrad_float --------------------------
	.section	.nv.constant0.update_with_adagrad_float,"a",@progbits
	.sectionflags	@""
	.align	4
.nv.constant0.update_with_adagrad_float:
	.zero		936


//--------------------- .nv.constant0.update_with_momentum_sgd_double --------------------------
	.section	.nv.constant0.update_with_momentum_sgd_double,"a",@progbits
	.sectionflags	@""
	.align	4
.nv.constant0.update_with_momentum_sgd_double:
	.zero		952


//--------------------- .nv.constant0.update_with_momentum_sgd_float --------------------------
	.section	.nv.constant0.update_with_momentum_sgd_float,"a",@progbits
	.sectionflags	@""
	.align	4
.nv.constant0.update_with_momentum_sgd_float:
	.zero		944


//--------------------- .nv.constant0.update_with_sgd_double --------------------------
	.section	.nv.constant0.update_with_sgd_double,"a",@progbits
	.sectionflags	@""
	.align	4
.nv.constant0.update_with_sgd_double:
	.zero		936


//--------------------- .nv.constant0.update_with_sgd_float --------------------------
	.section	.nv.constant0.update_with_sgd_float,"a",@progbits
	.sectionflags	@""
	.align	4
.nv.constant0.update_with_sgd_float:
	.zero		928


//--------------------- .nv.constant0.loss_linear_batch_cross_entropy_multiclass_derive_double --------------------------
	.section	.nv.constant0.loss_linear_batch_cross_entropy_multiclass_derive_double,"a",@progbits
	.sectionflags	@""
	.align	4
.nv.constant0.loss_linear_batch_cross_entropy_multiclass_derive_double:
	.zero		920


//--------------------- .nv.constant0.loss_linear_batch_cross_entropy_multiclass_derive_float --------------------------
	.section	.nv.constant0.loss_linear_batch_cross_entropy_multiclass_derive_float,"a",@progbits
	.sectionflags	@""
	.align	4
.nv.constant0.loss_linear_batch_cross_entropy_multiclass_derive_float:
	.zero		920


//--------------------- .nv.constant0.loss_linear_batch_cross_entropy_derive_double --------------------------
	.section	.nv.constant0.loss_linear_batch_cross_entropy_derive_double,"a",@progbits
	.sectionflags	@""
	.align	4
.nv.constant0.loss_linear_batch_cross_entropy_derive_double:
	.zero		920


//--------------------- .nv.constant0.loss_linear_batch_cross_entropy_derive_float --------------------------
	.section	.nv.constant0.loss_linear_batch_cross_entropy_derive_float,"a",@progbits
	.sectionflags	@""
	.align	4
.nv.constant0.loss_linear_batch_cross_entropy_derive_float:
	.zero		920


//--------------------- .nv.constant0.loss_linear_batch_mse_derive_double --------------------------
	.section	.nv.constant0.loss_linear_batch_mse_derive_double,"a",@progbits
	.sectionflags	@""
	.align	4
.nv.constant0.loss_linear_batch_mse_derive_double:
	.zero		920


//--------------------- .nv.constant0.loss_linear_batch_mse_derive_float --------------------------
	.section	.nv.constant0.loss_linear_batch_mse_derive_float,"a",@progbits
	.sectionflags	@""
	.align	4
.nv.constant0.loss_linear_batch_mse_derive_float:
	.zero		920


//--------------------- .nv.constant0.loss_linear_batch_by_canonical_link_double --------------------------
	.section	.nv.constant0.loss_linear_batch_by_canonical_link_double,"a",@progbits
	.sectionflags	@""
	.align	4
.nv.constant0.loss_linear_batch_by_canonical_link_double:
	.zero		920


//--------------------- .nv.constant0.loss_linear_batch_by_canonical_link_float --------------------------
	.section	.nv.constant0.loss_linear_batch_by_canonical_link_float,"a",@progbits
	.sectionflags	@""
	.align	4
.nv.constant0.loss_linear_batch_by_canonical_link_float:
	.zero		920


//--------------------- .nv.constant0.linear_gradient_batch_double --------------------------
	.section	.nv.constant0.linear_gradient_batch_double,"a",@progbits
	.sectionflags	@""
	.align	4
.nv.constant0.linear_gradient_batch_double:
	.zero		952


//--------------------- .nv.constant0.linear_gradient_batch_float --------------------------
	.section	.nv.constant0.linear_gradient_batch_float,"a",@progbits
	.sectionflags	@""
	.align	4
.nv.constant0.linear_gradient_batch_float:
	.zero		952


//--------------------- .nv.constant0.backward_linear_batch_double --------------------------
	.section	.nv.constant0.backward_linear_batch_double,"a",@progbits
	.sectionflags	@""
	.align	4
.nv.constant0.backward_linear_batch_double:
	.zero		944


//--------------------- .nv.constant0.backward_linear_batch_float --------------------------
	.section	.nv.constant0.backward_linear_batch_float,"a",@progbits
	.sectionflags	@""
	.align	4
.nv.constant0.backward_linear_batch_float:
	.zero		944


//--------------------- .nv.constant0.forward_linear_batch_double --------------------------
	.section	.nv.constant0.forward_linear_batch_double,"a",@progbits
	.sectionflags	@""
	.align	4
.nv.constant0.forward_linear_batch_double:
	.zero		952


//--------------------- .nv.constant0.forward_linear_batch_float --------------------------
	.section	.nv.constant0.forward_linear_batch_float,"a",@progbits
	.sectionflags	@""
	.align	4
.nv.constant0.forward_linear_batch_float:
	.zero		952


//--------------------- .nv.constant0.reduce_linear_batch_double --------------------------
	.section	.nv.constant0.reduce_linear_batch_double,"a",@progbits
	.sectionflags	@""
	.align	4
.nv.constant0.reduce_linear_batch_double:
	.zero		920


//--------------------- .nv.constant0.reduce_linear_batch_float --------------------------
	.section	.nv.constant0.reduce_linear_batch_float,"a",@progbits
	.sectionflags	@""
	.align	4
.nv.constant0.reduce_linear_batch_float:
	.zero		920


//--------------------- .nv.constant0.softmax_backward_double --------------------------
	.section	.nv.constant0.softmax_backward_double,"a",@progbits
	.sectionflags	@""
	.align	4
.nv.constant0.softmax_backward_double:
	.zero		936


//--------------------- .nv.constant0.tanh_backward_double --------------------------
	.section	.nv.constant0.tanh_backward_double,"a",@progbits
	.sectionflags	@""
	.align	4
.nv.constant0.tanh_backward_double:
	.zero		936


//--------------------- .nv.constant0.swish_backward_double --------------------------
	.section	.nv.constant0.swish_backward_double,"a",@progbits
	.sectionflags	@""
	.align	4
.nv.constant0.swish_backward_double:
	.zero		936


//--------------------- .nv.constant0.relu_backward_double --------------------------
	.section	.nv.constant0.relu_backward_double,"a",@progbits
	.sectionflags	@""
	.align	4
.nv.constant0.relu_backward_double:
	.zero		936


//--------------------- .nv.constant0.sigmoid_backward_double --------------------------
	.section	.nv.constant0.sigmoid_backward_double,"a",@progbits
	.sectionflags	@""
	.align	4
.nv.constant0.sigmoid_backward_double:
	.zero		936


//--------------------- .nv.constant0.softmax_forward_double --------------------------
	.section	.nv.constant0.softmax_forward_double,"a",@progbits
	.sectionflags	@""
	.align	4
.nv.constant0.softmax_forward_double:
	.zero		920


//--------------------- .nv.constant0.tanh_forward_double --------------------------
	.section	.nv.constant0.tanh_forward_double,"a",@progbits
	.sectionflags	@""
	.align	4
.nv.constant0.tanh_forward_double:
	.zero		920


//--------------------- .nv.constant0.swish_forward_double --------------------------
	.section	.nv.constant0.swish_forward_double,"a",@progbits
	.sectionflags	@""
	.align	4
.nv.constant0.swish_forward_double:
	.zero		920


//--------------------- .nv.constant0.relu_forward_double --------------------------
	.section	.nv.constant0.relu_forward_double,"a",@progbits
	.sectionflags	@""
	.align	4
.nv.constant0.relu_forward_double:
	.zero		920


//--------------------- .nv.constant0.sigmoid_forward_double --------------------------
	.section	.nv.constant0.sigmoid_forward_double,"a",@progbits
	.sectionflags	@""
	.align	4
.nv.constant0.sigmoid_forward_double:
	.zero		920


//--------------------- .nv.constant0.softmax_backward_float --------------------------
	.section	.nv.constant0.softmax_backward_float,"a",@progbits
	.sectionflags	@""
	.align	4
.nv.constant0.softmax_backward_float:
	.zero		936


//--------------------- .nv.constant0.tanh_backward_float --------------------------
	.section	.nv.constant0.tanh_backward_float,"a",@progbits
	.sectionflags	@""
	.align	4
.nv.constant0.tanh_backward_float:
	.zero		936


//--------------------- .nv.constant0.swish_backward_float --------------------------
	.section	.nv.constant0.swish_backward_float,"a",@progbits
	.sectionflags	@""
	.align	4
.nv.constant0.swish_backward_float:
	.zero		936


//--------------------- .nv.constant0.relu_backward_float --------------------------
	.section	.nv.constant0.relu_backward_float,"a",@progbits
	.sectionflags	@""
	.align	4
.nv.constant0.relu_backward_float:
	.zero		936


//--------------------- .nv.constant0.sigmoid_backward_float --------------------------
	.section	.nv.constant0.sigmoid_backward_float,"a",@progbits
	.sectionflags	@""
	.align	4
.nv.constant0.sigmoid_backward_float:
	.zero		936


//--------------------- .nv.constant0.softmax_forward_float --------------------------
	.section	.nv.constant0.softmax_forward_float,"a",@progbits
	.sectionflags	@""
	.align	4
.nv.constant0.softmax_forward_float:
	.zero		920


//--------------------- .nv.constant0.tanh_forward_float --------------------------
	.section	.nv.constant0.tanh_forward_float,"a",@progbits
	.sectionflags	@""
	.align	4
.nv.constant0.tanh_forward_float:
	.zero		920


//--------------------- .nv.constant0.swish_forward_float --------------------------
	.section	.nv.constant0.swish_forward_float,"a",@progbits
	.sectionflags	@""
	.align	4
.nv.constant0.swish_forward_float:
	.zero		920


//--------------------- .nv.constant0.relu_forward_float --------------------------
	.section	.nv.constant0.relu_forward_float,"a",@progbits
	.sectionflags	@""
	.align	4
.nv.constant0.relu_forward_float:
	.zero		920


//--------------------- .nv.constant0.sigmoid_forward_float --------------------------
	.section	.nv.constant0.sigmoid_forward_float,"a",@progbits
	.sectionflags	@""
	.align	4
.nv.constant0.sigmoid_forward_float:
	.zero		920


//--------------------- SYMBOLS --------------------------

	.type		.nv.reservedSmem.offset0,@object
	.size		.nv.reservedSmem.offset0,0x4
	.type		.nv.reservedSmem.cap,@object
	.size		.nv.reservedSmem.cap,0x4
